	.target	sm_80

	.elftype	@"ET_EXEC"


//--------------------- .note.nv.tkinfo           --------------------------
	.section	.note.nv.tkinfo,"",@"SHT_NOTE"
	.sectionflags	@"SHF_NOTE_NV_TKINFO"
	.tkinfo
        /*0018*/ 	.word	0x00000002
        /*0030*/ 	.string	""
        /*0030*/ 	.string	"ptxas"
        /*0030*/ 	.string	"Cuda compilation tools, release 13.0, V13.0.88"
        /*0030*/ 	.string	"Build cuda_13.0.r13.0/compiler.36424714_0"
        /*0030*/ 	.string	"-arch sm_80 -m 64 "



//--------------------- .note.nv.cuinfo           --------------------------
	.section	.note.nv.cuinfo,"",@"SHT_NOTE"
	.sectionflags	@"SHF_NOTE_NV_CUINFO"
        /*0018*/ 	.short	0x0002
        /*001a*/ 	.short	0x0050
        /*001c*/ 	.short	0x0082
	.zero		2


//--------------------- .nv.info                  --------------------------
	.section	.nv.info,"",@"SHT_CUDA_INFO"
	.align	4


	//----- nvinfo : EIATTR_REGCOUNT
	.align		4
        /*0000*/ 	.byte	0x04, 0x2f
        /*0002*/ 	.short	(.L_41 - .L_40)
	.align		4
.L_40:
        /*0004*/ 	.word	index@(_Z35group_norm_nhwc_fwd_one_pass_kernelI11Fp32IOFp16WLi512ELi26ELi416EEv26Group_norm_nhwc_fwd_params)
        /*0008*/ 	.word	0x0000005f


	//----- nvinfo : EIATTR_FRAME_SIZE
	.align		4
.L_41:
        /*000c*/ 	.byte	0x04, 0x11
        /*000e*/ 	.short	(.L_43 - .L_42)
	.align		4
.L_42:
        /*0010*/ 	.word	index@(_Z35group_norm_nhwc_fwd_one_pass_kernelI11Fp32IOFp16WLi512ELi26ELi416EEv26Group_norm_nhwc_fwd_params)
        /*0014*/ 	.word	0x00000000


	//----- nvinfo : EIATTR_REGCOUNT
	.align		4
.L_43:
        /*0018*/ 	.byte	0x04, 0x2f
        /*001a*/ 	.short	(.L_45 - .L_44)
	.align		4
.L_44:
        /*001c*/ 	.word	index@(_Z35group_norm_nhwc_fwd_one_pass_kernelI11Fp32IOFp16WLi256ELi26ELi416EEv26Group_norm_nhwc_fwd_params)
        /*0020*/ 	.word	0x0000003f


	//----- nvinfo : EIATTR_FRAME_SIZE
	.align		4
.L_45:
        /*0024*/ 	.byte	0x04, 0x11
        /*0026*/ 	.short	(.L_47 - .L_46)
	.align		4
.L_46:
        /*0028*/ 	.word	index@(_Z35group_norm_nhwc_fwd_one_pass_kernelI11Fp32IOFp16WLi256ELi26ELi416EEv26Group_norm_nhwc_fwd_params)
        /*002c*/ 	.word	0x00000000


	//----- nvinfo : EIATTR_REGCOUNT
	.align		4
.L_47:
        /*0030*/ 	.byte	0x04, 0x2f
        /*0032*/ 	.short	(.L_49 - .L_48)
	.align		4
.L_48:
        /*0034*/ 	.word	index@(_Z35group_norm_nhwc_fwd_one_pass_kernelI11Fp32IOFp16WLi128ELi26ELi416EEv26Group_norm_nhwc_fwd_params)
        /*0038*/ 	.word	0x00000030


	//----- nvinfo : EIATTR_FRAME_SIZE
	.align		4
.L_49:
        /*003c*/ 	.byte	0x04, 0x11
        /*003e*/ 	.short	(.L_51 - .L_50)
	.align		4
.L_50:
        /*0040*/ 	.word	index@(_Z35group_norm_nhwc_fwd_one_pass_kernelI11Fp32IOFp16WLi128ELi26ELi416EEv26Group_norm_nhwc_fwd_params)
        /*0044*/ 	.word	0x00000000


	//----- nvinfo : EIATTR_REGCOUNT
	.align		4
.L_51:
        /*0048*/ 	.byte	0x04, 0x2f
        /*004a*/ 	.short	(.L_53 - .L_52)
	.align		4
.L_52:
        /*004c*/ 	.word	index@(_Z35group_norm_nhwc_fwd_one_pass_kernelI11Fp32IOFp16WLi64ELi26ELi416EEv26Group_norm_nhwc_fwd_params)
        /*0050*/ 	.word	0x00000020


	//----- nvinfo : EIATTR_FRAME_SIZE
	.align		4
.L_53:
        /*0054*/ 	.byte	0x04, 0x11
        /*0056*/ 	.short	(.L_55 - .L_54)
	.align		4
.L_54:
        /*0058*/ 	.word	index@(_Z35group_norm_nhwc_fwd_one_pass_kernelI11Fp32IOFp16WLi64ELi26ELi416EEv26Group_norm_nhwc_fwd_params)
        /*005c*/ 	.word	0x00000000


	//----- nvinfo : EIATTR_REGCOUNT
	.align		4
.L_55:
        /*0060*/ 	.byte	0x04, 0x2f
        /*0062*/ 	.short	(.L_57 - .L_56)
	.align		4
.L_56:
        /*0064*/ 	.word	index@(_Z35group_norm_nhwc_fwd_one_pass_kernelI11Fp32IOBf16WLi512ELi26ELi416EEv26Group_norm_nhwc_fwd_params)
        /*0068*/ 	.word	0x00000061


	//----- nvinfo : EIATTR_FRAME_SIZE
	.align		4
.L_57:
        /*006c*/ 	.byte	0x04, 0x11
        /*006e*/ 	.short	(.L_59 - .L_58)
	.align		4
.L_58:
        /*0070*/ 	.word	index@(_Z35group_norm_nhwc_fwd_one_pass_kernelI11Fp32IOBf16WLi512ELi26ELi416EEv26Group_norm_nhwc_fwd_params)
        /*0074*/ 	.word	0x00000000


	//----- nvinfo : EIATTR_REGCOUNT
	.align		4
.L_59:
        /*0078*/ 	.byte	0x04, 0x2f
        /*007a*/ 	.short	(.L_61 - .L_60)
	.align		4
.L_60:
        /*007c*/ 	.word	index@(_Z35group_norm_nhwc_fwd_one_pass_kernelI11Fp32IOBf16WLi256ELi26ELi416EEv26Group_norm_nhwc_fwd_params)
        /*0080*/ 	.word	0x0000003f


	//----- nvinfo : EIATTR_FRAME_SIZE
	.align		4
.L_61:
        /*0084*/ 	.byte	0x04, 0x11
        /*0086*/ 	.short	(.L_63 - .L_62)
	.align		4
.L_62:
        /*0088*/ 	.word	index@(_Z35group_norm_nhwc_fwd_one_pass_kernelI11Fp32IOBf16WLi256ELi26ELi416EEv26Group_norm_nhwc_fwd_params)
        /*008c*/ 	.word	0x00000000


	//----- nvinfo : EIATTR_REGCOUNT
	.align		4
.L_63:
        /*0090*/ 	.byte	0x04, 0x2f
        /*0092*/ 	.short	(.L_65 - .L_64)
	.align		4
.L_64:
        /*0094*/ 	.word	index@(_Z35group_norm_nhwc_fwd_one_pass_kernelI11Fp32IOBf16WLi128ELi26ELi416EEv26Group_norm_nhwc_fwd_params)
        /*0098*/ 	.word	0x00000030


	//----- nvinfo : EIATTR_FRAME_SIZE
	.align		4
.L_65:
        /*009c*/ 	.byte	0x04, 0x11
        /*009e*/ 	.short	(.L_67 - .L_66)
	.align		4
.L_66:
        /*00a0*/ 	.word	index@(_Z35group_norm_nhwc_fwd_one_pass_kernelI11Fp32IOBf16WLi128ELi26ELi416EEv26Group_norm_nhwc_fwd_params)
        /*00a4*/ 	.word	0x00000000


	//----- nvinfo : EIATTR_REGCOUNT
	.align		4
.L_67:
        /*00a8*/ 	.byte	0x04, 0x2f
        /*00aa*/ 	.short	(.L_69 - .L_68)
	.align		4
.L_68:
        /*00ac*/ 	.word	index@(_Z35group_norm_nhwc_fwd_one_pass_kernelI11Fp32IOBf16WLi64ELi26ELi416EEv26Group_norm_nhwc_fwd_params)
        /*00b0*/ 	.word	0x00000020


	//----- nvinfo : EIATTR_FRAME_SIZE
	.align		4
.L_69:
        /*00b4*/ 	.byte	0x04, 0x11
        /*00b6*/ 	.short	(.L_71 - .L_70)
	.align		4
.L_70:
        /*00b8*/ 	.word	index@(_Z35group_norm_nhwc_fwd_one_pass_kernelI11Fp32IOBf16WLi64ELi26ELi416EEv26Group_norm_nhwc_fwd_params)
        /*00bc*/ 	.word	0x00000000


	//----- nvinfo : EIATTR_REGCOUNT
	.align		4
.L_71:
        /*00c0*/ 	.byte	0x04, 0x2f
        /*00c2*/ 	.short	(.L_73 - .L_72)
	.align		4
.L_72:
        /*00c4*/ 	.word	index@(_Z35group_norm_nhwc_fwd_one_pass_kernelI11Fp32IOFp32WLi512ELi26ELi416EEv26Group_norm_nhwc_fwd_params)
        /*00c8*/ 	.word	0x0000005e


	//----- nvinfo : EIATTR_FRAME_SIZE
	.align		4
.L_73:
        /*00cc*/ 	.byte	0x04, 0x11
        /*00ce*/ 	.short	(.L_75 - .L_74)
	.align		4
.L_74:
        /*00d0*/ 	.word	index@(_Z35group_norm_nhwc_fwd_one_pass_kernelI11Fp32IOFp32WLi512ELi26ELi416EEv26Group_norm_nhwc_fwd_params)
        /*00d4*/ 	.word	0x00000000


	//----- nvinfo : EIATTR_REGCOUNT
	.align		4
.L_75:
        /*00d8*/ 	.byte	0x04, 0x2f
        /*00da*/ 	.short	(.L_77 - .L_76)
	.align		4
.L_76:
        /*00dc*/ 	.word	index@(_Z35group_norm_nhwc_fwd_one_pass_kernelI11Fp32IOFp32WLi256ELi26ELi416EEv26Group_norm_nhwc_fwd_params)
        /*00e0*/ 	.word	0x00000046


	//----- nvinfo : EIATTR_FRAME_SIZE
	.align		4
.L_77:
        /*00e4*/ 	.byte	0x04, 0x11
        /*00e6*/ 	.short	(.L_79 - .L_78)
	.align		4
.L_78:
        /*00e8*/ 	.word	index@(_Z35group_norm_nhwc_fwd_one_pass_kernelI11Fp32IOFp32WLi256ELi26ELi416EEv26Group_norm_nhwc_fwd_params)
        /*00ec*/ 	.word	0x00000000


	//----- nvinfo : EIATTR_REGCOUNT
	.align		4
.L_79:
        /*00f0*/ 	.byte	0x04, 0x2f
        /*00f2*/ 	.short	(.L_81 - .L_80)
	.align		4
.L_80:
        /*00f4*/ 	.word	index@(_Z35group_norm_nhwc_fwd_one_pass_kernelI11Fp32IOFp32WLi128ELi26ELi416EEv26Group_norm_nhwc_fwd_params)
        /*00f8*/ 	.word	0x00000030


	//----- nvinfo : EIATTR_FRAME_SIZE
	.align		4
.L_81:
        /*00fc*/ 	.byte	0x04, 0x11
        /*00fe*/ 	.short	(.L_83 - .L_82)
	.align		4
.L_82:
        /*0100*/ 	.word	index@(_Z35group_norm_nhwc_fwd_one_pass_kernelI11Fp32IOFp32WLi128ELi26ELi416EEv26Group_norm_nhwc_fwd_params)
        /*0104*/ 	.word	0x00000000


	//----- nvinfo : EIATTR_REGCOUNT
	.align		4
.L_83:
        /*0108*/ 	.byte	0x04, 0x2f
        /*010a*/ 	.short	(.L_85 - .L_84)
	.align		4
.L_84:
        /*010c*/ 	.word	index@(_Z35group_norm_nhwc_fwd_one_pass_kernelI11Fp32IOFp32WLi64ELi26ELi416EEv26Group_norm_nhwc_fwd_params)
        /*0110*/ 	.word	0x00000020


	//----- nvinfo : EIATTR_FRAME_SIZE
	.align		4
.L_85:
        /*0114*/ 	.byte	0x04, 0x11
        /*0116*/ 	.short	(.L_87 - .L_86)
	.align		4
.L_86:
        /*0118*/ 	.word	index@(_Z35group_norm_nhwc_fwd_one_pass_kernelI11Fp32IOFp32WLi64ELi26ELi416EEv26Group_norm_nhwc_fwd_params)
        /*011c*/ 	.word	0x00000000


	//----- nvinfo : EIATTR_REGCOUNT
	.align		4
.L_87:
        /*0120*/ 	.byte	0x04, 0x2f
        /*0122*/ 	.short	(.L_89 - .L_88)
	.align		4
.L_88:
        /*0124*/ 	.word	index@(_Z35group_norm_nhwc_fwd_one_pass_kernelI11Fp16IOFp16WLi512ELi26ELi416EEv26Group_norm_nhwc_fwd_params)
        /*0128*/ 	.word	0x00000048


	//----- nvinfo : EIATTR_FRAME_SIZE
	.align		4
.L_89:
        /*012c*/ 	.byte	0x04, 0x11
        /*012e*/ 	.short	(.L_91 - .L_90)
	.align		4
.L_90:
        /*0130*/ 	.word	index@(_Z35group_norm_nhwc_fwd_one_pass_kernelI11Fp16IOFp16WLi512ELi26ELi416EEv26Group_norm_nhwc_fwd_params)
        /*0134*/ 	.word	0x00000000


	//----- nvinfo : EIATTR_REGCOUNT
	.align		4
.L_91:
        /*0138*/ 	.byte	0x04, 0x2f
        /*013a*/ 	.short	(.L_93 - .L_92)
	.align		4
.L_92:
        /*013c*/ 	.word	index@(_Z35group_norm_nhwc_fwd_one_pass_kernelI11Fp16IOFp16WLi256ELi26ELi416EEv26Group_norm_nhwc_fwd_params)
        /*0140*/ 	.word	0x00000030


	//----- nvinfo : EIATTR_FRAME_SIZE
	.align		4
.L_93:
        /*0144*/ 	.byte	0x04, 0x11
        /*0146*/ 	.short	(.L_95 - .L_94)
	.align		4
.L_94:
        /*0148*/ 	.word	index@(_Z35group_norm_nhwc_fwd_one_pass_kernelI11Fp16IOFp16WLi256ELi26ELi416EEv26Group_norm_nhwc_fwd_params)
        /*014c*/ 	.word	0x00000000


	//----- nvinfo : EIATTR_REGCOUNT
	.align		4
.L_95:
        /*0150*/ 	.byte	0x04, 0x2f
        /*0152*/ 	.short	(.L_97 - .L_96)
	.align		4
.L_96:
        /*0154*/ 	.word	index@(_Z35group_norm_nhwc_fwd_one_pass_kernelI11Fp16IOFp16WLi128ELi26ELi416EEv26Group_norm_nhwc_fwd_params)
        /*0158*/ 	.word	0x0000002c


	//----- nvinfo : EIATTR_FRAME_SIZE
	.align		4
.L_97:
        /*015c*/ 	.byte	0x04, 0x11
        /*015e*/ 	.short	(.L_99 - .L_98)
	.align		4
.L_98:
        /*0160*/ 	.word	index@(_Z35group_norm_nhwc_fwd_one_pass_kernelI11Fp16IOFp16WLi128ELi26ELi416EEv26Group_norm_nhwc_fwd_params)
        /*0164*/ 	.word	0x00000000


	//----- nvinfo : EIATTR_REGCOUNT
	.align		4
.L_99:
        /*0168*/ 	.byte	0x04, 0x2f
        /*016a*/ 	.short	(.L_101 - .L_100)
	.align		4
.L_100:
        /*016c*/ 	.word	index@(_Z35group_norm_nhwc_fwd_one_pass_kernelI11Fp16IOFp16WLi64ELi26ELi416EEv26Group_norm_nhwc_fwd_params)
        /*0170*/ 	.word	0x00000020


	//----- nvinfo : EIATTR_FRAME_SIZE
	.align		4
.L_101:
        /*0174*/ 	.byte	0x04, 0x11
        /*0176*/ 	.short	(.L_103 - .L_102)
	.align		4
.L_102:
        /*0178*/ 	.word	index@(_Z35group_norm_nhwc_fwd_one_pass_kernelI11Fp16IOFp16WLi64ELi26ELi416EEv26Group_norm_nhwc_fwd_params)
        /*017c*/ 	.word	0x00000000


	//----- nvinfo : EIATTR_REGCOUNT
	.align		4
.L_103:
        /*0180*/ 	.byte	0x04, 0x2f
        /*0182*/ 	.short	(.L_105 - .L_104)
	.align		4
.L_104:
        /*0184*/ 	.word	index@(_Z35group_norm_nhwc_fwd_one_pass_kernelI11Fp16IOBf16WLi512ELi26ELi416EEv26Group_norm_nhwc_fwd_params)
        /*0188*/ 	.word	0x00000048


	//----- nvinfo : EIATTR_FRAME_SIZE
	.align		4
.L_105:
        /*018c*/ 	.byte	0x04, 0x11
        /*018e*/ 	.short	(.L_107 - .L_106)
	.align		4
.L_106:
        /*0190*/ 	.word	index@(_Z35group_norm_nhwc_fwd_one_pass_kernelI11Fp16IOBf16WLi512ELi26ELi416EEv26Group_norm_nhwc_fwd_params)
        /*0194*/ 	.word	0x00000000


	//----- nvinfo : EIATTR_REGCOUNT
	.align		4
.L_107:
        /*0198*/ 	.byte	0x04, 0x2f
        /*019a*/ 	.short	(.L_109 - .L_108)
	.align		4
.L_108:
        /*019c*/ 	.word	index@(_Z35group_norm_nhwc_fwd_one_pass_kernelI11Fp16IOBf16WLi256ELi26ELi416EEv26Group_norm_nhwc_fwd_params)
        /*01a0*/ 	.word	0x00000030


	//----- nvinfo : EIATTR_FRAME_SIZE
	.align		4
.L_109:
        /*01a4*/ 	.byte	0x04, 0x11
        /*01a6*/ 	.short	(.L_111 - .L_110)
	.align		4
.L_110:
        /*01a8*/ 	.word	index@(_Z35group_norm_nhwc_fwd_one_pass_kernelI11Fp16IOBf16WLi256ELi26ELi416EEv26Group_norm_nhwc_fwd_params)
        /*01ac*/ 	.word	0x00000000


	//----- nvinfo : EIATTR_REGCOUNT
	.align		4
.L_111:
        /*01b0*/ 	.byte	0x04, 0x2f
        /*01b2*/ 	.short	(.L_113 - .L_112)
	.align		4
.L_112:
        /*01b4*/ 	.word	index@(_Z35group_norm_nhwc_fwd_one_pass_kernelI11Fp16IOBf16WLi128ELi26ELi416EEv26Group_norm_nhwc_fwd_params)
        /*01b8*/ 	.word	0x0000002c


	//----- nvinfo : EIATTR_FRAME_SIZE
	.align		4
.L_113:
        /*01bc*/ 	.byte	0x04, 0x11
        /*01be*/ 	.short	(.L_115 - .L_114)
	.align		4
.L_114:
        /*01c0*/ 	.word	index@(_Z35group_norm_nhwc_fwd_one_pass_kernelI11Fp16IOBf16WLi128ELi26ELi416EEv26Group_norm_nhwc_fwd_params)
        /*01c4*/ 	.word	0x00000000


	//----- nvinfo : EIATTR_REGCOUNT
	.align		4
.L_115:
        /*01c8*/ 	.byte	0x04, 0x2f
        /*01ca*/ 	.short	(.L_117 - .L_116)
	.align		4
.L_116:
        /*01cc*/ 	.word	index@(_Z35group_norm_nhwc_fwd_one_pass_kernelI11Fp16IOBf16WLi64ELi26ELi416EEv26Group_norm_nhwc_fwd_params)
        /*01d0*/ 	.word	0x00000020


	//----- nvinfo : EIATTR_FRAME_SIZE
	.align		4
.L_117:
        /*01d4*/ 	.byte	0x04, 0x11
        /*01d6*/ 	.short	(.L_119 - .L_118)
	.align		4
.L_118:
        /*01d8*/ 	.word	index@(_Z35group_norm_nhwc_fwd_one_pass_kernelI11Fp16IOBf16WLi64ELi26ELi416EEv26Group_norm_nhwc_fwd_params)
        /*01dc*/ 	.word	0x00000000


	//----- nvinfo : EIATTR_REGCOUNT
	.align		4
.L_119:
        /*01e0*/ 	.byte	0x04, 0x2f
        /*01e2*/ 	.short	(.L_121 - .L_120)
	.align		4
.L_120:
        /*01e4*/ 	.word	index@(_Z35group_norm_nhwc_fwd_one_pass_kernelI11Fp16IOFp32WLi512ELi26ELi416EEv26Group_norm_nhwc_fwd_params)
        /*01e8*/ 	.word	0x00000048


	//----- nvinfo : EIATTR_FRAME_SIZE
	.align		4
.L_121:
        /*01ec*/ 	.byte	0x04, 0x11
        /*01ee*/ 	.short	(.L_123 - .L_122)
	.align		4
.L_122:
        /*01f0*/ 	.word	index@(_Z35group_norm_nhwc_fwd_one_pass_kernelI11Fp16IOFp32WLi512ELi26ELi416EEv26Group_norm_nhwc_fwd_params)
        /*01f4*/ 	.word	0x00000000


	//----- nvinfo : EIATTR_REGCOUNT
	.align		4
.L_123:
        /*01f8*/ 	.byte	0x04, 0x2f
        /*01fa*/ 	.short	(.L_125 - .L_124)
	.align		4
.L_124:
        /*01fc*/ 	.word	index@(_Z35group_norm_nhwc_fwd_one_pass_kernelI11Fp16IOFp32WLi256ELi26ELi416EEv26Group_norm_nhwc_fwd_params)
        /*0200*/ 	.word	0x00000030


	//----- nvinfo : EIATTR_FRAME_SIZE
	.align		4
.L_125:
        /*0204*/ 	.byte	0x04, 0x11
        /*0206*/ 	.short	(.L_127 - .L_126)
	.align		4
.L_126:
        /*0208*/ 	.word	index@(_Z35group_norm_nhwc_fwd_one_pass_kernelI11Fp16IOFp32WLi256ELi26ELi416EEv26Group_norm_nhwc_fwd_params)
        /*020c*/ 	.word	0x00000000


	//----- nvinfo : EIATTR_REGCOUNT
	.align		4
.L_127:
        /*0210*/ 	.byte	0x04, 0x2f
        /*0212*/ 	.short	(.L_129 - .L_128)
	.align		4
.L_128:
        /*0214*/ 	.word	index@(_Z35group_norm_nhwc_fwd_one_pass_kernelI11Fp16IOFp32WLi128ELi26ELi416EEv26Group_norm_nhwc_fwd_params)
        /*0218*/ 	.word	0x0000002e


	//----- nvinfo : EIATTR_FRAME_SIZE
	.align		4
.L_129:
        /*021c*/ 	.byte	0x04, 0x11
        /*021e*/ 	.short	(.L_131 - .L_130)
	.align		4
.L_130:
        /*0220*/ 	.word	index@(_Z35group_norm_nhwc_fwd_one_pass_kernelI11Fp16IOFp32WLi128ELi26ELi416EEv26Group_norm_nhwc_fwd_params)
        /*0224*/ 	.word	0x00000000


	//----- nvinfo : EIATTR_REGCOUNT
	.align		4
.L_131:
        /*0228*/ 	.byte	0x04, 0x2f
        /*022a*/ 	.short	(.L_133 - .L_132)
	.align		4
.L_132:
        /*022c*/ 	.word	index@(_Z35group_norm_nhwc_fwd_one_pass_kernelI11Fp16IOFp32WLi64ELi26ELi416EEv26Group_norm_nhwc_fwd_params)
        /*0230*/ 	.word	0x00000020


	//----- nvinfo : EIATTR_FRAME_SIZE
	.align		4
.L_133:
        /*0234*/ 	.byte	0x04, 0x11
        /*0236*/ 	.short	(.L_135 - .L_134)
	.align		4
.L_134:
        /*0238*/ 	.word	index@(_Z35group_norm_nhwc_fwd_one_pass_kernelI11Fp16IOFp32WLi64ELi26ELi416EEv26Group_norm_nhwc_fwd_params)
        /*023c*/ 	.word	0x00000000


	//----- nvinfo : EIATTR_REGCOUNT
	.align		4
.L_135:
        /*0240*/ 	.byte	0x04, 0x2f
        /*0242*/ 	.short	(.L_137 - .L_136)
	.align		4
.L_136:
        /*0244*/ 	.word	index@(_Z35group_norm_nhwc_fwd_one_pass_kernelI11Bf16IOFp16WLi512ELi26ELi416EEv26Group_norm_nhwc_fwd_params)
        /*0248*/ 	.word	0x00000048


	//----- nvinfo : EIATTR_FRAME_SIZE
	.align		4
.L_137:
        /*024c*/ 	.byte	0x04, 0x11
        /*024e*/ 	.short	(.L_139 - .L_138)
	.align		4
.L_138:
        /*0250*/ 	.word	index@(_Z35group_norm_nhwc_fwd_one_pass_kernelI11Bf16IOFp16WLi512ELi26ELi416EEv26Group_norm_nhwc_fwd_params)
        /*0254*/ 	.word	0x00000000


	//----- nvinfo : EIATTR_REGCOUNT
	.align		4
.L_139:
        /*0258*/ 	.byte	0x04, 0x2f
        /*025a*/ 	.short	(.L_141 - .L_140)
	.align		4
.L_140:
        /*025c*/ 	.word	index@(_Z35group_norm_nhwc_fwd_one_pass_kernelI11Bf16IOFp16WLi256ELi26ELi416EEv26Group_norm_nhwc_fwd_params)
        /*0260*/ 	.word	0x00000030


	//----- nvinfo : EIATTR_FRAME_SIZE
	.align		4
.L_141:
        /*0264*/ 	.byte	0x04, 0x11
        /*0266*/ 	.short	(.L_143 - .L_142)
	.align		4
.L_142:
        /*0268*/ 	.word	index@(_Z35group_norm_nhwc_fwd_one_pass_kernelI11Bf16IOFp16WLi256ELi26ELi416EEv26Group_norm_nhwc_fwd_params)
        /*026c*/ 	.word	0x00000000


	//----- nvinfo : EIATTR_REGCOUNT
	.align		4
.L_143:
        /*0270*/ 	.byte	0x04, 0x2f
        /*0272*/ 	.short	(.L_145 - .L_144)
	.align		4
.L_144:
        /*0274*/ 	.word	index@(_Z35group_norm_nhwc_fwd_one_pass_kernelI11Bf16IOFp16WLi128ELi26ELi416EEv26Group_norm_nhwc_fwd_params)
        /*0278*/ 	.word	0x0000002b


	//----- nvinfo : EIATTR_FRAME_SIZE
	.align		4
.L_145:
        /*027c*/ 	.byte	0x04, 0x11
        /*027e*/ 	.short	(.L_147 - .L_146)
	.align		4
.L_146:
        /*0280*/ 	.word	index@(_Z35group_norm_nhwc_fwd_one_pass_kernelI11Bf16IOFp16WLi128ELi26ELi416EEv26Group_norm_nhwc_fwd_params)
        /*0284*/ 	.word	0x00000000


	//----- nvinfo : EIATTR_REGCOUNT
	.align		4
.L_147:
        /*0288*/ 	.byte	0x04, 0x2f
        /*028a*/ 	.short	(.L_149 - .L_148)
	.align		4
.L_148:
        /*028c*/ 	.word	index@(_Z35group_norm_nhwc_fwd_one_pass_kernelI11Bf16IOFp16WLi64ELi26ELi416EEv26Group_norm_nhwc_fwd_params)
        /*0290*/ 	.word	0x00000020


	//----- nvinfo : EIATTR_FRAME_SIZE
	.align		4
.L_149:
        /*0294*/ 	.byte	0x04, 0x11
        /*0296*/ 	.short	(.L_151 - .L_150)
	.align		4
.L_150:
        /*0298*/ 	.word	index@(_Z35group_norm_nhwc_fwd_one_pass_kernelI11Bf16IOFp16WLi64ELi26ELi416EEv26Group_norm_nhwc_fwd_params)
        /*029c*/ 	.word	0x00000000


	//----- nvinfo : EIATTR_REGCOUNT
	.align		4
.L_151:
        /*02a0*/ 	.byte	0x04, 0x2f
        /*02a2*/ 	.short	(.L_153 - .L_152)
	.align		4
.L_152:
        /*02a4*/ 	.word	index@(_Z35group_norm_nhwc_fwd_one_pass_kernelI11Bf16IOBf16WLi512ELi26ELi416EEv26Group_norm_nhwc_fwd_params)
        /*02a8*/ 	.word	0x00000048


	//----- nvinfo : EIATTR_FRAME_SIZE
	.align		4
.L_153:
        /*02ac*/ 	.byte	0x04, 0x11
        /*02ae*/ 	.short	(.L_155 - .L_154)
	.align		4
.L_154:
        /*02b0*/ 	.word	index@(_Z35group_norm_nhwc_fwd_one_pass_kernelI11Bf16IOBf16WLi512ELi26ELi416EEv26Group_norm_nhwc_fwd_params)
        /*02b4*/ 	.word	0x00000000


	//----- nvinfo : EIATTR_REGCOUNT
	.align		4
.L_155:
        /*02b8*/ 	.byte	0x04, 0x2f
        /*02ba*/ 	.short	(.L_157 - .L_156)
	.align		4
.L_156:
        /*02bc*/ 	.word	index@(_Z35group_norm_nhwc_fwd_one_pass_kernelI11Bf16IOBf16WLi256ELi26ELi416EEv26Group_norm_nhwc_fwd_params)
        /*02c0*/ 	.word	0x00000030


	//----- nvinfo : EIATTR_FRAME_SIZE
	.align		4
.L_157:
        /*02c4*/ 	.byte	0x04, 0x11
        /*02c6*/ 	.short	(.L_159 - .L_158)
	.align		4
.L_158:
        /*02c8*/ 	.word	index@(_Z35group_norm_nhwc_fwd_one_pass_kernelI11Bf16IOBf16WLi256ELi26ELi416EEv26Group_norm_nhwc_fwd_params)
        /*02cc*/ 	.word	0x00000000


	//----- nvinfo : EIATTR_REGCOUNT
	.align		4
.L_159:
        /*02d0*/ 	.byte	0x04, 0x2f
        /*02d2*/ 	.short	(.L_161 - .L_160)
	.align		4
.L_160:
        /*02d4*/ 	.word	index@(_Z35group_norm_nhwc_fwd_one_pass_kernelI11Bf16IOBf16WLi128ELi26ELi416EEv26Group_norm_nhwc_fwd_params)
        /*02d8*/ 	.word	0x0000002b


	//----- nvinfo : EIATTR_FRAME_SIZE
	.align		4
.L_161:
        /*02dc*/ 	.byte	0x04, 0x11
        /*02de*/ 	.short	(.L_163 - .L_162)
	.align		4
.L_162:
        /*02e0*/ 	.word	index@(_Z35group_norm_nhwc_fwd_one_pass_kernelI11Bf16IOBf16WLi128ELi26ELi416EEv26Group_norm_nhwc_fwd_params)
        /*02e4*/ 	.word	0x00000000


	//----- nvinfo : EIATTR_REGCOUNT
	.align		4
.L_163:
        /*02e8*/ 	.byte	0x04, 0x2f
        /*02ea*/ 	.short	(.L_165 - .L_164)
	.align		4
.L_164:
        /*02ec*/ 	.word	index@(_Z35group_norm_nhwc_fwd_one_pass_kernelI11Bf16IOBf16WLi64ELi26ELi416EEv26Group_norm_nhwc_fwd_params)
        /*02f0*/ 	.word	0x00000020


	//----- nvinfo : EIATTR_FRAME_SIZE
	.align		4
.L_165:
        /*02f4*/ 	.byte	0x04, 0x11
        /*02f6*/ 	.short	(.L_167 - .L_166)
	.align		4
.L_166:
        /*02f8*/ 	.word	index@(_Z35group_norm_nhwc_fwd_one_pass_kernelI11Bf16IOBf16WLi64ELi26ELi416EEv26Group_norm_nhwc_fwd_params)
        /*02fc*/ 	.word	0x00000000


	//----- nvinfo : EIATTR_REGCOUNT
	.align		4
.L_167:
        /*0300*/ 	.byte	0x04, 0x2f
        /*0302*/ 	.short	(.L_169 - .L_168)
	.align		4
.L_168:
        /*0304*/ 	.word	index@(_Z35group_norm_nhwc_fwd_one_pass_kernelI11Bf16IOFp32WLi512ELi26ELi416EEv26Group_norm_nhwc_fwd_params)
        /*0308*/ 	.word	0x00000048


	//----- nvinfo : EIATTR_FRAME_SIZE
	.align		4
.L_169:
        /*030c*/ 	.byte	0x04, 0x11
        /*030e*/ 	.short	(.L_171 - .L_170)
	.align		4
.L_170:
        /*0310*/ 	.word	index@(_Z35group_norm_nhwc_fwd_one_pass_kernelI11Bf16IOFp32WLi512ELi26ELi416EEv26Group_norm_nhwc_fwd_params)
        /*0314*/ 	.word	0x00000000


	//----- nvinfo : EIATTR_REGCOUNT
	.align		4
.L_171:
        /*0318*/ 	.byte	0x04, 0x2f
        /*031a*/ 	.short	(.L_173 - .L_172)
	.align		4
.L_172:
        /*031c*/ 	.word	index@(_Z35group_norm_nhwc_fwd_one_pass_kernelI11Bf16IOFp32WLi256ELi26ELi416EEv26Group_norm_nhwc_fwd_params)
        /*0320*/ 	.word	0x00000030


	//----- nvinfo : EIATTR_FRAME_SIZE
	.align		4
.L_173:
        /*0324*/ 	.byte	0x04, 0x11
        /*0326*/ 	.short	(.L_175 - .L_174)
	.align		4
.L_174:
        /*0328*/ 	.word	index@(_Z35group_norm_nhwc_fwd_one_pass_kernelI11Bf16IOFp32WLi256ELi26ELi416EEv26Group_norm_nhwc_fwd_params)
        /*032c*/ 	.word	0x00000000


	//----- nvinfo : EIATTR_REGCOUNT
	.align		4
.L_175:
        /*0330*/ 	.byte	0x04, 0x2f
        /*0332*/ 	.short	(.L_177 - .L_176)
	.align		4
.L_176:
        /*0334*/ 	.word	index@(_Z35group_norm_nhwc_fwd_one_pass_kernelI11Bf16IOFp32WLi128ELi26ELi416EEv26Group_norm_nhwc_fwd_params)
        /*0338*/ 	.word	0x0000002c


	//----- nvinfo : EIATTR_FRAME_SIZE
	.align		4
.L_177:
        /*033c*/ 	.byte	0x04, 0x11
        /*033e*/ 	.short	(.L_179 - .L_178)
	.align		4
.L_178:
        /*0340*/ 	.word	index@(_Z35group_norm_nhwc_fwd_one_pass_kernelI11Bf16IOFp32WLi128ELi26ELi416EEv26Group_norm_nhwc_fwd_params)
        /*0344*/ 	.word	0x00000000


	//----- nvinfo : EIATTR_REGCOUNT
	.align		4
.L_179:
        /*0348*/ 	.byte	0x04, 0x2f
        /*034a*/ 	.short	(.L_181 - .L_180)
	.align		4
.L_180:
        /*034c*/ 	.word	index@(_Z35group_norm_nhwc_fwd_one_pass_kernelI11Bf16IOFp32WLi64ELi26ELi416EEv26Group_norm_nhwc_fwd_params)
        /*0350*/ 	.word	0x00000020


	//----- nvinfo : EIATTR_FRAME_SIZE
	.align		4
.L_181:
        /*0354*/ 	.byte	0x04, 0x11
        /*0356*/ 	.short	(.L_183 - .L_182)
	.align		4
.L_182:
        /*0358*/ 	.word	index@(_Z35group_norm_nhwc_fwd_one_pass_kernelI11Bf16IOFp32WLi64ELi26ELi416EEv26Group_norm_nhwc_fwd_params)
        /*035c*/ 	.word	0x00000000


	//----- nvinfo : EIATTR_REGCOUNT
	.align		4
.L_183:
        /*0360*/ 	.byte	0x04, 0x2f
        /*0362*/ 	.short	(.L_185 - .L_184)
	.align		4
.L_184:
        /*0364*/ 	.word	index@(_Z35group_norm_nhwc_bwd_one_pass_kernelI11Fp32IOFp16WLi512ELi26ELi416EEv26Group_norm_nhwc_bwd_params)
        /*0368*/ 	.word	0x00000080


	//----- nvinfo : EIATTR_FRAME_SIZE
	.align		4
.L_185:
        /*036c*/ 	.byte	0x04, 0x11
        /*036e*/ 	.short	(.L_187 - .L_186)
	.align		4
.L_186:
        /*0370*/ 	.word	index@(_Z35group_norm_nhwc_bwd_one_pass_kernelI11Fp32IOFp16WLi512ELi26ELi416EEv26Group_norm_nhwc_bwd_params)
        /*0374*/ 	.word	0x00000000


	//----- nvinfo : EIATTR_REGCOUNT
	.align		4
.L_187:
        /*0378*/ 	.byte	0x04, 0x2f
        /*037a*/ 	.short	(.L_189 - .L_188)
	.align		4
.L_188:
        /*037c*/ 	.word	index@(_Z35group_norm_nhwc_bwd_one_pass_kernelI11Fp32IOFp16WLi256ELi26ELi416EEv26Group_norm_nhwc_bwd_params)
        /*0380*/ 	.word	0x00000048


	//----- nvinfo : EIATTR_FRAME_SIZE
	.align		4
.L_189:
        /*0384*/ 	.byte	0x04, 0x11
        /*0386*/ 	.short	(.L_191 - .L_190)
	.align		4
.L_190:
        /*0388*/ 	.word	index@(_Z35group_norm_nhwc_bwd_one_pass_kernelI11Fp32IOFp16WLi256ELi26ELi416EEv26Group_norm_nhwc_bwd_params)
        /*038c*/ 	.word	0x00000000


	//----- nvinfo : EIATTR_REGCOUNT
	.align		4
.L_191:
        /*0390*/ 	.byte	0x04, 0x2f
        /*0392*/ 	.short	(.L_193 - .L_192)
	.align		4
.L_192:
        /*0394*/ 	.word	index@(_Z35group_norm_nhwc_bwd_one_pass_kernelI11Fp32IOFp16WLi128ELi26ELi416EEv26Group_norm_nhwc_bwd_params)
        /*0398*/ 	.word	0x00000048


	//----- nvinfo : EIATTR_FRAME_SIZE
	.align		4
.L_193:
        /*039c*/ 	.byte	0x04, 0x11
        /*039e*/ 	.short	(.L_195 - .L_194)
	.align		4
.L_194:
        /*03a0*/ 	.word	index@(_Z35group_norm_nhwc_bwd_one_pass_kernelI11Fp32IOFp16WLi128ELi26ELi416EEv26Group_norm_nhwc_bwd_params)
        /*03a4*/ 	.word	0x00000000


	//----- nvinfo : EIATTR_REGCOUNT
	.align		4
.L_195:
        /*03a8*/ 	.byte	0x04, 0x2f
        /*03aa*/ 	.short	(.L_197 - .L_196)
	.align		4
.L_196:
        /*03ac*/ 	.word	index@(_Z35group_norm_nhwc_bwd_one_pass_kernelI11Fp32IOFp16WLi64ELi26ELi416EEv26Group_norm_nhwc_bwd_params)
        /*03b0*/ 	.word	0x00000030


	//----- nvinfo : EIATTR_FRAME_SIZE
	.align		4
.L_197:
        /*03b4*/ 	.byte	0x04, 0x11
        /*03b6*/ 	.short	(.L_199 - .L_198)
	.align		4
.L_198:
        /*03b8*/ 	.word	index@(_Z35group_norm_nhwc_bwd_one_pass_kernelI11Fp32IOFp16WLi64ELi26ELi416EEv26Group_norm_nhwc_bwd_params)
        /*03bc*/ 	.word	0x00000000


	//----- nvinfo : EIATTR_REGCOUNT
	.align		4
.L_199:
        /*03c0*/ 	.byte	0x04, 0x2f
        /*03c2*/ 	.short	(.L_201 - .L_200)
	.align		4
.L_200:
        /*03c4*/ 	.word	index@(_Z35group_norm_nhwc_bwd_one_pass_kernelI11Fp32IOBf16WLi512ELi26ELi416EEv26Group_norm_nhwc_bwd_params)
        /*03c8*/ 	.word	0x00000080


	//----- nvinfo : EIATTR_FRAME_SIZE
	.align		4
.L_201:
        /*03cc*/ 	.byte	0x04, 0x11
        /*03ce*/ 	.short	(.L_203 - .L_202)
	.align		4
.L_202:
        /*03d0*/ 	.word	index@(_Z35group_norm_nhwc_bwd_one_pass_kernelI11Fp32IOBf16WLi512ELi26ELi416EEv26Group_norm_nhwc_bwd_params)
        /*03d4*/ 	.word	0x00000000


	//----- nvinfo : EIATTR_REGCOUNT
	.align		4
.L_203:
        /*03d8*/ 	.byte	0x04, 0x2f
        /*03da*/ 	.short	(.L_205 - .L_204)
	.align		4
.L_204:
        /*03dc*/ 	.word	index@(_Z35group_norm_nhwc_bwd_one_pass_kernelI11Fp32IOBf16WLi256ELi26ELi416EEv26Group_norm_nhwc_bwd_params)
        /*03e0*/ 	.word	0x00000048


	//----- nvinfo : EIATTR_FRAME_SIZE
	.align		4
.L_205:
        /*03e4*/ 	.byte	0x04, 0x11
        /*03e6*/ 	.short	(.L_207 - .L_206)
	.align		4
.L_206:
        /*03e8*/ 	.word	index@(_Z35group_norm_nhwc_bwd_one_pass_kernelI11Fp32IOBf16WLi256ELi26ELi416EEv26Group_norm_nhwc_bwd_params)
        /*03ec*/ 	.word	0x00000000


	//----- nvinfo : EIATTR_REGCOUNT
	.align		4
.L_207:
        /*03f0*/ 	.byte	0x04, 0x2f
        /*03f2*/ 	.short	(.L_209 - .L_208)
	.align		4
.L_208:
        /*03f4*/ 	.word	index@(_Z35group_norm_nhwc_bwd_one_pass_kernelI11Fp32IOBf16WLi128ELi26ELi416EEv26Group_norm_nhwc_bwd_params)
        /*03f8*/ 	.word	0x00000048


	//----- nvinfo : EIATTR_FRAME_SIZE
	.align		4
.L_209:
        /*03fc*/ 	.byte	0x04, 0x11
        /*03fe*/ 	.short	(.L_211 - .L_210)
	.align		4
.L_210:
        /*0400*/ 	.word	index@(_Z35group_norm_nhwc_bwd_one_pass_kernelI11Fp32IOBf16WLi128ELi26ELi416EEv26Group_norm_nhwc_bwd_params)
        /*0404*/ 	.word	0x00000000


	//----- nvinfo : EIATTR_REGCOUNT
	.align		4
.L_211:
        /*0408*/ 	.byte	0x04, 0x2f
        /*040a*/ 	.short	(.L_213 - .L_212)
	.align		4
.L_212:
        /*040c*/ 	.word	index@(_Z35group_norm_nhwc_bwd_one_pass_kernelI11Fp32IOBf16WLi64ELi26ELi416EEv26Group_norm_nhwc_bwd_params)
        /*0410*/ 	.word	0x00000030


	//----- nvinfo : EIATTR_FRAME_SIZE
	.align		4
.L_213:
        /*0414*/ 	.byte	0x04, 0x11
        /*0416*/ 	.short	(.L_215 - .L_214)
	.align		4
.L_214:
        /*0418*/ 	.word	index@(_Z35group_norm_nhwc_bwd_one_pass_kernelI11Fp32IOBf16WLi64ELi26ELi416EEv26Group_norm_nhwc_bwd_params)
        /*041c*/ 	.word	0x00000000


	//----- nvinfo : EIATTR_REGCOUNT
	.align		4
.L_215:
        /*0420*/ 	.byte	0x04, 0x2f
        /*0422*/ 	.short	(.L_217 - .L_216)
	.align		4
.L_216:
        /*0424*/ 	.word	index@(_Z35group_norm_nhwc_bwd_one_pass_kernelI11Fp32IOFp32WLi512ELi26ELi416EEv26Group_norm_nhwc_bwd_params)
        /*0428*/ 	.word	0x00000080


	//----- nvinfo : EIATTR_FRAME_SIZE
	.align		4
.L_217:
        /*042c*/ 	.byte	0x04, 0x11
        /*042e*/ 	.short	(.L_219 - .L_218)
	.align		4
.L_218:
        /*0430*/ 	.word	index@(_Z35group_norm_nhwc_bwd_one_pass_kernelI11Fp32IOFp32WLi512ELi26ELi416EEv26Group_norm_nhwc_bwd_params)
        /*0434*/ 	.word	0x00000000


	//----- nvinfo : EIATTR_REGCOUNT
	.align		4
.L_219:
        /*0438*/ 	.byte	0x04, 0x2f
        /*043a*/ 	.short	(.L_221 - .L_220)
	.align		4
.L_220:
        /*043c*/ 	.word	index@(_Z35group_norm_nhwc_bwd_one_pass_kernelI11Fp32IOFp32WLi256ELi26ELi416EEv26Group_norm_nhwc_bwd_params)
        /*0440*/ 	.word	0x00000076


	//----- nvinfo : EIATTR_FRAME_SIZE
	.align		4
.L_221:
        /*0444*/ 	.byte	0x04, 0x11
        /*0446*/ 	.short	(.L_223 - .L_222)
	.align		4
.L_222:
        /*0448*/ 	.word	index@(_Z35group_norm_nhwc_bwd_one_pass_kernelI11Fp32IOFp32WLi256ELi26ELi416EEv26Group_norm_nhwc_bwd_params)
        /*044c*/ 	.word	0x00000000


	//----- nvinfo : EIATTR_REGCOUNT
	.align		4
.L_223:
        /*0450*/ 	.byte	0x04, 0x2f
        /*0452*/ 	.short	(.L_225 - .L_224)
	.align		4
.L_224:
        /*0454*/ 	.word	index@(_Z35group_norm_nhwc_bwd_one_pass_kernelI11Fp32IOFp32WLi128ELi26ELi416EEv26Group_norm_nhwc_bwd_params)
        /*0458*/ 	.word	0x00000048


	//----- nvinfo : EIATTR_FRAME_SIZE
	.align		4
.L_225:
        /*045c*/ 	.byte	0x04, 0x11
        /*045e*/ 	.short	(.L_227 - .L_226)
	.align		4
.L_226:
        /*0460*/ 	.word	index@(_Z35group_norm_nhwc_bwd_one_pass_kernelI11Fp32IOFp32WLi128ELi26ELi416EEv26Group_norm_nhwc_bwd_params)
        /*0464*/ 	.word	0x00000000


	//----- nvinfo : EIATTR_REGCOUNT
	.align		4
.L_227:
        /*0468*/ 	.byte	0x04, 0x2f
        /*046a*/ 	.short	(.L_229 - .L_228)
	.align		4
.L_228:
        /*046c*/ 	.word	index@(_Z35group_norm_nhwc_bwd_one_pass_kernelI11Fp32IOFp32WLi64ELi26ELi416EEv26Group_norm_nhwc_bwd_params)
        /*0470*/ 	.word	0x00000030


	//----- nvinfo : EIATTR_FRAME_SIZE
	.align		4
.L_229:
        /*0474*/ 	.byte	0x04, 0x11
        /*0476*/ 	.short	(.L_231 - .L_230)
	.align		4
.L_230:
        /*0478*/ 	.word	index@(_Z35group_norm_nhwc_bwd_one_pass_kernelI11Fp32IOFp32WLi64ELi26ELi416EEv26Group_norm_nhwc_bwd_params)
        /*047c*/ 	.word	0x00000000


	//----- nvinfo : EIATTR_REGCOUNT
	.align		4
.L_231:
        /*0480*/ 	.byte	0x04, 0x2f
        /*0482*/ 	.short	(.L_233 - .L_232)
	.align		4
.L_232:
        /*0484*/ 	.word	index@(_Z35group_norm_nhwc_bwd_one_pass_kernelI11Fp16IOFp16WLi512ELi26ELi416EEv26Group_norm_nhwc_bwd_params)
        /*0488*/ 	.word	0x00000080


	//----- nvinfo : EIATTR_FRAME_SIZE
	.align		4
.L_233:
        /*048c*/ 	.byte	0x04, 0x11
        /*048e*/ 	.short	(.L_235 - .L_234)
	.align		4
.L_234:
        /*0490*/ 	.word	index@(_Z35group_norm_nhwc_bwd_one_pass_kernelI11Fp16IOFp16WLi512ELi26ELi416EEv26Group_norm_nhwc_bwd_params)
        /*0494*/ 	.word	0x00000000


	//----- nvinfo : EIATTR_REGCOUNT
	.align		4
.L_235:
        /*0498*/ 	.byte	0x04, 0x2f
        /*049a*/ 	.short	(.L_237 - .L_236)
	.align		4
.L_236:
        /*049c*/ 	.word	index@(_Z35group_norm_nhwc_bwd_one_pass_kernelI11Fp16IOFp16WLi256ELi26ELi416EEv26Group_norm_nhwc_bwd_params)
        /*04a0*/ 	.word	0x00000048


	//----- nvinfo : EIATTR_FRAME_SIZE
	.align		4
.L_237:
        /*04a4*/ 	.byte	0x04, 0x11
        /*04a6*/ 	.short	(.L_239 - .L_238)
	.align		4
.L_238:
        /*04a8*/ 	.word	index@(_Z35group_norm_nhwc_bwd_one_pass_kernelI11Fp16IOFp16WLi256ELi26ELi416EEv26Group_norm_nhwc_bwd_params)
        /*04ac*/ 	.word	0x00000000


	//----- nvinfo : EIATTR_REGCOUNT
	.align		4
.L_239:
        /*04b0*/ 	.byte	0x04, 0x2f
        /*04b2*/ 	.short	(.L_241 - .L_240)
	.align		4
.L_240:
        /*04b4*/ 	.word	index@(_Z35group_norm_nhwc_bwd_one_pass_kernelI11Fp16IOFp16WLi128ELi26ELi416EEv26Group_norm_nhwc_bwd_params)
        /*04b8*/ 	.word	0x0000003a


	//----- nvinfo : EIATTR_FRAME_SIZE
	.align		4
.L_241:
        /*04bc*/ 	.byte	0x04, 0x11
        /*04be*/ 	.short	(.L_243 - .L_242)
	.align		4
.L_242:
        /*04c0*/ 	.word	index@(_Z35group_norm_nhwc_bwd_one_pass_kernelI11Fp16IOFp16WLi128ELi26ELi416EEv26Group_norm_nhwc_bwd_params)
        /*04c4*/ 	.word	0x00000000


	//----- nvinfo : EIATTR_REGCOUNT
	.align		4
.L_243:
        /*04c8*/ 	.byte	0x04, 0x2f
        /*04ca*/ 	.short	(.L_245 - .L_244)
	.align		4
.L_244:
        /*04cc*/ 	.word	index@(_Z35group_norm_nhwc_bwd_one_pass_kernelI11Fp16IOFp16WLi64ELi26ELi416EEv26Group_norm_nhwc_bwd_params)
        /*04d0*/ 	.word	0x00000030


	//----- nvinfo : EIATTR_FRAME_SIZE
	.align		4
.L_245:
        /*04d4*/ 	.byte	0x04, 0x11
        /*04d6*/ 	.short	(.L_247 - .L_246)
	.align		4
.L_246:
        /*04d8*/ 	.word	index@(_Z35group_norm_nhwc_bwd_one_pass_kernelI11Fp16IOFp16WLi64ELi26ELi416EEv26Group_norm_nhwc_bwd_params)
        /*04dc*/ 	.word	0x00000000


	//----- nvinfo : EIATTR_REGCOUNT
	.align		4
.L_247:
        /*04e0*/ 	.byte	0x04, 0x2f
        /*04e2*/ 	.short	(.L_249 - .L_248)
	.align		4
.L_248:
        /*04e4*/ 	.word	index@(_Z35group_norm_nhwc_bwd_one_pass_kernelI11Fp16IOBf16WLi512ELi26ELi416EEv26Group_norm_nhwc_bwd_params)
        /*04e8*/ 	.word	0x00000080


	//----- nvinfo : EIATTR_FRAME_SIZE
	.align		4
.L_249:
        /*04ec*/ 	.byte	0x04, 0x11
        /*04ee*/ 	.short	(.L_251 - .L_250)
	.align		4
.L_250:
        /*04f0*/ 	.word	index@(_Z35group_norm_nhwc_bwd_one_pass_kernelI11Fp16IOBf16WLi512ELi26ELi416EEv26Group_norm_nhwc_bwd_params)
        /*04f4*/ 	.word	0x00000000


	//----- nvinfo : EIATTR_REGCOUNT
	.align		4
.L_251:
        /*04f8*/ 	.byte	0x04, 0x2f
        /*04fa*/ 	.short	(.L_253 - .L_252)
	.align		4
.L_252:
        /*04fc*/ 	.word	index@(_Z35group_norm_nhwc_bwd_one_pass_kernelI11Fp16IOBf16WLi256ELi26ELi416EEv26Group_norm_nhwc_bwd_params)
        /*0500*/ 	.word	0x00000048


	//----- nvinfo : EIATTR_FRAME_SIZE
	.align		4
.L_253:
        /*0504*/ 	.byte	0x04, 0x11
        /*0506*/ 	.short	(.L_255 - .L_254)
	.align		4
.L_254:
        /*0508*/ 	.word	index@(_Z35group_norm_nhwc_bwd_one_pass_kernelI11Fp16IOBf16WLi256ELi26ELi416EEv26Group_norm_nhwc_bwd_params)
        /*050c*/ 	.word	0x00000000


	//----- nvinfo : EIATTR_REGCOUNT
	.align		4
.L_255:
        /*0510*/ 	.byte	0x04, 0x2f
        /*0512*/ 	.short	(.L_257 - .L_256)
	.align		4
.L_256:
        /*0514*/ 	.word	index@(_Z35group_norm_nhwc_bwd_one_pass_kernelI11Fp16IOBf16WLi128ELi26ELi416EEv26Group_norm_nhwc_bwd_params)
        /*0518*/ 	.word	0x0000003a


	//----- nvinfo : EIATTR_FRAME_SIZE
	.align		4
.L_257:
        /*051c*/ 	.byte	0x04, 0x11
        /*051e*/ 	.short	(.L_259 - .L_258)
	.align		4
.L_258:
        /*0520*/ 	.word	index@(_Z35group_norm_nhwc_bwd_one_pass_kernelI11Fp16IOBf16WLi128ELi26ELi416EEv26Group_norm_nhwc_bwd_params)
        /*0524*/ 	.word	0x00000000


	//----- nvinfo : EIATTR_REGCOUNT
	.align		4
.L_259:
        /*0528*/ 	.byte	0x04, 0x2f
        /*052a*/ 	.short	(.L_261 - .L_260)
	.align		4
.L_260:
        /*052c*/ 	.word	index@(_Z35group_norm_nhwc_bwd_one_pass_kernelI11Fp16IOBf16WLi64ELi26ELi416EEv26Group_norm_nhwc_bwd_params)
        /*0530*/ 	.word	0x00000030


	//----- nvinfo : EIATTR_FRAME_SIZE
	.align		4
.L_261:
        /*0534*/ 	.byte	0x04, 0x11
        /*0536*/ 	.short	(.L_263 - .L_262)
	.align		4
.L_262:
        /*0538*/ 	.word	index@(_Z35group_norm_nhwc_bwd_one_pass_kernelI11Fp16IOBf16WLi64ELi26ELi416EEv26Group_norm_nhwc_bwd_params)
        /*053c*/ 	.word	0x00000000


	//----- nvinfo : EIATTR_REGCOUNT
	.align		4
.L_263:
        /*0540*/ 	.byte	0x04, 0x2f
        /*0542*/ 	.short	(.L_265 - .L_264)
	.align		4
.L_264:
        /*0544*/ 	.word	index@(_Z35group_norm_nhwc_bwd_one_pass_kernelI11Fp16IOFp32WLi512ELi26ELi416EEv26Group_norm_nhwc_bwd_params)
        /*0548*/ 	.word	0x00000080


	//----- nvinfo : EIATTR_FRAME_SIZE
	.align		4
.L_265:
        /*054c*/ 	.byte	0x04, 0x11
        /*054e*/ 	.short	(.L_267 - .L_266)
	.align		4
.L_266:
        /*0550*/ 	.word	index@(_Z35group_norm_nhwc_bwd_one_pass_kernelI11Fp16IOFp32WLi512ELi26ELi416EEv26Group_norm_nhwc_bwd_params)
        /*0554*/ 	.word	0x00000000


	//----- nvinfo : EIATTR_REGCOUNT
	.align		4
.L_267:
        /*0558*/ 	.byte	0x04, 0x2f
        /*055a*/ 	.short	(.L_269 - .L_268)
	.align		4
.L_268:
        /*055c*/ 	.word	index@(_Z35group_norm_nhwc_bwd_one_pass_kernelI11Fp16IOFp32WLi256ELi26ELi416EEv26Group_norm_nhwc_bwd_params)
        /*0560*/ 	.word	0x00000048


	//----- nvinfo : EIATTR_FRAME_SIZE
	.align		4
.L_269:
        /*0564*/ 	.byte	0x04, 0x11
        /*0566*/ 	.short	(.L_271 - .L_270)
	.align		4
.L_270:
        /*0568*/ 	.word	index@(_Z35group_norm_nhwc_bwd_one_pass_kernelI11Fp16IOFp32WLi256ELi26ELi416EEv26Group_norm_nhwc_bwd_params)
        /*056c*/ 	.word	0x00000000


	//----- nvinfo : EIATTR_REGCOUNT
	.align		4
.L_271:
        /*0570*/ 	.byte	0x04, 0x2f
        /*0572*/ 	.short	(.L_273 - .L_272)
	.align		4
.L_272:
        /*0574*/ 	.word	index@(_Z35group_norm_nhwc_bwd_one_pass_kernelI11Fp16IOFp32WLi128ELi26ELi416EEv26Group_norm_nhwc_bwd_params)
        /*0578*/ 	.word	0x0000003a


	//----- nvinfo : EIATTR_FRAME_SIZE
	.align		4
.L_273:
        /*057c*/ 	.byte	0x04, 0x11
        /*057e*/ 	.short	(.L_275 - .L_274)
	.align		4
.L_274:
        /*0580*/ 	.word	index@(_Z35group_norm_nhwc_bwd_one_pass_kernelI11Fp16IOFp32WLi128ELi26ELi416EEv26Group_norm_nhwc_bwd_params)
        /*0584*/ 	.word	0x00000000


	//----- nvinfo : EIATTR_REGCOUNT
	.align		4
.L_275:
        /*0588*/ 	.byte	0x04, 0x2f
        /*058a*/ 	.short	(.L_277 - .L_276)
	.align		4
.L_276:
        /*058c*/ 	.word	index@(_Z35group_norm_nhwc_bwd_one_pass_kernelI11Fp16IOFp32WLi64ELi26ELi416EEv26Group_norm_nhwc_bwd_params)
        /*0590*/ 	.word	0x00000030


	//----- nvinfo : EIATTR_FRAME_SIZE
	.align		4
.L_277:
        /*0594*/ 	.byte	0x04, 0x11
        /*0596*/ 	.short	(.L_279 - .L_278)
	.align		4
.L_278:
        /*0598*/ 	.word	index@(_Z35group_norm_nhwc_bwd_one_pass_kernelI11Fp16IOFp32WLi64ELi26ELi416EEv26Group_norm_nhwc_bwd_params)
        /*059c*/ 	.word	0x00000000


	//----- nvinfo : EIATTR_REGCOUNT
	.align		4
.L_279:
        /*05a0*/ 	.byte	0x04, 0x2f
        /*05a2*/ 	.short	(.L_281 - .L_280)
	.align		4
.L_280:
        /*05a4*/ 	.word	index@(_Z35group_norm_nhwc_bwd_one_pass_kernelI11Bf16IOFp16WLi512ELi26ELi416EEv26Group_norm_nhwc_bwd_params)
        /*05a8*/ 	.word	0x00000080


	//----- nvinfo : EIATTR_FRAME_SIZE
	.align		4
.L_281:
        /*05ac*/ 	.byte	0x04, 0x11
        /*05ae*/ 	.short	(.L_283 - .L_282)
	.align		4
.L_282:
        /*05b0*/ 	.word	index@(_Z35group_norm_nhwc_bwd_one_pass_kernelI11Bf16IOFp16WLi512ELi26ELi416EEv26Group_norm_nhwc_bwd_params)
        /*05b4*/ 	.word	0x00000000


	//----- nvinfo : EIATTR_REGCOUNT
	.align		4
.L_283:
        /*05b8*/ 	.byte	0x04, 0x2f
        /*05ba*/ 	.short	(.L_285 - .L_284)
	.align		4
.L_284:
        /*05bc*/ 	.word	index@(_Z35group_norm_nhwc_bwd_one_pass_kernelI11Bf16IOFp16WLi256ELi26ELi416EEv26Group_norm_nhwc_bwd_params)
        /*05c0*/ 	.word	0x00000048


	//----- nvinfo : EIATTR_FRAME_SIZE
	.align		4
.L_285:
        /*05c4*/ 	.byte	0x04, 0x11
        /*05c6*/ 	.short	(.L_287 - .L_286)
	.align		4
.L_286:
        /*05c8*/ 	.word	index@(_Z35group_norm_nhwc_bwd_one_pass_kernelI11Bf16IOFp16WLi256ELi26ELi416EEv26Group_norm_nhwc_bwd_params)
        /*05cc*/ 	.word	0x00000000


	//----- nvinfo : EIATTR_REGCOUNT
	.align		4
.L_287:
        /*05d0*/ 	.byte	0x04, 0x2f
        /*05d2*/ 	.short	(.L_289 - .L_288)
	.align		4
.L_288:
        /*05d4*/ 	.word	index@(_Z35group_norm_nhwc_bwd_one_pass_kernelI11Bf16IOFp16WLi128ELi26ELi416EEv26Group_norm_nhwc_bwd_params)
        /*05d8*/ 	.word	0x0000003a


	//----- nvinfo : EIATTR_FRAME_SIZE
	.align		4
.L_289:
        /*05dc*/ 	.byte	0x04, 0x11
        /*05de*/ 	.short	(.L_291 - .L_290)
	.align		4
.L_290:
        /*05e0*/ 	.word	index@(_Z35group_norm_nhwc_bwd_one_pass_kernelI11Bf16IOFp16WLi128ELi26ELi416EEv26Group_norm_nhwc_bwd_params)
        /*05e4*/ 	.word	0x00000000


	//----- nvinfo : EIATTR_REGCOUNT
	.align		4
.L_291:
        /*05e8*/ 	.byte	0x04, 0x2f
        /*05ea*/ 	.short	(.L_293 - .L_292)
	.align		4
.L_292:
        /*05ec*/ 	.word	index@(_Z35group_norm_nhwc_bwd_one_pass_kernelI11Bf16IOFp16WLi64ELi26ELi416EEv26Group_norm_nhwc_bwd_params)
        /*05f0*/ 	.word	0x00000030


	//----- nvinfo : EIATTR_FRAME_SIZE
	.align		4
.L_293:
        /*05f4*/ 	.byte	0x04, 0x11
        /*05f6*/ 	.short	(.L_295 - .L_294)
	.align		4
.L_294:
        /*05f8*/ 	.word	index@(_Z35group_norm_nhwc_bwd_one_pass_kernelI11Bf16IOFp16WLi64ELi26ELi416EEv26Group_norm_nhwc_bwd_params)
        /*05fc*/ 	.word	0x00000000


	//----- nvinfo : EIATTR_REGCOUNT
	.align		4
.L_295:
        /*0600*/ 	.byte	0x04, 0x2f
        /*0602*/ 	.short	(.L_297 - .L_296)
	.align		4
.L_296:
        /*0604*/ 	.word	index@(_Z35group_norm_nhwc_bwd_one_pass_kernelI11Bf16IOBf16WLi512ELi26ELi416EEv26Group_norm_nhwc_bwd_params)
        /*0608*/ 	.word	0x00000080


	//----- nvinfo : EIATTR_FRAME_SIZE
	.align		4
.L_297:
        /*060c*/ 	.byte	0x04, 0x11
        /*060e*/ 	.short	(.L_299 - .L_298)
	.align		4
.L_298:
        /*0610*/ 	.word	index@(_Z35group_norm_nhwc_bwd_one_pass_kernelI11Bf16IOBf16WLi512ELi26ELi416EEv26Group_norm_nhwc_bwd_params)
        /*0614*/ 	.word	0x00000000


	//----- nvinfo : EIATTR_REGCOUNT
	.align		4
.L_299:
        /*0618*/ 	.byte	0x04, 0x2f
        /*061a*/ 	.short	(.L_301 - .L_300)
	.align		4
.L_300:
        /*061c*/ 	.word	index@(_Z35group_norm_nhwc_bwd_one_pass_kernelI11Bf16IOBf16WLi256ELi26ELi416EEv26Group_norm_nhwc_bwd_params)
        /*0620*/ 	.word	0x00000048


	//----- nvinfo : EIATTR_FRAME_SIZE
	.align		4
.L_301:
        /*0624*/ 	.byte	0x04, 0x11
        /*0626*/ 	.short	(.L_303 - .L_302)
	.align		4
.L_302:
        /*0628*/ 	.word	index@(_Z35group_norm_nhwc_bwd_one_pass_kernelI11Bf16IOBf16WLi256ELi26ELi416EEv26Group_norm_nhwc_bwd_params)
        /*062c*/ 	.word	0x00000000


	//----- nvinfo : EIATTR_REGCOUNT
	.align		4
.L_303:
        /*0630*/ 	.byte	0x04, 0x2f
        /*0632*/ 	.short	(.L_305 - .L_304)
	.align		4
.L_304:
        /*0634*/ 	.word	index@(_Z35group_norm_nhwc_bwd_one_pass_kernelI11Bf16IOBf16WLi128ELi26ELi416EEv26Group_norm_nhwc_bwd_params)
        /*0638*/ 	.word	0x0000003a


	//----- nvinfo : EIATTR_FRAME_SIZE
	.align		4
.L_305:
        /*063c*/ 	.byte	0x04, 0x11
        /*063e*/ 	.short	(.L_307 - .L_306)
	.align		4
.L_306:
        /*0640*/ 	.word	index@(_Z35group_norm_nhwc_bwd_one_pass_kernelI11Bf16IOBf16WLi128ELi26ELi416EEv26Group_norm_nhwc_bwd_params)
        /*0644*/ 	.word	0x00000000


	//----- nvinfo : EIATTR_REGCOUNT
	.align		4
.L_307:
        /*0648*/ 	.byte	0x04, 0x2f
        /*064a*/ 	.short	(.L_309 - .L_308)
	.align		4
.L_308:
        /*064c*/ 	.word	index@(_Z35group_norm_nhwc_bwd_one_pass_kernelI11Bf16IOBf16WLi64ELi26ELi416EEv26Group_norm_nhwc_bwd_params)
        /*0650*/ 	.word	0x00000030


	//----- nvinfo : EIATTR_FRAME_SIZE
	.align		4
.L_309:
        /*0654*/ 	.byte	0x04, 0x11
        /*0656*/ 	.short	(.L_311 - .L_310)
	.align		4
.L_310:
        /*0658*/ 	.word	index@(_Z35group_norm_nhwc_bwd_one_pass_kernelI11Bf16IOBf16WLi64ELi26ELi416EEv26Group_norm_nhwc_bwd_params)
        /*065c*/ 	.word	0x00000000


	//----- nvinfo : EIATTR_REGCOUNT
	.align		4
.L_311:
        /*0660*/ 	.byte	0x04, 0x2f
        /*0662*/ 	.short	(.L_313 - .L_312)
	.align		4
.L_312:
        /*0664*/ 	.word	index@(_Z35group_norm_nhwc_bwd_one_pass_kernelI11Bf16IOFp32WLi512ELi26ELi416EEv26Group_norm_nhwc_bwd_params)
        /*0668*/ 	.word	0x00000080


	//----- nvinfo : EIATTR_FRAME_SIZE
	.align		4
.L_313:
        /*066c*/ 	.byte	0x04, 0x11
        /*066e*/ 	.short	(.L_315 - .L_314)
	.align		4
.L_314:
        /*0670*/ 	.word	index@(_Z35group_norm_nhwc_bwd_one_pass_kernelI11Bf16IOFp32WLi512ELi26ELi416EEv26Group_norm_nhwc_bwd_params)
        /*0674*/ 	.word	0x00000000


	//----- nvinfo : EIATTR_REGCOUNT
	.align		4
.L_315:
        /*0678*/ 	.byte	0x04, 0x2f
        /*067a*/ 	.short	(.L_317 - .L_316)
	.align		4
.L_316:
        /*067c*/ 	.word	index@(_Z35group_norm_nhwc_bwd_one_pass_kernelI11Bf16IOFp32WLi256ELi26ELi416EEv26Group_norm_nhwc_bwd_params)
        /*0680*/ 	.word	0x00000048


	//----- nvinfo : EIATTR_FRAME_SIZE
	.align		4
.L_317:
        /*0684*/ 	.byte	0x04, 0x11
        /*0686*/ 	.short	(.L_319 - .L_318)
	.align		4
.L_318:
        /*0688*/ 	.word	index@(_Z35group_norm_nhwc_bwd_one_pass_kernelI11Bf16IOFp32WLi256ELi26ELi416EEv26Group_norm_nhwc_bwd_params)
        /*068c*/ 	.word	0x00000000


	//----- nvinfo : EIATTR_REGCOUNT
	.align		4
.L_319:
        /*0690*/ 	.byte	0x04, 0x2f
        /*0692*/ 	.short	(.L_321 - .L_320)
	.align		4
.L_320:
        /*0694*/ 	.word	index@(_Z35group_norm_nhwc_bwd_one_pass_kernelI11Bf16IOFp32WLi128ELi26ELi416EEv26Group_norm_nhwc_bwd_params)
        /*0698*/ 	.word	0x0000003c


	//----- nvinfo : EIATTR_FRAME_SIZE
	.align		4
.L_321:
        /*069c*/ 	.byte	0x04, 0x11
        /*069e*/ 	.short	(.L_323 - .L_322)
	.align		4
.L_322:
        /*06a0*/ 	.word	index@(_Z35group_norm_nhwc_bwd_one_pass_kernelI11Bf16IOFp32WLi128ELi26ELi416EEv26Group_norm_nhwc_bwd_params)
        /*06a4*/ 	.word	0x00000000


	//----- nvinfo : EIATTR_REGCOUNT
	.align		4
.L_323:
        /*06a8*/ 	.byte	0x04, 0x2f
        /*06aa*/ 	.short	(.L_325 - .L_324)
	.align		4
.L_324:
        /*06ac*/ 	.word	index@(_Z35group_norm_nhwc_bwd_one_pass_kernelI11Bf16IOFp32WLi64ELi26ELi416EEv26Group_norm_nhwc_bwd_params)
        /*06b0*/ 	.word	0x00000030


	//----- nvinfo : EIATTR_FRAME_SIZE
	.align		4
.L_325:
        /*06b4*/ 	.byte	0x04, 0x11
        /*06b6*/ 	.short	(.L_327 - .L_326)
	.align		4
.L_326:
        /*06b8*/ 	.word	index@(_Z35group_norm_nhwc_bwd_one_pass_kernelI11Bf16IOFp32WLi64ELi26ELi416EEv26Group_norm_nhwc_bwd_params)
        /*06bc*/ 	.word	0x00000000


	//----- nvinfo : EIATTR_REGCOUNT
	.align		4
.L_327:
        /*06c0*/ 	.byte	0x04, 0x2f
        /*06c2*/ 	.short	(.L_329 - .L_328)
	.align		4
.L_328:
        /*06c4*/ 	.word	index@(_ZN3cub17CUB_300001_SM_8006detail11EmptyKernelIvEEvv)
        /*06c8*/ 	.word	0x00000004


	//----- nvinfo : EIATTR_FRAME_SIZE
	.align		4
.L_329:
        /*06cc*/ 	.byte	0x04, 0x11
        /*06ce*/ 	.short	(.L_331 - .L_330)
	.align		4
.L_330:
        /*06d0*/ 	.word	index@(_ZN3cub17CUB_300001_SM_8006detail11EmptyKernelIvEEvv)
        /*06d4*/ 	.word	0x00000000


	//----- nvinfo : EIATTR_MIN_STACK_SIZE
	.align		4
.L_331:
        /*06d8*/ 	.byte	0x04, 0x12
        /*06da*/ 	.short	(.L_333 - .L_332)
	.align		4
.L_332:
        /*06dc*/ 	.word	index@(_ZN3cub17CUB_300001_SM_8006detail11EmptyKernelIvEEvv)
        /*06e0*/ 	.word	0x00000000


	//----- nvinfo : EIATTR_MIN_STACK_SIZE
	.align		4
.L_333:
        /*06e4*/ 	.byte	0x04, 0x12
        /*06e6*/ 	.short	(.L_335 - .L_334)
	.align		4
.L_334:
        /*06e8*/ 	.word	index@(_Z35group_norm_nhwc_bwd_one_pass_kernelI11Bf16IOFp32WLi64ELi26ELi416EEv26Group_norm_nhwc_bwd_params)
        /*06ec*/ 	.word	0x00000000


	//----- nvinfo : EIATTR_MIN_STACK_SIZE
	.align		4
.L_335:
        /*06f0*/ 	.byte	0x04, 0x12
        /*06f2*/ 	.short	(.L_337 - .L_336)
	.align		4
.L_336:
        /*06f4*/ 	.word	index@(_Z35group_norm_nhwc_bwd_one_pass_kernelI11Bf16IOFp32WLi128ELi26ELi416EEv26Group_norm_nhwc_bwd_params)
        /*06f8*/ 	.word	0x00000000


	//----- nvinfo : EIATTR_MIN_STACK_SIZE
	.align		4
.L_337:
        /*06fc*/ 	.byte	0x04, 0x12
        /*06fe*/ 	.short	(.L_339 - .L_338)
	.align		4
.L_338:
        /*0700*/ 	.word	index@(_Z35group_norm_nhwc_bwd_one_pass_kernelI11Bf16IOFp32WLi256ELi26ELi416EEv26Group_norm_nhwc_bwd_params)
        /*0704*/ 	.word	0x00000000


	//----- nvinfo : EIATTR_MIN_STACK_SIZE
	.align		4
.L_339:
        /*0708*/ 	.byte	0x04, 0x12
        /*070a*/ 	.short	(.L_341 - .L_340)
	.align		4
.L_340:
        /*070c*/ 	.word	index@(_Z35group_norm_nhwc_bwd_one_pass_kernelI11Bf16IOFp32WLi512ELi26ELi416EEv26Group_norm_nhwc_bwd_params)
        /*0710*/ 	.word	0x00000000


	//----- nvinfo : EIATTR_MIN_STACK_SIZE
	.align		4
.L_341:
        /*0714*/ 	.byte	0x04, 0x12
        /*0716*/ 	.short	(.L_343 - .L_342)
	.align		4
.L_342:
        /*0718*/ 	.word	index@(_Z35group_norm_nhwc_bwd_one_pass_kernelI11Bf16IOBf16WLi64ELi26ELi416EEv26Group_norm_nhwc_bwd_params)
        /*071c*/ 	.word	0x00000000


	//----- nvinfo : EIATTR_MIN_STACK_SIZE
	.align		4
.L_343:
        /*0720*/ 	.byte	0x04, 0x12
        /*0722*/ 	.short	(.L_345 - .L_344)
	.align		4
.L_344:
        /*0724*/ 	.word	index@(_Z35group_norm_nhwc_bwd_one_pass_kernelI11Bf16IOBf16WLi128ELi26ELi416EEv26Group_norm_nhwc_bwd_params)
        /*0728*/ 	.word	0x00000000


	//----- nvinfo : EIATTR_MIN_STACK_SIZE
	.align		4
.L_345:
        /*072c*/ 	.byte	0x04, 0x12
        /*072e*/ 	.short	(.L_347 - .L_346)
	.align		4
.L_346:
        /*0730*/ 	.word	index@(_Z35group_norm_nhwc_bwd_one_pass_kernelI11Bf16IOBf16WLi256ELi26ELi416EEv26Group_norm_nhwc_bwd_params)
        /*0734*/ 	.word	0x00000000


	//----- nvinfo : EIATTR_MIN_STACK_SIZE
	.align		4
.L_347:
        /*0738*/ 	.byte	0x04, 0x12
        /*073a*/ 	.short	(.L_349 - .L_348)
	.align		4
.L_348:
        /*073c*/ 	.word	index@(_Z35group_norm_nhwc_bwd_one_pass_kernelI11Bf16IOBf16WLi512ELi26ELi416EEv26Group_norm_nhwc_bwd_params)
        /*0740*/ 	.word	0x00000000


	//----- nvinfo : EIATTR_MIN_STACK_SIZE
	.align		4
.L_349:
        /*0744*/ 	.byte	0x04, 0x12
        /*0746*/ 	.short	(.L_351 - .L_350)
	.align		4
.L_350:
        /*0748*/ 	.word	index@(_Z35group_norm_nhwc_bwd_one_pass_kernelI11Bf16IOFp16WLi64ELi26ELi416EEv26Group_norm_nhwc_bwd_params)
        /*074c*/ 	.word	0x00000000


	//----- nvinfo : EIATTR_MIN_STACK_SIZE
	.align		4
.L_351:
        /*0750*/ 	.byte	0x04, 0x12
        /*0752*/ 	.short	(.L_353 - .L_352)
	.align		4
.L_352:
        /*0754*/ 	.word	index@(_Z35group_norm_nhwc_bwd_one_pass_kernelI11Bf16IOFp16WLi128ELi26ELi416EEv26Group_norm_nhwc_bwd_params)
        /*0758*/ 	.word	0x00000000


	//----- nvinfo : EIATTR_MIN_STACK_SIZE
	.align		4
.L_353:
        /*075c*/ 	.byte	0x04, 0x12
        /*075e*/ 	.short	(.L_355 - .L_354)
	.align		4
.L_354:
        /*0760*/ 	.word	index@(_Z35group_norm_nhwc_bwd_one_pass_kernelI11Bf16IOFp16WLi256ELi26ELi416EEv26Group_norm_nhwc_bwd_params)
        /*0764*/ 	.word	0x00000000


	//----- nvinfo : EIATTR_MIN_STACK_SIZE
	.align		4
.L_355:
        /*0768*/ 	.byte	0x04, 0x12
        /*076a*/ 	.short	(.L_357 - .L_356)
	.align		4
.L_356:
        /*076c*/ 	.word	index@(_Z35group_norm_nhwc_bwd_one_pass_kernelI11Bf16IOFp16WLi512ELi26ELi416EEv26Group_norm_nhwc_bwd_params)
        /*0770*/ 	.word	0x00000000


	//----- nvinfo : EIATTR_MIN_STACK_SIZE
	.align		4
.L_357:
        /*0774*/ 	.byte	0x04, 0x12
        /*0776*/ 	.short	(.L_359 - .L_358)
	.align		4
.L_358:
        /*0778*/ 	.word	index@(_Z35group_norm_nhwc_bwd_one_pass_kernelI11Fp16IOFp32WLi64ELi26ELi416EEv26Group_norm_nhwc_bwd_params)
        /*077c*/ 	.word	0x00000000


	//----- nvinfo : EIATTR_MIN_STACK_SIZE
	.align		4
.L_359:
        /*0780*/ 	.byte	0x04, 0x12
        /*0782*/ 	.short	(.L_361 - .L_360)
	.align		4
.L_360:
        /*0784*/ 	.word	index@(_Z35group_norm_nhwc_bwd_one_pass_kernelI11Fp16IOFp32WLi128ELi26ELi416EEv26Group_norm_nhwc_bwd_params)
        /*0788*/ 	.word	0x00000000


	//----- nvinfo : EIATTR_MIN_STACK_SIZE
	.align		4
.L_361:
        /*078c*/ 	.byte	0x04, 0x12
        /*078e*/ 	.short	(.L_363 - .L_362)
	.align		4
.L_362:
        /*0790*/ 	.word	index@(_Z35group_norm_nhwc_bwd_one_pass_kernelI11Fp16IOFp32WLi256ELi26ELi416EEv26Group_norm_nhwc_bwd_params)
        /*0794*/ 	.word	0x00000000


	//----- nvinfo : EIATTR_MIN_STACK_SIZE
	.align		4
.L_363:
        /*0798*/ 	.byte	0x04, 0x12
        /*079a*/ 	.short	(.L_365 - .L_364)
	.align		4
.L_364:
        /*079c*/ 	.word	index@(_Z35group_norm_nhwc_bwd_one_pass_kernelI11Fp16IOFp32WLi512ELi26ELi416EEv26Group_norm_nhwc_bwd_params)
        /*07a0*/ 	.word	0x00000000


	//----- nvinfo : EIATTR_MIN_STACK_SIZE
	.align		4
.L_365:
        /*07a4*/ 	.byte	0x04, 0x12
        /*07a6*/ 	.short	(.L_367 - .L_366)
	.align		4
.L_366:
        /*07a8*/ 	.word	index@(_Z35group_norm_nhwc_bwd_one_pass_kernelI11Fp16IOBf16WLi64ELi26ELi416EEv26Group_norm_nhwc_bwd_params)
        /*07ac*/ 	.word	0x00000000


	//----- nvinfo : EIATTR_MIN_STACK_SIZE
	.align		4
.L_367:
        /*07b0*/ 	.byte	0x04, 0x12
        /*07b2*/ 	.short	(.L_369 - .L_368)
	.align		4
.L_368:
        /*07b4*/ 	.word	index@(_Z35group_norm_nhwc_bwd_one_pass_kernelI11Fp16IOBf16WLi128ELi26ELi416EEv26Group_norm_nhwc_bwd_params)
        /*07b8*/ 	.word	0x00000000


	//----- nvinfo : EIATTR_MIN_STACK_SIZE
	.align		4
.L_369:
        /*07bc*/ 	.byte	0x04, 0x12
        /*07be*/ 	.short	(.L_371 - .L_370)
	.align		4
.L_370:
        /*07c0*/ 	.word	index@(_Z35group_norm_nhwc_bwd_one_pass_kernelI11Fp16IOBf16WLi256ELi26ELi416EEv26Group_norm_nhwc_bwd_params)
        /*07c4*/ 	.word	0x00000000


	//----- nvinfo : EIATTR_MIN_STACK_SIZE
	.align		4
.L_371:
        /*07c8*/ 	.byte	0x04, 0x12
        /*07ca*/ 	.short	(.L_373 - .L_372)
	.align		4
.L_372:
        /*07cc*/ 	.word	index@(_Z35group_norm_nhwc_bwd_one_pass_kernelI11Fp16IOBf16WLi512ELi26ELi416EEv26Group_norm_nhwc_bwd_params)
        /*07d0*/ 	.word	0x00000000


	//----- nvinfo : EIATTR_MIN_STACK_SIZE
	.align		4
.L_373:
        /*07d4*/ 	.byte	0x04, 0x12
        /*07d6*/ 	.short	(.L_375 - .L_374)
	.align		4
.L_374:
        /*07d8*/ 	.word	index@(_Z35group_norm_nhwc_bwd_one_pass_kernelI11Fp16IOFp16WLi64ELi26ELi416EEv26Group_norm_nhwc_bwd_params)
        /*07dc*/ 	.word	0x00000000


	//----- nvinfo : EIATTR_MIN_STACK_SIZE
	.align		4
.L_375:
        /*07e0*/ 	.byte	0x04, 0x12
        /*07e2*/ 	.short	(.L_377 - .L_376)
	.align		4
.L_376:
        /*07e4*/ 	.word	index@(_Z35group_norm_nhwc_bwd_one_pass_kernelI11Fp16IOFp16WLi128ELi26ELi416EEv26Group_norm_nhwc_bwd_params)
        /*07e8*/ 	.word	0x00000000


	//----- nvinfo : EIATTR_MIN_STACK_SIZE
	.align		4
.L_377:
        /*07ec*/ 	.byte	0x04, 0x12
        /*07ee*/ 	.short	(.L_379 - .L_378)
	.align		4
.L_378:
        /*07f0*/ 	.word	index@(_Z35group_norm_nhwc_bwd_one_pass_kernelI11Fp16IOFp16WLi256ELi26ELi416EEv26Group_norm_nhwc_bwd_params)
        /*07f4*/ 	.word	0x00000000


	//----- nvinfo : EIATTR_MIN_STACK_SIZE
	.align		4
.L_379:
        /*07f8*/ 	.byte	0x04, 0x12
        /*07fa*/ 	.short	(.L_381 - .L_380)
	.align		4
.L_380:
        /*07fc*/ 	.word	index@(_Z35group_norm_nhwc_bwd_one_pass_kernelI11Fp16IOFp16WLi512ELi26ELi416EEv26Group_norm_nhwc_bwd_params)
        /*0800*/ 	.word	0x00000000


	//----- nvinfo : EIATTR_MIN_STACK_SIZE
	.align		4
.L_381:
        /*0804*/ 	.byte	0x04, 0x12
        /*0806*/ 	.short	(.L_383 - .L_382)
	.align		4
.L_382:
        /*0808*/ 	.word	index@(_Z35group_norm_nhwc_bwd_one_pass_kernelI11Fp32IOFp32WLi64ELi26ELi416EEv26Group_norm_nhwc_bwd_params)
        /*080c*/ 	.word	0x00000000


	//----- nvinfo : EIATTR_MIN_STACK_SIZE
	.align		4
.L_383:
        /*0810*/ 	.byte	0x04, 0x12
        /*0812*/ 	.short	(.L_385 - .L_384)
	.align		4
.L_384:
        /*0814*/ 	.word	index@(_Z35group_norm_nhwc_bwd_one_pass_kernelI11Fp32IOFp32WLi128ELi26ELi416EEv26Group_norm_nhwc_bwd_params)
        /*0818*/ 	.word	0x00000000


	//----- nvinfo : EIATTR_MIN_STACK_SIZE
	.align		4
.L_385:
        /*081c*/ 	.byte	0x04, 0x12
        /*081e*/ 	.short	(.L_387 - .L_386)
	.align		4
.L_386:
        /*0820*/ 	.word	index@(_Z35group_norm_nhwc_bwd_one_pass_kernelI11Fp32IOFp32WLi256ELi26ELi416EEv26Group_norm_nhwc_bwd_params)
        /*0824*/ 	.word	0x00000000


	//----- nvinfo : EIATTR_MIN_STACK_SIZE
	.align		4
.L_387:
        /*0828*/ 	.byte	0x04, 0x12
        /*082a*/ 	.short	(.L_389 - .L_388)
	.align		4
.L_388:
        /*082c*/ 	.word	index@(_Z35group_norm_nhwc_bwd_one_pass_kernelI11Fp32IOFp32WLi512ELi26ELi416EEv26Group_norm_nhwc_bwd_params)
        /*0830*/ 	.word	0x00000000


	//----- nvinfo : EIATTR_MIN_STACK_SIZE
	.align		4
.L_389:
        /*0834*/ 	.byte	0x04, 0x12
        /*0836*/ 	.short	(.L_391 - .L_390)
	.align		4
.L_390:
        /*0838*/ 	.word	index@(_Z35group_norm_nhwc_bwd_one_pass_kernelI11Fp32IOBf16WLi64ELi26ELi416EEv26Group_norm_nhwc_bwd_params)
        /*083c*/ 	.word	0x00000000


	//----- nvinfo : EIATTR_MIN_STACK_SIZE
	.align		4
.L_391:
        /*0840*/ 	.byte	0x04, 0x12
        /*0842*/ 	.short	(.L_393 - .L_392)
	.align		4
.L_392:
        /*0844*/ 	.word	index@(_Z35group_norm_nhwc_bwd_one_pass_kernelI11Fp32IOBf16WLi128ELi26ELi416EEv26Group_norm_nhwc_bwd_params)
        /*0848*/ 	.word	0x00000000


	//----- nvinfo : EIATTR_MIN_STACK_SIZE
	.align		4
.L_393:
        /*084c*/ 	.byte	0x04, 0x12
        /*084e*/ 	.short	(.L_395 - .L_394)
	.align		4
.L_394:
        /*0850*/ 	.word	index@(_Z35group_norm_nhwc_bwd_one_pass_kernelI11Fp32IOBf16WLi256ELi26ELi416EEv26Group_norm_nhwc_bwd_params)
        /*0854*/ 	.word	0x00000000


	//----- nvinfo : EIATTR_MIN_STACK_SIZE
	.align		4
.L_395:
        /*0858*/ 	.byte	0x04, 0x12
        /*085a*/ 	.short	(.L_397 - .L_396)
	.align		4
.L_396:
        /*085c*/ 	.word	index@(_Z35group_norm_nhwc_bwd_one_pass_kernelI11Fp32IOBf16WLi512ELi26ELi416EEv26Group_norm_nhwc_bwd_params)
        /*0860*/ 	.word	0x00000000


	//----- nvinfo : EIATTR_MIN_STACK_SIZE
	.align		4
.L_397:
        /*0864*/ 	.byte	0x04, 0x12
        /*0866*/ 	.short	(.L_399 - .L_398)
	.align		4
.L_398:
        /*0868*/ 	.word	index@(_Z35group_norm_nhwc_bwd_one_pass_kernelI11Fp32IOFp16WLi64ELi26ELi416EEv26Group_norm_nhwc_bwd_params)
        /*086c*/ 	.word	0x00000000


	//----- nvinfo : EIATTR_MIN_STACK_SIZE
	.align		4
.L_399:
        /*0870*/ 	.byte	0x04, 0x12
        /*0872*/ 	.short	(.L_401 - .L_400)
	.align		4
.L_400:
        /*0874*/ 	.word	index@(_Z35group_norm_nhwc_bwd_one_pass_kernelI11Fp32IOFp16WLi128ELi26ELi416EEv26Group_norm_nhwc_bwd_params)
        /*0878*/ 	.word	0x00000000


	//----- nvinfo : EIATTR_MIN_STACK_SIZE
	.align		4
.L_401:
        /*087c*/ 	.byte	0x04, 0x12
        /*087e*/ 	.short	(.L_403 - .L_402)
	.align		4
.L_402:
        /*0880*/ 	.word	index@(_Z35group_norm_nhwc_bwd_one_pass_kernelI11Fp32IOFp16WLi256ELi26ELi416EEv26Group_norm_nhwc_bwd_params)
        /*0884*/ 	.word	0x00000000


	//----- nvinfo : EIATTR_MIN_STACK_SIZE
	.align		4
.L_403:
        /*0888*/ 	.byte	0x04, 0x12
        /*088a*/ 	.short	(.L_405 - .L_404)
	.align		4
.L_404:
        /*088c*/ 	.word	index@(_Z35group_norm_nhwc_bwd_one_pass_kernelI11Fp32IOFp16WLi512ELi26ELi416EEv26Group_norm_nhwc_bwd_params)
        /*0890*/ 	.word	0x00000000


	//----- nvinfo : EIATTR_MIN_STACK_SIZE
	.align		4
.L_405:
        /*0894*/ 	.byte	0x04, 0x12
        /*0896*/ 	.short	(.L_407 - .L_406)
	.align		4
.L_406:
        /*0898*/ 	.word	index@(_Z35group_norm_nhwc_fwd_one_pass_kernelI11Bf16IOFp32WLi64ELi26ELi416EEv26Group_norm_nhwc_fwd_params)
        /*089c*/ 	.word	0x00000000


	//----- nvinfo : EIATTR_MIN_STACK_SIZE
	.align		4
.L_407:
        /*08a0*/ 	.byte	0x04, 0x12
        /*08a2*/ 	.short	(.L_409 - .L_408)
	.align		4
.L_408:
        /*08a4*/ 	.word	index@(_Z35group_norm_nhwc_fwd_one_pass_kernelI11Bf16IOFp32WLi128ELi26ELi416EEv26Group_norm_nhwc_fwd_params)
        /*08a8*/ 	.word	0x00000000


	//----- nvinfo : EIATTR_MIN_STACK_SIZE
	.align		4
.L_409:
        /*08ac*/ 	.byte	0x04, 0x12
        /*08ae*/ 	.short	(.L_411 - .L_410)
	.align		4
.L_410:
        /*08b0*/ 	.word	index@(_Z35group_norm_nhwc_fwd_one_pass_kernelI11Bf16IOFp32WLi256ELi26ELi416EEv26Group_norm_nhwc_fwd_params)
        /*08b4*/ 	.word	0x00000000


	//----- nvinfo : EIATTR_MIN_STACK_SIZE
	.align		4
.L_411:
        /*08b8*/ 	.byte	0x04, 0x12
        /*08ba*/ 	.short	(.L_413 - .L_412)
	.align		4
.L_412:
        /*08bc*/ 	.word	index@(_Z35group_norm_nhwc_fwd_one_pass_kernelI11Bf16IOFp32WLi512ELi26ELi416EEv26Group_norm_nhwc_fwd_params)
        /*08c0*/ 	.word	0x00000000


	//----- nvinfo : EIATTR_MIN_STACK_SIZE
	.align		4
.L_413:
        /*08c4*/ 	.byte	0x04, 0x12
        /*08c6*/ 	.short	(.L_415 - .L_414)
	.align		4
.L_414:
        /*08c8*/ 	.word	index@(_Z35group_norm_nhwc_fwd_one_pass_kernelI11Bf16IOBf16WLi64ELi26ELi416EEv26Group_norm_nhwc_fwd_params)
        /*08cc*/ 	.word	0x00000000


	//----- nvinfo : EIATTR_MIN_STACK_SIZE
	.align		4
.L_415:
        /*08d0*/ 	.byte	0x04, 0x12
        /*08d2*/ 	.short	(.L_417 - .L_416)
	.align		4
.L_416:
        /*08d4*/ 	.word	index@(_Z35group_norm_nhwc_fwd_one_pass_kernelI11Bf16IOBf16WLi128ELi26ELi416EEv26Group_norm_nhwc_fwd_params)
        /*08d8*/ 	.word	0x00000000


	//----- nvinfo : EIATTR_MIN_STACK_SIZE
	.align		4
.L_417:
        /*08dc*/ 	.byte	0x04, 0x12
        /*08de*/ 	.short	(.L_419 - .L_418)
	.align		4
.L_418:
        /*08e0*/ 	.word	index@(_Z35group_norm_nhwc_fwd_one_pass_kernelI11Bf16IOBf16WLi256ELi26ELi416EEv26Group_norm_nhwc_fwd_params)
        /*08e4*/ 	.word	0x00000000


	//----- nvinfo : EIATTR_MIN_STACK_SIZE
	.align		4
.L_419:
        /*08e8*/ 	.byte	0x04, 0x12
        /*08ea*/ 	.short	(.L_421 - .L_420)
	.align		4
.L_420:
        /*08ec*/ 	.word	index@(_Z35group_norm_nhwc_fwd_one_pass_kernelI11Bf16IOBf16WLi512ELi26ELi416EEv26Group_norm_nhwc_fwd_params)
        /*08f0*/ 	.word	0x00000000


	//----- nvinfo : EIATTR_MIN_STACK_SIZE
	.align		4
.L_421:
        /*08f4*/ 	.byte	0x04, 0x12
        /*08f6*/ 	.short	(.L_423 - .L_422)
	.align		4
.L_422:
        /*08f8*/ 	.word	index@(_Z35group_norm_nhwc_fwd_one_pass_kernelI11Bf16IOFp16WLi64ELi26ELi416EEv26Group_norm_nhwc_fwd_params)
        /*08fc*/ 	.word	0x00000000


	//----- nvinfo : EIATTR_MIN_STACK_SIZE
	.align		4
.L_423:
        /*0900*/ 	.byte	0x04, 0x12
        /*0902*/ 	.short	(.L_425 - .L_424)
	.align		4
.L_424:
        /*0904*/ 	.word	index@(_Z35group_norm_nhwc_fwd_one_pass_kernelI11Bf16IOFp16WLi128ELi26ELi416EEv26Group_norm_nhwc_fwd_params)
        /*0908*/ 	.word	0x00000000


	//----- nvinfo : EIATTR_MIN_STACK_SIZE
	.align		4
.L_425:
        /*090c*/ 	.byte	0x04, 0x12
        /*090e*/ 	.short	(.L_427 - .L_426)
	.align		4
.L_426:
        /*0910*/ 	.word	index@(_Z35group_norm_nhwc_fwd_one_pass_kernelI11Bf16IOFp16WLi256ELi26ELi416EEv26Group_norm_nhwc_fwd_params)
        /*0914*/ 	.word	0x00000000


	//----- nvinfo : EIATTR_MIN_STACK_SIZE
	.align		4
.L_427:
        /*0918*/ 	.byte	0x04, 0x12
        /*091a*/ 	.short	(.L_429 - .L_428)
	.align		4
.L_428:
        /*091c*/ 	.word	index@(_Z35group_norm_nhwc_fwd_one_pass_kernelI11Bf16IOFp16WLi512ELi26ELi416EEv26Group_norm_nhwc_fwd_params)
        /*0920*/ 	.word	0x00000000


	//----- nvinfo : EIATTR_MIN_STACK_SIZE
	.align		4
.L_429:
        /*0924*/ 	.byte	0x04, 0x12
        /*0926*/ 	.short	(.L_431 - .L_430)
	.align		4
.L_430:
        /*0928*/ 	.word	index@(_Z35group_norm_nhwc_fwd_one_pass_kernelI11Fp16IOFp32WLi64ELi26ELi416EEv26Group_norm_nhwc_fwd_params)
        /*092c*/ 	.word	0x00000000


	//----- nvinfo : EIATTR_MIN_STACK_SIZE
	.align		4
.L_431:
        /*0930*/ 	.byte	0x04, 0x12
        /*0932*/ 	.short	(.L_433 - .L_432)
	.align		4
.L_432:
        /*0934*/ 	.word	index@(_Z35group_norm_nhwc_fwd_one_pass_kernelI11Fp16IOFp32WLi128ELi26ELi416EEv26Group_norm_nhwc_fwd_params)
        /*0938*/ 	.word	0x00000000


	//----- nvinfo : EIATTR_MIN_STACK_SIZE
	.align		4
.L_433:
        /*093c*/ 	.byte	0x04, 0x12
        /*093e*/ 	.short	(.L_435 - .L_434)
	.align		4
.L_434:
        /*0940*/ 	.word	index@(_Z35group_norm_nhwc_fwd_one_pass_kernelI11Fp16IOFp32WLi256ELi26ELi416EEv26Group_norm_nhwc_fwd_params)
        /*0944*/ 	.word	0x00000000


	//----- nvinfo : EIATTR_MIN_STACK_SIZE
	.align		4
.L_435:
        /*0948*/ 	.byte	0x04, 0x12
        /*094a*/ 	.short	(.L_437 - .L_436)
	.align		4
.L_436:
        /*094c*/ 	.word	index@(_Z35group_norm_nhwc_fwd_one_pass_kernelI11Fp16IOFp32WLi512ELi26ELi416EEv26Group_norm_nhwc_fwd_params)
        /*0950*/ 	.word	0x00000000


	//----- nvinfo : EIATTR_MIN_STACK_SIZE
	.align		4
.L_437:
        /*0954*/ 	.byte	0x04, 0x12
        /*0956*/ 	.short	(.L_439 - .L_438)
	.align		4
.L_438:
        /*0958*/ 	.word	index@(_Z35group_norm_nhwc_fwd_one_pass_kernelI11Fp16IOBf16WLi64ELi26ELi416EEv26Group_norm_nhwc_fwd_params)
        /*095c*/ 	.word	0x00000000


	//----- nvinfo : EIATTR_MIN_STACK_SIZE
	.align		4
.L_439:
        /*0960*/ 	.byte	0x04, 0x12
        /*0962*/ 	.short	(.L_441 - .L_440)
	.align		4
.L_440:
        /*0964*/ 	.word	index@(_Z35group_norm_nhwc_fwd_one_pass_kernelI11Fp16IOBf16WLi128ELi26ELi416EEv26Group_norm_nhwc_fwd_params)
        /*0968*/ 	.word	0x00000000


	//----- nvinfo : EIATTR_MIN_STACK_SIZE
	.align		4
.L_441:
        /*096c*/ 	.byte	0x04, 0x12
        /*096e*/ 	.short	(.L_443 - .L_442)
	.align		4
.L_442:
        /*0970*/ 	.word	index@(_Z35group_norm_nhwc_fwd_one_pass_kernelI11Fp16IOBf16WLi256ELi26ELi416EEv26Group_norm_nhwc_fwd_params)
        /*0974*/ 	.word	0x00000000


	//----- nvinfo : EIATTR_MIN_STACK_SIZE
	.align		4
.L_443:
        /*0978*/ 	.byte	0x04, 0x12
        /*097a*/ 	.short	(.L_445 - .L_444)
	.align		4
.L_444:
        /*097c*/ 	.word	index@(_Z35group_norm_nhwc_fwd_one_pass_kernelI11Fp16IOBf16WLi512ELi26ELi416EEv26Group_norm_nhwc_fwd_params)
        /*0980*/ 	.word	0x00000000


	//----- nvinfo : EIATTR_MIN_STACK_SIZE
	.align		4
.L_445:
        /*0984*/ 	.byte	0x04, 0x12
        /*0986*/ 	.short	(.L_447 - .L_446)
	.align		4
.L_446:
        /*0988*/ 	.word	index@(_Z35group_norm_nhwc_fwd_one_pass_kernelI11Fp16IOFp16WLi64ELi26ELi416EEv26Group_norm_nhwc_fwd_params)
        /*098c*/ 	.word	0x00000000


	//----- nvinfo : EIATTR_MIN_STACK_SIZE
	.align		4
.L_447:
        /*0990*/ 	.byte	0x04, 0x12
        /*0992*/ 	.short	(.L_449 - .L_448)
	.align		4
.L_448:
        /*0994*/ 	.word	index@(_Z35group_norm_nhwc_fwd_one_pass_kernelI11Fp16IOFp16WLi128ELi26ELi416EEv26Group_norm_nhwc_fwd_params)
        /*0998*/ 	.word	0x00000000


	//----- nvinfo : EIATTR_MIN_STACK_SIZE
	.align		4
.L_449:
        /*099c*/ 	.byte	0x04, 0x12
        /*099e*/ 	.short	(.L_451 - .L_450)
	.align		4
.L_450:
        /*09a0*/ 	.word	index@(_Z35group_norm_nhwc_fwd_one_pass_kernelI11Fp16IOFp16WLi256ELi26ELi416EEv26Group_norm_nhwc_fwd_params)
        /*09a4*/ 	.word	0x00000000


	//----- nvinfo : EIATTR_MIN_STACK_SIZE
	.align		4
.L_451:
        /*09a8*/ 	.byte	0x04, 0x12
        /*09aa*/ 	.short	(.L_453 - .L_452)
	.align		4
.L_452:
        /*09ac*/ 	.word	index@(_Z35group_norm_nhwc_fwd_one_pass_kernelI11Fp16IOFp16WLi512ELi26ELi416EEv26Group_norm_nhwc_fwd_params)
        /*09b0*/ 	.word	0x00000000


	//----- nvinfo : EIATTR_MIN_STACK_SIZE
	.align		4
.L_453:
        /*09b4*/ 	.byte	0x04, 0x12
        /*09b6*/ 	.short	(.L_455 - .L_454)
	.align		4
.L_454:
        /*09b8*/ 	.word	index@(_Z35group_norm_nhwc_fwd_one_pass_kernelI11Fp32IOFp32WLi64ELi26ELi416EEv26Group_norm_nhwc_fwd_params)
        /*09bc*/ 	.word	0x00000000


	//----- nvinfo : EIATTR_MIN_STACK_SIZE
	.align		4
.L_455:
        /*09c0*/ 	.byte	0x04, 0x12
        /*09c2*/ 	.short	(.L_457 - .L_456)
	.align		4
.L_456:
        /*09c4*/ 	.word	index@(_Z35group_norm_nhwc_fwd_one_pass_kernelI11Fp32IOFp32WLi128ELi26ELi416EEv26Group_norm_nhwc_fwd_params)
        /*09c8*/ 	.word	0x00000000


	//----- nvinfo : EIATTR_MIN_STACK_SIZE
	.align		4
.L_457:
        /*09cc*/ 	.byte	0x04, 0x12
        /*09ce*/ 	.short	(.L_459 - .L_458)
	.align		4
.L_458:
        /*09d0*/ 	.word	index@(_Z35group_norm_nhwc_fwd_one_pass_kernelI11Fp32IOFp32WLi256ELi26ELi416EEv26Group_norm_nhwc_fwd_params)
        /*09d4*/ 	.word	0x00000000


	//----- nvinfo : EIATTR_MIN_STACK_SIZE
	.align		4
.L_459:
        /*09d8*/ 	.byte	0x04, 0x12
        /*09da*/ 	.short	(.L_461 - .L_460)
	.align		4
.L_460:
        /*09dc*/ 	.word	index@(_Z35group_norm_nhwc_fwd_one_pass_kernelI11Fp32IOFp32WLi512ELi26ELi416EEv26Group_norm_nhwc_fwd_params)
        /*09e0*/ 	.word	0x00000000


	//----- nvinfo : EIATTR_MIN_STACK_SIZE
	.align		4
.L_461:
        /*09e4*/ 	.byte	0x04, 0x12
        /*09e6*/ 	.short	(.L_463 - .L_462)
	.align		4
.L_462:
        /*09e8*/ 	.word	index@(_Z35group_norm_nhwc_fwd_one_pass_kernelI11Fp32IOBf16WLi64ELi26ELi416EEv26Group_norm_nhwc_fwd_params)
        /*09ec*/ 	.word	0x00000000


	//----- nvinfo : EIATTR_MIN_STACK_SIZE
	.align		4
.L_463:
        /*09f0*/ 	.byte	0x04, 0x12
        /*09f2*/ 	.short	(.L_465 - .L_464)
	.align		4
.L_464:
        /*09f4*/ 	.word	index@(_Z35group_norm_nhwc_fwd_one_pass_kernelI11Fp32IOBf16WLi128ELi26ELi416EEv26Group_norm_nhwc_fwd_params)
        /*09f8*/ 	.word	0x00000000


	//----- nvinfo : EIATTR_MIN_STACK_SIZE
	.align		4
.L_465:
        /*09fc*/ 	.byte	0x04, 0x12
        /*09fe*/ 	.short	(.L_467 - .L_466)
	.align		4
.L_466:
        /*0a00*/ 	.word	index@(_Z35group_norm_nhwc_fwd_one_pass_kernelI11Fp32IOBf16WLi256ELi26ELi416EEv26Group_norm_nhwc_fwd_params)
        /*0a04*/ 	.word	0x00000000


	//----- nvinfo : EIATTR_MIN_STACK_SIZE
	.align		4
.L_467:
        /*0a08*/ 	.byte	0x04, 0x12
        /*0a0a*/ 	.short	(.L_469 - .L_468)
	.align		4
.L_468:
        /*0a0c*/ 	.word	index@(_Z35group_norm_nhwc_fwd_one_pass_kernelI11Fp32IOBf16WLi512ELi26ELi416EEv26Group_norm_nhwc_fwd_params)
        /*0a10*/ 	.word	0x00000000


	//----- nvinfo : EIATTR_MIN_STACK_SIZE
	.align		4
.L_469:
        /*0a14*/ 	.byte	0x04, 0x12
        /*0a16*/ 	.short	(.L_471 - .L_470)
	.align		4
.L_470:
        /*0a18*/ 	.word	index@(_Z35group_norm_nhwc_fwd_one_pass_kernelI11Fp32IOFp16WLi64ELi26ELi416EEv26Group_norm_nhwc_fwd_params)
        /*0a1c*/ 	.word	0x00000000


	//----- nvinfo : EIATTR_MIN_STACK_SIZE
	.align		4
.L_471:
        /*0a20*/ 	.byte	0x04, 0x12
        /*0a22*/ 	.short	(.L_473 - .L_472)
	.align		4
.L_472:
        /*0a24*/ 	.word	index@(_Z35group_norm_nhwc_fwd_one_pass_kernelI11Fp32IOFp16WLi128ELi26ELi416EEv26Group_norm_nhwc_fwd_params)
        /*0a28*/ 	.word	0x00000000


	//----- nvinfo : EIATTR_MIN_STACK_SIZE
	.align		4
.L_473:
        /*0a2c*/ 	.byte	0x04, 0x12
        /*0a2e*/ 	.short	(.L_475 - .L_474)
	.align		4
.L_474:
        /*0a30*/ 	.word	index@(_Z35group_norm_nhwc_fwd_one_pass_kernelI11Fp32IOFp16WLi256ELi26ELi416EEv26Group_norm_nhwc_fwd_params)
        /*0a34*/ 	.word	0x00000000


	//----- nvinfo : EIATTR_MIN_STACK_SIZE
	.align		4
.L_475:
        /*0a38*/ 	.byte	0x04, 0x12
        /*0a3a*/ 	.short	(.L_477 - .L_476)
	.align		4
.L_476:
        /*0a3c*/ 	.word	index@(_Z35group_norm_nhwc_fwd_one_pass_kernelI11Fp32IOFp16WLi512ELi26ELi416EEv26Group_norm_nhwc_fwd_params)
        /*0a40*/ 	.word	0x00000000
.L_477:


//--------------------- .nv.info._ZN3cub17CUB_300001_SM_8006detail11EmptyKernelIvEEvv --------------------------
	.section	.nv.info._ZN3cub17CUB_300001_SM_8006detail11EmptyKernelIvEEvv,"",@"SHT_CUDA_INFO"
	.sectionflags	@""
	.align	4


	//----- nvinfo : EIATTR_CUDA_API_VERSION
	.align		4
        /*0000*/ 	.byte	0x04, 0x37
        /*0002*/ 	.short	(.L_479 - .L_478)
.L_478:
        /*0004*/ 	.word	0x00000082


	//----- nvinfo : EIATTR_SW2861232_WAR
	.align		4
.L_479:
        /*0008*/ 	.byte	0x01, 0x35
	.zero		2


	//----- nvinfo : EIATTR_MAXREG_COUNT
	.align		4
        /*000c*/ 	.byte	0x03, 0x1b
        /*000e*/ 	.short	0x00ff


	//----- nvinfo : EIATTR_MERCURY_ISA_VERSION
	.align		4
        /*0010*/ 	.byte	0x03, 0x5f
        /*0012*/ 	.short	0x0000


	//----- nvinfo : EIATTR_EXIT_INSTR_OFFSETS
	.align		4
        /*0014*/ 	.byte	0x04, 0x1c
        /*0016*/ 	.short	(.L_481 - .L_480)


	//   ....[0]....
.L_480:
        /*0018*/ 	.word	0x00000010
.L_481:


//--------------------- .nv.info._Z35group_norm_nhwc_bwd_one_pass_kernelI11Bf16IOFp32WLi64ELi26ELi416EEv26Group_norm_nhwc_bwd_params --------------------------
	.section	.nv.info._Z35group_norm_nhwc_bwd_one_pass_kernelI11Bf16IOFp32WLi64ELi26ELi416EEv26Group_norm_nhwc_bwd_params,"",@"SHT_CUDA_INFO"
	.sectionflags	@""
	.align	4


	//----- nvinfo : EIATTR_CUDA_API_VERSION
	.align		4
        /*0000*/ 	.byte	0x04, 0x37
        /*0002*/ 	.short	(.L_483 - .L_482)
.L_482:
        /*0004*/ 	.word	0x00000082


	//----- nvinfo : EIATTR_SW2861232_WAR
	.align		4
.L_483:
        /*0008*/ 	.byte	0x01, 0x35
	.zero		2


	//----- nvinfo : EIATTR_PARAM_CBANK
	.align		4
        /*000c*/ 	.byte	0x04, 0x0a
        /*000e*/ 	.short	(.L_485 - .L_484)
	.align		4
.L_484:
        /*0010*/ 	.word	index@(.nv.constant0._Z35group_norm_nhwc_bwd_one_pass_kernelI11Bf16IOFp32WLi64ELi26ELi416EEv26Group_norm_nhwc_bwd_params)
        /*0014*/ 	.short	0x0160
        /*0016*/ 	.short	0x00b8


	//----- nvinfo : EIATTR_CBANK_PARAM_SIZE
	.align		4
.L_485:
        /*0018*/ 	.byte	0x03, 0x19
        /*001a*/ 	.short	0x00b8


	//----- nvinfo : EIATTR_KPARAM_INFO
	.align		4
        /*001c*/ 	.byte	0x04, 0x17
        /*001e*/ 	.short	(.L_487 - .L_486)
.L_486:
        /*0020*/ 	.word	0x00000000
        /*0024*/ 	.short	0x0000
        /*0026*/ 	.short	0x0000
        /*0028*/ 	.byte	0x00, 0xf0, 0xe1, 0x02


	//----- nvinfo : EIATTR_MAXREG_COUNT
	.align		4
.L_487:
        /*002c*/ 	.byte	0x03, 0x1b
        /*002e*/ 	.short	0x0080


	//----- nvinfo : EIATTR_NUM_BARRIERS
	.align		4
        /*0030*/ 	.byte	0x02, 0x4c
        /*0032*/ 	.byte	0x01
	.zero		1


	//----- nvinfo : EIATTR_MERCURY_ISA_VERSION
	.align		4
        /*0034*/ 	.byte	0x03, 0x5f
        /*0036*/ 	.short	0x0000


	//----- nvinfo : EIATTR_INT_WARP_WIDE_INSTR_OFFSETS
	.align		4
        /*0038*/ 	.byte	0x04, 0x31
        /*003a*/ 	.short	(.L_489 - .L_488)


	//   ....[0]....
.L_488:
        /*003c*/ 	.word	0x00001e70


	//   ....[1]....
        /*0040*/ 	.word	0x00003730


	//----- nvinfo : EIATTR_COOP_GROUP_MASK_REGIDS
	.align		4
.L_489:
        /*0044*/ 	.byte	0x04, 0x29
        /*0046*/ 	.short	(.L_491 - .L_490)


	//   ....[0]....
.L_490:
        /*0048*/ 	.word	0xffffffff


	//   ....[1]....
        /*004c*/ 	.word	0xffffffff


	//   ....[2]....
        /*0050*/ 	.word	0xffffffff


	//   ....[3]....
        /*0054*/ 	.word	0xffffffff


	//   ....[4]....
        /*0058*/ 	.word	0xffffffff


	//   ....[5]....
        /*005c*/ 	.word	0xffffffff


	//   ....[6]....
        /*0060*/ 	.word	0xffffffff


	//   ....[7]....
        /*0064*/ 	.word	0xffffffff


	//   ....[8]....
        /*0068*/ 	.word	0xffffffff


	//   ....[9]....
        /*006c*/ 	.word	0xffffffff


	//----- nvinfo : EIATTR_COOP_GROUP_INSTR_OFFSETS
	.align		4
.L_491:
        /*0070*/ 	.byte	0x04, 0x28
        /*0072*/ 	.short	(.L_493 - .L_492)


	//   ....[0]....
.L_492:
        /*0074*/ 	.word	0x00000da0


	//   ....[1]....
        /*0078*/ 	.word	0x00000db0


	//   ....[2]....
        /*007c*/ 	.word	0x00000e00


	//   ....[3]....
        /*0080*/ 	.word	0x00000e20


	//   ....[4]....
        /*0084*/ 	.word	0x00000e50


	//   ....[5]....
        /*0088*/ 	.word	0x00000e70


	//   ....[6]....
        /*008c*/ 	.word	0x00000ea0


	//   ....[7]....
        /*0090*/ 	.word	0x00000ec0


	//   ....[8]....
        /*0094*/ 	.word	0x00000ef0


	//   ....[9]....
        /*0098*/ 	.word	0x00000f20


	//----- nvinfo : EIATTR_EXIT_INSTR_OFFSETS
	.align		4
.L_493:
        /*009c*/ 	.byte	0x04, 0x1c
        /*009e*/ 	.short	(.L_495 - .L_494)


	//   ....[0]....
.L_494:
        /*00a0*/ 	.word	0x00003800


	//   ....[1]....
        /*00a4*/ 	.word	0x00003940


	//   ....[2]....
        /*00a8*/ 	.word	0x00003b90


	//----- nvinfo : EIATTR_MAX_THREADS
	.align		4
.L_495:
        /*00ac*/ 	.byte	0x04, 0x05
        /*00ae*/ 	.short	(.L_497 - .L_496)
.L_496:
        /*00b0*/ 	.word	0x000001a0
        /*00b4*/ 	.word	0x00000001
        /*00b8*/ 	.word	0x00000001


	//----- nvinfo : EIATTR_CRS_STACK_SIZE
	.align		4
.L_497:
        /*00bc*/ 	.byte	0x04, 0x1e
        /*00be*/ 	.short	(.L_499 - .L_498)
.L_498:
        /*00c0*/ 	.word	0x00000000
.L_499:


//--------------------- .nv.info._Z35group_norm_nhwc_bwd_one_pass_kernelI11Bf16IOFp32WLi128ELi26ELi416EEv26Group_norm_nhwc_bwd_params --------------------------
	.section	.nv.info._Z35group_norm_nhwc_bwd_one_pass_kernelI11Bf16IOFp32WLi128ELi26ELi416EEv26Group_norm_nhwc_bwd_params,"",@"SHT_CUDA_INFO"
	.sectionflags	@""
	.align	4


	//----- nvinfo : EIATTR_CUDA_API_VERSION
	.align		4
        /*0000*/ 	.byte	0x04, 0x37
        /*0002*/ 	.short	(.L_501 - .L_500)
.L_500:
        /*0004*/ 	.word	0x00000082


	//----- nvinfo : EIATTR_SW2861232_WAR
	.align		4
.L_501:
        /*0008*/ 	.byte	0x01, 0x35
	.zero		2


	//----- nvinfo : EIATTR_PARAM_CBANK
	.align		4
        /*000c*/ 	.byte	0x04, 0x0a
        /*000e*/ 	.short	(.L_503 - .L_502)
	.align		4
.L_502:
        /*0010*/ 	.word	index@(.nv.constant0._Z35group_norm_nhwc_bwd_one_pass_kernelI11Bf16IOFp32WLi128ELi26ELi416EEv26Group_norm_nhwc_bwd_params)
        /*0014*/ 	.short	0x0160
        /*0016*/ 	.short	0x00b8


	//----- nvinfo : EIATTR_CBANK_PARAM_SIZE
	.align		4
.L_503:
        /*0018*/ 	.byte	0x03, 0x19
        /*001a*/ 	.short	0x00b8


	//----- nvinfo : EIATTR_KPARAM_INFO
	.align		4
        /*001c*/ 	.byte	0x04, 0x17
        /*001e*/ 	.short	(.L_505 - .L_504)
.L_504:
        /*0020*/ 	.word	0x00000000
        /*0024*/ 	.short	0x0000
        /*0026*/ 	.short	0x0000
        /*0028*/ 	.byte	0x00, 0xf0, 0xe1, 0x02


	//----- nvinfo : EIATTR_MAXREG_COUNT
	.align		4
.L_505:
        /*002c*/ 	.byte	0x03, 0x1b
        /*002e*/ 	.short	0x0080


	//----- nvinfo : EIATTR_NUM_BARRIERS
	.align		4
        /*0030*/ 	.byte	0x02, 0x4c
        /*0032*/ 	.byte	0x01
	.zero		1


	//----- nvinfo : EIATTR_MERCURY_ISA_VERSION
	.align		4
        /*0034*/ 	.byte	0x03, 0x5f
        /*0036*/ 	.short	0x0000


	//----- nvinfo : EIATTR_INT_WARP_WIDE_INSTR_OFFSETS
	.align		4
        /*0038*/ 	.byte	0x04, 0x31
        /*003a*/ 	.short	(.L_507 - .L_506)


	//   ....[0]....
.L_506:
        /*003c*/ 	.word	0x000025c0


	//   ....[1]....
        /*0040*/ 	.word	0x000044e0


	//----- nvinfo : EIATTR_COOP_GROUP_MASK_REGIDS
	.align		4
.L_507:
        /*0044*/ 	.byte	0x04, 0x29
        /*0046*/ 	.short	(.L_509 - .L_508)


	//   ....[0]....
.L_508:
        /*0048*/ 	.word	0xffffffff


	//   ....[1]....
        /*004c*/ 	.word	0xffffffff


	//   ....[2]....
        /*0050*/ 	.word	0xffffffff


	//   ....[3]....
        /*0054*/ 	.word	0xffffffff


	//   ....[4]....
        /*0058*/ 	.word	0xffffffff


	//   ....[5]....
        /*005c*/ 	.word	0xffffffff


	//   ....[6]....
        /*0060*/ 	.word	0xffffffff


	//   ....[7]....
        /*0064*/ 	.word	0xffffffff


	//   ....[8]....
        /*0068*/ 	.word	0xffffffff


	//   ....[9]....
        /*006c*/ 	.word	0xffffffff


	//----- nvinfo : EIATTR_COOP_GROUP_INSTR_OFFSETS
	.align		4
.L_509:
        /*0070*/ 	.byte	0x04, 0x28
        /*0072*/ 	.short	(.L_511 - .L_510)


	//   ....[0]....
.L_510:
        /*0074*/ 	.word	0x00001570


	//   ....[1]....
        /*0078*/ 	.word	0x000015a0


	//   ....[2]....
        /*007c*/ 	.word	0x00001610


	//   ....[3]....
        /*0080*/ 	.word	0x00001630


	//   ....[4]....
        /*0084*/ 	.word	0x00001660


	//   ....[5]....
        /*0088*/ 	.word	0x00001680


	//   ....[6]....
        /*008c*/ 	.word	0x000016b0


	//   ....[7]....
        /*0090*/ 	.word	0x000016d0


	//   ....[8]....
        /*0094*/ 	.word	0x00001700


	//   ....[9]....
        /*0098*/ 	.word	0x00001720


	//----- nvinfo : EIATTR_EXIT_INSTR_OFFSETS
	.align		4
.L_511:
        /*009c*/ 	.byte	0x04, 0x1c
        /*009e*/ 	.short	(.L_513 - .L_512)


	//   ....[0]....
.L_512:
        /*00a0*/ 	.word	0x00004550


	//   ....[1]....
        /*00a4*/ 	.word	0x00004690


	//   ....[2]....
        /*00a8*/ 	.word	0x000048e0


	//----- nvinfo : EIATTR_MAX_THREADS
	.align		4
.L_513:
        /*00ac*/ 	.byte	0x04, 0x05
        /*00ae*/ 	.short	(.L_515 - .L_514)
.L_514:
        /*00b0*/ 	.word	0x000001a0
        /*00b4*/ 	.word	0x00000001
        /*00b8*/ 	.word	0x00000001


	//----- nvinfo : EIATTR_CRS_STACK_SIZE
	.align		4
.L_515:
        /*00bc*/ 	.byte	0x04, 0x1e
        /*00be*/ 	.short	(.L_517 - .L_516)
.L_516:
        /*00c0*/ 	.word	0x00000000
.L_517:


//--------------------- .nv.info._Z35group_norm_nhwc_bwd_one_pass_kernelI11Bf16IOFp32WLi256ELi26ELi416EEv26Group_norm_nhwc_bwd_params --------------------------
	.section	.nv.info._Z35group_norm_nhwc_bwd_one_pass_kernelI11Bf16IOFp32WLi256ELi26ELi416EEv26Group_norm_nhwc_bwd_params,"",@"SHT_CUDA_INFO"
	.sectionflags	@""
	.align	4


	//----- nvinfo : EIATTR_CUDA_API_VERSION
	.align		4
        /*0000*/ 	.byte	0x04, 0x37
        /*0002*/ 	.short	(.L_519 - .L_518)
.L_518:
        /*0004*/ 	.word	0x00000082


	//----- nvinfo : EIATTR_SW2861232_WAR
	.align		4
.L_519:
        /*0008*/ 	.byte	0x01, 0x35
	.zero		2


	//----- nvinfo : EIATTR_PARAM_CBANK
	.align		4
        /*000c*/ 	.byte	0x04, 0x0a
        /*000e*/ 	.short	(.L_521 - .L_520)
	.align		4
.L_520:
        /*0010*/ 	.word	index@(.nv.constant0._Z35group_norm_nhwc_bwd_one_pass_kernelI11Bf16IOFp32WLi256ELi26ELi416EEv26Group_norm_nhwc_bwd_params)
        /*0014*/ 	.short	0x0160
        /*0016*/ 	.short	0x00b8


	//----- nvinfo : EIATTR_CBANK_PARAM_SIZE
	.align		4
.L_521:
        /*0018*/ 	.byte	0x03, 0x19
        /*001a*/ 	.short	0x00b8


	//----- nvinfo : EIATTR_KPARAM_INFO
	.align		4
        /*001c*/ 	.byte	0x04, 0x17
        /*001e*/ 	.short	(.L_523 - .L_522)
.L_522:
        /*0020*/ 	.word	0x00000000
        /*0024*/ 	.short	0x0000
        /*0026*/ 	.short	0x0000
        /*0028*/ 	.byte	0x00, 0xf0, 0xe1, 0x02


	//----- nvinfo : EIATTR_MAXREG_COUNT
	.align		4
.L_523:
        /*002c*/ 	.byte	0x03, 0x1b
        /*002e*/ 	.short	0x0080


	//----- nvinfo : EIATTR_NUM_BARRIERS
	.align		4
        /*0030*/ 	.byte	0x02, 0x4c
        /*0032*/ 	.byte	0x01
	.zero		1


	//----- nvinfo : EIATTR_MERCURY_ISA_VERSION
	.align		4
        /*0034*/ 	.byte	0x03, 0x5f
        /*0036*/ 	.short	0x0000


	//----- nvinfo : EIATTR_INT_WARP_WIDE_INSTR_OFFSETS
	.align		4
        /*0038*/ 	.byte	0x04, 0x31
        /*003a*/ 	.short	(.L_525 - .L_524)


	//   ....[0]....
.L_524:
        /*003c*/ 	.word	0x00003470


	//   ....[1]....
        /*0040*/ 	.word	0x00006020


	//----- nvinfo : EIATTR_COOP_GROUP_MASK_REGIDS
	.align		4
.L_525:
        /*0044*/ 	.byte	0x04, 0x29
        /*0046*/ 	.short	(.L_527 - .L_526)


	//   ....[0]....
.L_526:
        /*0048*/ 	.word	0xffffffff


	//   ....[1]....
        /*004c*/ 	.word	0xffffffff


	//   ....[2]....
        /*0050*/ 	.word	0xffffffff


	//   ....[3]....
        /*0054*/ 	.word	0xffffffff


	//   ....[4]....
        /*0058*/ 	.word	0xffffffff


	//   ....[5]....
        /*005c*/ 	.word	0xffffffff


	//   ....[6]....
        /*0060*/ 	.word	0xffffffff


	//   ....[7]....
        /*0064*/ 	.word	0xffffffff


	//   ....[8]....
        /*0068*/ 	.word	0xffffffff


	//   ....[9]....
        /*006c*/ 	.word	0xffffffff


	//----- nvinfo : EIATTR_COOP_GROUP_INSTR_OFFSETS
	.align		4
.L_527:
        /*0070*/ 	.byte	0x04, 0x28
        /*0072*/ 	.short	(.L_529 - .L_528)


	//   ....[0]....
.L_528:
        /*0074*/ 	.word	0x00002380


	//   ....[1]....
        /*0078*/ 	.word	0x000023b0


	//   ....[2]....
        /*007c*/ 	.word	0x00002400


	//   ....[3]....
        /*0080*/ 	.word	0x00002420


	//   ....[4]....
        /*0084*/ 	.word	0x00002450


	//   ....[5]....
        /*0088*/ 	.word	0x00002470


	//   ....[6]....
        /*008c*/ 	.word	0x000024a0


	//   ....[7]....
        /*0090*/ 	.word	0x000024c0


	//   ....[8]....
        /*0094*/ 	.word	0x000024f0


	//   ....[9]....
        /*0098*/ 	.word	0x00002510


	//----- nvinfo : EIATTR_EXIT_INSTR_OFFSETS
	.align		4
.L_529:
        /*009c*/ 	.byte	0x04, 0x1c
        /*009e*/ 	.short	(.L_531 - .L_530)


	//   ....[0]....
.L_530:
        /*00a0*/ 	.word	0x00006090


	//   ....[1]....
        /*00a4*/ 	.word	0x000061d0


	//   ....[2]....
        /*00a8*/ 	.word	0x00006420


	//----- nvinfo : EIATTR_MAX_THREADS
	.align		4
.L_531:
        /*00ac*/ 	.byte	0x04, 0x05
        /*00ae*/ 	.short	(.L_533 - .L_532)
.L_532:
        /*00b0*/ 	.word	0x000001a0
        /*00b4*/ 	.word	0x00000001
        /*00b8*/ 	.word	0x00000001


	//----- nvinfo : EIATTR_CRS_STACK_SIZE
	.align		4
.L_533:
        /*00bc*/ 	.byte	0x04, 0x1e
        /*00be*/ 	.short	(.L_535 - .L_534)
.L_534:
        /*00c0*/ 	.word	0x00000000
.L_535:


//--------------------- .nv.info._Z35group_norm_nhwc_bwd_one_pass_kernelI11Bf16IOFp32WLi512ELi26ELi416EEv26Group_norm_nhwc_bwd_params --------------------------
	.section	.nv.info._Z35group_norm_nhwc_bwd_one_pass_kernelI11Bf16IOFp32WLi512ELi26ELi416EEv26Group_norm_nhwc_bwd_params,"",@"SHT_CUDA_INFO"
	.sectionflags	@""
	.align	4


	//----- nvinfo : EIATTR_CUDA_API_VERSION
	.align		4
        /*0000*/ 	.byte	0x04, 0x37
        /*0002*/ 	.short	(.L_537 - .L_536)
.L_536:
        /*0004*/ 	.word	0x00000082


	//----- nvinfo : EIATTR_SW2861232_WAR
	.align		4
.L_537:
        /*0008*/ 	.byte	0x01, 0x35
	.zero		2


	//----- nvinfo : EIATTR_PARAM_CBANK
	.align		4
        /*000c*/ 	.byte	0x04, 0x0a
        /*000e*/ 	.short	(.L_539 - .L_538)
	.align		4
.L_538:
        /*0010*/ 	.word	index@(.nv.constant0._Z35group_norm_nhwc_bwd_one_pass_kernelI11Bf16IOFp32WLi512ELi26ELi416EEv26Group_norm_nhwc_bwd_params)
        /*0014*/ 	.short	0x0160
        /*0016*/ 	.short	0x00b8


	//----- nvinfo : EIATTR_CBANK_PARAM_SIZE
	.align		4
.L_539:
        /*0018*/ 	.byte	0x03, 0x19
        /*001a*/ 	.short	0x00b8


	//----- nvinfo : EIATTR_KPARAM_INFO
	.align		4
        /*001c*/ 	.byte	0x04, 0x17
        /*001e*/ 	.short	(.L_541 - .L_540)
.L_540:
        /*0020*/ 	.word	0x00000000
        /*0024*/ 	.short	0x0000
        /*0026*/ 	.short	0x0000
        /*0028*/ 	.byte	0x00, 0xf0, 0xe1, 0x02


	//----- nvinfo : EIATTR_MAXREG_COUNT
	.align		4
.L_541:
        /*002c*/ 	.byte	0x03, 0x1b
        /*002e*/ 	.short	0x0080


	//----- nvinfo : EIATTR_NUM_BARRIERS
	.align		4
        /*0030*/ 	.byte	0x02, 0x4c
        /*0032*/ 	.byte	0x01
	.zero		1


	//----- nvinfo : EIATTR_MERCURY_ISA_VERSION
	.align		4
        /*0034*/ 	.byte	0x03, 0x5f
        /*0036*/ 	.short	0x0000


	//----- nvinfo : EIATTR_INT_WARP_WIDE_INSTR_OFFSETS
	.align		4
        /*0038*/ 	.byte	0x04, 0x31
        /*003a*/ 	.short	(.L_543 - .L_542)


	//   ....[0]....
.L_542:
        /*003c*/ 	.word	0x00005290


	//   ....[1]....
        /*0040*/ 	.word	0x00009630


	//----- nvinfo : EIATTR_COOP_GROUP_MASK_REGIDS
	.align		4
.L_543:
        /*0044*/ 	.byte	0x04, 0x29
        /*0046*/ 	.short	(.L_545 - .L_544)


	//   ....[0]....
.L_544:
        /*0048*/ 	.word	0xffffffff


	//   ....[1]....
        /*004c*/ 	.word	0xffffffff


	//   ....[2]....
        /*0050*/ 	.word	0xffffffff


	//   ....[3]....
        /*0054*/ 	.word	0xffffffff


	//   ....[4]....
        /*0058*/ 	.word	0xffffffff


	//   ....[5]....
        /*005c*/ 	.word	0xffffffff


	//   ....[6]....
        /*0060*/ 	.word	0xffffffff


	//   ....[7]....
        /*0064*/ 	.word	0xffffffff


	//   ....[8]....
        /*0068*/ 	.word	0xffffffff


	//   ....[9]....
        /*006c*/ 	.word	0xffffffff


	//----- nvinfo : EIATTR_COOP_GROUP_INSTR_OFFSETS
	.align		4
.L_545:
        /*0070*/ 	.byte	0x04, 0x28
        /*0072*/ 	.short	(.L_547 - .L_546)


	//   ....[0]....
.L_546:
        /*0074*/ 	.word	0x000040d0


	//   ....[1]....
        /*0078*/ 	.word	0x00004110


	//   ....[2]....
        /*007c*/ 	.word	0x000041f0


	//   ....[3]....
        /*0080*/ 	.word	0x00004220


	//   ....[4]....
        /*0084*/ 	.word	0x00004300


	//   ....[5]....
        /*0088*/ 	.word	0x00004320


	//   ....[6]....
        /*008c*/ 	.word	0x00004360


	//   ....[7]....
        /*0090*/ 	.word	0x00004380


	//   ....[8]....
        /*0094*/ 	.word	0x000043b0


	//   ....[9]....
        /*0098*/ 	.word	0x000043d0


	//----- nvinfo : EIATTR_EXIT_INSTR_OFFSETS
	.align		4
.L_547:
        /*009c*/ 	.byte	0x04, 0x1c
        /*009e*/ 	.short	(.L_549 - .L_548)


	//   ....[0]....
.L_548:
        /*00a0*/ 	.word	0x000096a0


	//   ....[1]....
        /*00a4*/ 	.word	0x000097e0


	//   ....[2]....
        /*00a8*/ 	.word	0x00009a30


	//----- nvinfo : EIATTR_MAX_THREADS
	.align		4
.L_549:
        /*00ac*/ 	.byte	0x04, 0x05
        /*00ae*/ 	.short	(.L_551 - .L_550)
.L_550:
        /*00b0*/ 	.word	0x000001a0
        /*00b4*/ 	.word	0x00000001
        /*00b8*/ 	.word	0x00000001


	//----- nvinfo : EIATTR_CRS_STACK_SIZE
	.align		4
.L_551:
        /*00bc*/ 	.byte	0x04, 0x1e
        /*00be*/ 	.short	(.L_553 - .L_552)
.L_552:
        /*00c0*/ 	.word	0x00000000
.L_553:


//--------------------- .nv.info._Z35group_norm_nhwc_bwd_one_pass_kernelI11Bf16IOBf16WLi64ELi26ELi416EEv26Group_norm_nhwc_bwd_params --------------------------
	.section	.nv.info._Z35group_norm_nhwc_bwd_one_pass_kernelI11Bf16IOBf16WLi64ELi26ELi416EEv26Group_norm_nhwc_bwd_params,"",@"SHT_CUDA_INFO"
	.sectionflags	@""
	.align	4


	//----- nvinfo : EIATTR_CUDA_API_VERSION
	.align		4
        /*0000*/ 	.byte	0x04, 0x37
        /*0002*/ 	.short	(.L_555 - .L_554)
.L_554:
        /*0004*/ 	.word	0x00000082


	//----- nvinfo : EIATTR_SW2861232_WAR
	.align		4
.L_555:
        /*0008*/ 	.byte	0x01, 0x35
	.zero		2


	//----- nvinfo : EIATTR_PARAM_CBANK
	.align		4
        /*000c*/ 	.byte	0x04, 0x0a
        /*000e*/ 	.short	(.L_557 - .L_556)
	.align		4
.L_556:
        /*0010*/ 	.word	index@(.nv.constant0._Z35group_norm_nhwc_bwd_one_pass_kernelI11Bf16IOBf16WLi64ELi26ELi416EEv26Group_norm_nhwc_bwd_params)
        /*0014*/ 	.short	0x0160
        /*0016*/ 	.short	0x00b8


	//----- nvinfo : EIATTR_CBANK_PARAM_SIZE
	.align		4
.L_557:
        /*0018*/ 	.byte	0x03, 0x19
        /*001a*/ 	.short	0x00b8


	//----- nvinfo : EIATTR_KPARAM_INFO
	.align		4
        /*001c*/ 	.byte	0x04, 0x17
        /*001e*/ 	.short	(.L_559 - .L_558)
.L_558:
        /*0020*/ 	.word	0x00000000
        /*0024*/ 	.short	0x0000
        /*0026*/ 	.short	0x0000
        /*0028*/ 	.byte	0x00, 0xf0, 0xe1, 0x02


	//----- nvinfo : EIATTR_MAXREG_COUNT
	.align		4
.L_559:
        /*002c*/ 	.byte	0x03, 0x1b
        /*002e*/ 	.short	0x0080


	//----- nvinfo : EIATTR_NUM_BARRIERS
	.align		4
        /*0030*/ 	.byte	0x02, 0x4c
        /*0032*/ 	.byte	0x01
	.zero		1


	//----- nvinfo : EIATTR_MERCURY_ISA_VERSION
	.align		4
        /*0034*/ 	.byte	0x03, 0x5f
        /*0036*/ 	.short	0x0000


	//----- nvinfo : EIATTR_INT_WARP_WIDE_INSTR_OFFSETS
	.align		4
        /*0038*/ 	.byte	0x04, 0x31
        /*003a*/ 	.short	(.L_561 - .L_560)


	//   ....[0]....
.L_560:
        /*003c*/ 	.word	0x00001ec0


	//   ....[1]....
        /*0040*/ 	.word	0x00003780


	//----- nvinfo : EIATTR_COOP_GROUP_MASK_REGIDS
	.align		4
.L_561:
        /*0044*/ 	.byte	0x04, 0x29
        /*0046*/ 	.short	(.L_563 - .L_562)


	//   ....[0]....
.L_562:
        /*0048*/ 	.word	0xffffffff


	//   ....[1]....
        /*004c*/ 	.word	0xffffffff


	//   ....[2]....
        /*0050*/ 	.word	0xffffffff


	//   ....[3]....
        /*0054*/ 	.word	0xffffffff


	//   ....[4]....
        /*0058*/ 	.word	0xffffffff


	//   ....[5]....
        /*005c*/ 	.word	0xffffffff


	//   ....[6]....
        /*0060*/ 	.word	0xffffffff


	//   ....[7]....
        /*0064*/ 	.word	0xffffffff


	//   ....[8]....
        /*0068*/ 	.word	0xffffffff


	//   ....[9]....
        /*006c*/ 	.word	0xffffffff


	//----- nvinfo : EIATTR_COOP_GROUP_INSTR_OFFSETS
	.align		4
.L_563:
        /*0070*/ 	.byte	0x04, 0x28
        /*0072*/ 	.short	(.L_565 - .L_564)


	//   ....[0]....
.L_564:
        /*0074*/ 	.word	0x00000e10


	//   ....[1]....
        /*0078*/ 	.word	0x00000e20


	//   ....[2]....
        /*007c*/ 	.word	0x00000e80


	//   ....[3]....
        /*0080*/ 	.word	0x00000ea0


	//   ....[4]....
        /*0084*/ 	.word	0x00000ed0


	//   ....[5]....
        /*0088*/ 	.word	0x00000ef0


	//   ....[6]....
        /*008c*/ 	.word	0x00000f20


	//   ....[7]....
        /*0090*/ 	.word	0x00000f40


	//   ....[8]....
        /*0094*/ 	.word	0x00000f70


	//   ....[9]....
        /*0098*/ 	.word	0x00000f90


	//----- nvinfo : EIATTR_EXIT_INSTR_OFFSETS
	.align		4
.L_565:
        /*009c*/ 	.byte	0x04, 0x1c
        /*009e*/ 	.short	(.L_567 - .L_566)


	//   ....[0]....
.L_566:
        /*00a0*/ 	.word	0x00003850


	//   ....[1]....
        /*00a4*/ 	.word	0x00003990


	//   ....[2]....
        /*00a8*/ 	.word	0x00003c10


	//----- nvinfo : EIATTR_MAX_THREADS
	.align		4
.L_567:
        /*00ac*/ 	.byte	0x04, 0x05
        /*00ae*/ 	.short	(.L_569 - .L_568)
.L_568:
        /*00b0*/ 	.word	0x000001a0
        /*00b4*/ 	.word	0x00000001
        /*00b8*/ 	.word	0x00000001


	//----- nvinfo : EIATTR_CRS_STACK_SIZE
	.align		4
.L_569:
        /*00bc*/ 	.byte	0x04, 0x1e
        /*00be*/ 	.short	(.L_571 - .L_570)
.L_570:
        /*00c0*/ 	.word	0x00000000
.L_571:


//--------------------- .nv.info._Z35group_norm_nhwc_bwd_one_pass_kernelI11Bf16IOBf16WLi128ELi26ELi416EEv26Group_norm_nhwc_bwd_params --------------------------
	.section	.nv.info._Z35group_norm_nhwc_bwd_one_pass_kernelI11Bf16IOBf16WLi128ELi26ELi416EEv26Group_norm_nhwc_bwd_params,"",@"SHT_CUDA_INFO"
	.sectionflags	@""
	.align	4


	//----- nvinfo : EIATTR_CUDA_API_VERSION
	.align		4
        /*0000*/ 	.byte	0x04, 0x37
        /*0002*/ 	.short	(.L_573 - .L_572)
.L_572:
        /*0004*/ 	.word	0x00000082


	//----- nvinfo : EIATTR_SW2861232_WAR
	.align		4
.L_573:
        /*0008*/ 	.byte	0x01, 0x35
	.zero		2


	//----- nvinfo : EIATTR_PARAM_CBANK
	.align		4
        /*000c*/ 	.byte	0x04, 0x0a
        /*000e*/ 	.short	(.L_575 - .L_574)
	.align		4
.L_574:
        /*0010*/ 	.word	index@(.nv.constant0._Z35group_norm_nhwc_bwd_one_pass_kernelI11Bf16IOBf16WLi128ELi26ELi416EEv26Group_norm_nhwc_bwd_params)
        /*0014*/ 	.short	0x0160
        /*0016*/ 	.short	0x00b8


	//----- nvinfo : EIATTR_CBANK_PARAM_SIZE
	.align		4
.L_575:
        /*0018*/ 	.byte	0x03, 0x19
        /*001a*/ 	.short	0x00b8


	//----- nvinfo : EIATTR_KPARAM_INFO
	.align		4
        /*001c*/ 	.byte	0x04, 0x17
        /*001e*/ 	.short	(.L_577 - .L_576)
.L_576:
        /*0020*/ 	.word	0x00000000
        /*0024*/ 	.short	0x0000
        /*0026*/ 	.short	0x0000
        /*0028*/ 	.byte	0x00, 0xf0, 0xe1, 0x02


	//----- nvinfo : EIATTR_MAXREG_COUNT
	.align		4
.L_577:
        /*002c*/ 	.byte	0x03, 0x1b
        /*002e*/ 	.short	0x0080


	//----- nvinfo : EIATTR_NUM_BARRIERS
	.align		4
        /*0030*/ 	.byte	0x02, 0x4c
        /*0032*/ 	.byte	0x01
	.zero		1


	//----- nvinfo : EIATTR_MERCURY_ISA_VERSION
	.align		4
        /*0034*/ 	.byte	0x03, 0x5f
        /*0036*/ 	.short	0x0000


	//----- nvinfo : EIATTR_INT_WARP_WIDE_INSTR_OFFSETS
	.align		4
        /*0038*/ 	.byte	0x04, 0x31
        /*003a*/ 	.short	(.L_579 - .L_578)


	//   ....[0]....
.L_578:
        /*003c*/ 	.word	0x00002640


	//   ....[1]....
        /*0040*/ 	.word	0x00004530


	//----- nvinfo : EIATTR_COOP_GROUP_MASK_REGIDS
	.align		4
.L_579:
        /*0044*/ 	.byte	0x04, 0x29
        /*0046*/ 	.short	(.L_581 - .L_580)


	//   ....[0]....
.L_580:
        /*0048*/ 	.word	0xffffffff


	//   ....[1]....
        /*004c*/ 	.word	0xffffffff


	//   ....[2]....
        /*0050*/ 	.word	0xffffffff


	//   ....[3]....
        /*0054*/ 	.word	0xffffffff


	//   ....[4]....
        /*0058*/ 	.word	0xffffffff


	//   ....[5]....
        /*005c*/ 	.word	0xffffffff


	//   ....[6]....
        /*0060*/ 	.word	0xffffffff


	//   ....[7]....
        /*0064*/ 	.word	0xffffffff


	//   ....[8]....
        /*0068*/ 	.word	0xffffffff


	//   ....[9]....
        /*006c*/ 	.word	0xffffffff


	//----- nvinfo : EIATTR_COOP_GROUP_INSTR_OFFSETS
	.align		4
.L_581:
        /*0070*/ 	.byte	0x04, 0x28
        /*0072*/ 	.short	(.L_583 - .L_582)


	//   ....[0]....
.L_582:
        /*0074*/ 	.word	0x000015f0


	//   ....[1]....
        /*0078*/ 	.word	0x00001620


	//   ....[2]....
        /*007c*/ 	.word	0x00001660


	//   ....[3]....
        /*0080*/ 	.word	0x00001680


	//   ....[4]....
        /*0084*/ 	.word	0x000016b0


	//   ....[5]....
        /*0088*/ 	.word	0x000016d0


	//   ....[6]....
        /*008c*/ 	.word	0x00001700


	//   ....[7]....
        /*0090*/ 	.word	0x00001720


	//   ....[8]....
        /*0094*/ 	.word	0x00001750


	//   ....[9]....
        /*0098*/ 	.word	0x00001780


	//----- nvinfo : EIATTR_EXIT_INSTR_OFFSETS
	.align		4
.L_583:
        /*009c*/ 	.byte	0x04, 0x1c
        /*009e*/ 	.short	(.L_585 - .L_584)


	//   ....[0]....
.L_584:
        /*00a0*/ 	.word	0x00004600


	//   ....[1]....
        /*00a4*/ 	.word	0x00004740


	//   ....[2]....
        /*00a8*/ 	.word	0x000049c0


	//----- nvinfo : EIATTR_MAX_THREADS
	.align		4
.L_585:
        /*00ac*/ 	.byte	0x04, 0x05
        /*00ae*/ 	.short	(.L_587 - .L_586)
.L_586:
        /*00b0*/ 	.word	0x000001a0
        /*00b4*/ 	.word	0x00000001
        /*00b8*/ 	.word	0x00000001


	//----- nvinfo : EIATTR_CRS_STACK_SIZE
	.align		4
.L_587:
        /*00bc*/ 	.byte	0x04, 0x1e
        /*00be*/ 	.short	(.L_589 - .L_588)
.L_588:
        /*00c0*/ 	.word	0x00000000
.L_589:


//--------------------- .nv.info._Z35group_norm_nhwc_bwd_one_pass_kernelI11Bf16IOBf16WLi256ELi26ELi416EEv26Group_norm_nhwc_bwd_params --------------------------
	.section	.nv.info._Z35group_norm_nhwc_bwd_one_pass_kernelI11Bf16IOBf16WLi256ELi26ELi416EEv26Group_norm_nhwc_bwd_params,"",@"SHT_CUDA_INFO"
	.sectionflags	@""
	.align	4


	//----- nvinfo : EIATTR_CUDA_API_VERSION
	.align		4
        /*0000*/ 	.byte	0x04, 0x37
        /*0002*/ 	.short	(.L_591 - .L_590)
.L_590:
        /*0004*/ 	.word	0x00000082


	//----- nvinfo : EIATTR_SW2861232_WAR
	.align		4
.L_591:
        /*0008*/ 	.byte	0x01, 0x35
	.zero		2


	//----- nvinfo : EIATTR_PARAM_CBANK
	.align		4
        /*000c*/ 	.byte	0x04, 0x0a
        /*000e*/ 	.short	(.L_593 - .L_592)
	.align		4
.L_592:
        /*0010*/ 	.word	index@(.nv.constant0._Z35group_norm_nhwc_bwd_one_pass_kernelI11Bf16IOBf16WLi256ELi26ELi416EEv26Group_norm_nhwc_bwd_params)
        /*0014*/ 	.short	0x0160
        /*0016*/ 	.short	0x00b8


	//----- nvinfo : EIATTR_CBANK_PARAM_SIZE
	.align		4
.L_593:
        /*0018*/ 	.byte	0x03, 0x19
        /*001a*/ 	.short	0x00b8


	//----- nvinfo : EIATTR_KPARAM_INFO
	.align		4
        /*001c*/ 	.byte	0x04, 0x17
        /*001e*/ 	.short	(.L_595 - .L_594)
.L_594:
        /*0020*/ 	.word	0x00000000
        /*0024*/ 	.short	0x0000
        /*0026*/ 	.short	0x0000
        /*0028*/ 	.byte	0x00, 0xf0, 0xe1, 0x02


	//----- nvinfo : EIATTR_MAXREG_COUNT
	.align		4
.L_595:
        /*002c*/ 	.byte	0x03, 0x1b
        /*002e*/ 	.short	0x0080


	//----- nvinfo : EIATTR_NUM_BARRIERS
	.align		4
        /*0030*/ 	.byte	0x02, 0x4c
        /*0032*/ 	.byte	0x01
	.zero		1


	//----- nvinfo : EIATTR_MERCURY_ISA_VERSION
	.align		4
        /*0034*/ 	.byte	0x03, 0x5f
        /*0036*/ 	.short	0x0000


	//----- nvinfo : EIATTR_INT_WARP_WIDE_INSTR_OFFSETS
	.align		4
        /*0038*/ 	.byte	0x04, 0x31
        /*003a*/ 	.short	(.L_597 - .L_596)


	//   ....[0]....
.L_596:
        /*003c*/ 	.word	0x00003500


	//   ....[1]....
        /*0040*/ 	.word	0x000060a0


	//----- nvinfo : EIATTR_COOP_GROUP_MASK_REGIDS
	.align		4
.L_597:
        /*0044*/ 	.byte	0x04, 0x29
        /*0046*/ 	.short	(.L_599 - .L_598)


	//   ....[0]....
.L_598:
        /*0048*/ 	.word	0xffffffff


	//   ....[1]....
        /*004c*/ 	.word	0xffffffff


	//   ....[2]....
        /*0050*/ 	.word	0xffffffff


	//   ....[3]....
        /*0054*/ 	.word	0xffffffff


	//   ....[4]....
        /*0058*/ 	.word	0xffffffff


	//   ....[5]....
        /*005c*/ 	.word	0xffffffff


	//   ....[6]....
        /*0060*/ 	.word	0xffffffff


	//   ....[7]....
        /*0064*/ 	.word	0xffffffff


	//   ....[8]....
        /*0068*/ 	.word	0xffffffff


	//   ....[9]....
        /*006c*/ 	.word	0xffffffff


	//----- nvinfo : EIATTR_COOP_GROUP_INSTR_OFFSETS
	.align		4
.L_599:
        /*0070*/ 	.byte	0x04, 0x28
        /*0072*/ 	.short	(.L_601 - .L_600)


	//   ....[0]....
.L_600:
        /*0074*/ 	.word	0x000023e0


	//   ....[1]....
        /*0078*/ 	.word	0x00002410


	//   ....[2]....
        /*007c*/ 	.word	0x000024c0


	//   ....[3]....
        /*0080*/ 	.word	0x000024e0


	//   ....[4]....
        /*0084*/ 	.word	0x00002510


	//   ....[5]....
        /*0088*/ 	.word	0x00002530


	//   ....[6]....
        /*008c*/ 	.word	0x00002560


	//   ....[7]....
        /*0090*/ 	.word	0x00002580


	//   ....[8]....
        /*0094*/ 	.word	0x000025b0


	//   ....[9]....
        /*0098*/ 	.word	0x000025d0


	//----- nvinfo : EIATTR_EXIT_INSTR_OFFSETS
	.align		4
.L_601:
        /*009c*/ 	.byte	0x04, 0x1c
        /*009e*/ 	.short	(.L_603 - .L_602)


	//   ....[0]....
.L_602:
        /*00a0*/ 	.word	0x00006110


	//   ....[1]....
        /*00a4*/ 	.word	0x00006250


	//   ....[2]....
        /*00a8*/ 	.word	0x000064d0


	//----- nvinfo : EIATTR_MAX_THREADS
	.align		4
.L_603:
        /*00ac*/ 	.byte	0x04, 0x05
        /*00ae*/ 	.short	(.L_605 - .L_604)
.L_604:
        /*00b0*/ 	.word	0x000001a0
        /*00b4*/ 	.word	0x00000001
        /*00b8*/ 	.word	0x00000001


	//----- nvinfo : EIATTR_CRS_STACK_SIZE
	.align		4
.L_605:
        /*00bc*/ 	.byte	0x04, 0x1e
        /*00be*/ 	.short	(.L_607 - .L_606)
.L_606:
        /*00c0*/ 	.word	0x00000000
.L_607:


//--------------------- .nv.info._Z35group_norm_nhwc_bwd_one_pass_kernelI11Bf16IOBf16WLi512ELi26ELi416EEv26Group_norm_nhwc_bwd_params --------------------------
	.section	.nv.info._Z35group_norm_nhwc_bwd_one_pass_kernelI11Bf16IOBf16WLi512ELi26ELi416EEv26Group_norm_nhwc_bwd_params,"",@"SHT_CUDA_INFO"
	.sectionflags	@""
	.align	4


	//----- nvinfo : EIATTR_CUDA_API_VERSION
	.align		4
        /*0000*/ 	.byte	0x04, 0x37
        /*0002*/ 	.short	(.L_609 - .L_608)
.L_608:
        /*0004*/ 	.word	0x00000082


	//----- nvinfo : EIATTR_SW2861232_WAR
	.align		4
.L_609:
        /*0008*/ 	.byte	0x01, 0x35
	.zero		2


	//----- nvinfo : EIATTR_PARAM_CBANK
	.align		4
        /*000c*/ 	.byte	0x04, 0x0a
        /*000e*/ 	.short	(.L_611 - .L_610)
	.align		4
.L_610:
        /*0010*/ 	.word	index@(.nv.constant0._Z35group_norm_nhwc_bwd_one_pass_kernelI11Bf16IOBf16WLi512ELi26ELi416EEv26Group_norm_nhwc_bwd_params)
        /*0014*/ 	.short	0x0160
        /*0016*/ 	.short	0x00b8


	//----- nvinfo : EIATTR_CBANK_PARAM_SIZE
	.align		4
.L_611:
        /*0018*/ 	.byte	0x03, 0x19
        /*001a*/ 	.short	0x00b8


	//----- nvinfo : EIATTR_KPARAM_INFO
	.align		4
        /*001c*/ 	.byte	0x04, 0x17
        /*001e*/ 	.short	(.L_613 - .L_612)
.L_612:
        /*0020*/ 	.word	0x00000000
        /*0024*/ 	.short	0x0000
        /*0026*/ 	.short	0x0000
        /*0028*/ 	.byte	0x00, 0xf0, 0xe1, 0x02


	//----- nvinfo : EIATTR_MAXREG_COUNT
	.align		4
.L_613:
        /*002c*/ 	.byte	0x03, 0x1b
        /*002e*/ 	.short	0x0080


	//----- nvinfo : EIATTR_NUM_BARRIERS
	.align		4
        /*0030*/ 	.byte	0x02, 0x4c
        /*0032*/ 	.byte	0x01
	.zero		1


	//----- nvinfo : EIATTR_MERCURY_ISA_VERSION
	.align		4
        /*0034*/ 	.byte	0x03, 0x5f
        /*0036*/ 	.short	0x0000


	//----- nvinfo : EIATTR_INT_WARP_WIDE_INSTR_OFFSETS
	.align		4
        /*0038*/ 	.byte	0x04, 0x31
        /*003a*/ 	.short	(.L_615 - .L_614)


	//   ....[0]....
.L_614:
        /*003c*/ 	.word	0x00005310


	//   ....[1]....
        /*0040*/ 	.word	0x00009670


	//----- nvinfo : EIATTR_COOP_GROUP_MASK_REGIDS
	.align		4
.L_615:
        /*0044*/ 	.byte	0x04, 0x29
        /*0046*/ 	.short	(.L_617 - .L_616)


	//   ....[0]....
.L_616:
        /*0048*/ 	.word	0xffffffff


	//   ....[1]....
        /*004c*/ 	.word	0xffffffff


	//   ....[2]....
        /*0050*/ 	.word	0xffffffff


	//   ....[3]....
        /*0054*/ 	.word	0xffffffff


	//   ....[4]....
        /*0058*/ 	.word	0xffffffff


	//   ....[5]....
        /*005c*/ 	.word	0xffffffff


	//   ....[6]....
        /*0060*/ 	.word	0xffffffff


	//   ....[7]....
        /*0064*/ 	.word	0xffffffff


	//   ....[8]....
        /*0068*/ 	.word	0xffffffff


	//   ....[9]....
        /*006c*/ 	.word	0xffffffff


	//----- nvinfo : EIATTR_COOP_GROUP_INSTR_OFFSETS
	.align		4
.L_617:
        /*0070*/ 	.byte	0x04, 0x28
        /*0072*/ 	.short	(.L_619 - .L_618)


	//   ....[0]....
.L_618:
        /*0074*/ 	.word	0x00004160


	//   ....[1]....
        /*0078*/ 	.word	0x00004190


	//   ....[2]....
        /*007c*/ 	.word	0x00004270


	//   ....[3]....
        /*0080*/ 	.word	0x000042a0


	//   ....[4]....
        /*0084*/ 	.word	0x00004380


	//   ....[5]....
        /*0088*/ 	.word	0x00004390


	//   ....[6]....
        /*008c*/ 	.word	0x000043c0


	//   ....[7]....
        /*0090*/ 	.word	0x000043e0


	//   ....[8]....
        /*0094*/ 	.word	0x00004410


	//   ....[9]....
        /*0098*/ 	.word	0x00004430


	//----- nvinfo : EIATTR_EXIT_INSTR_OFFSETS
	.align		4
.L_619:
        /*009c*/ 	.byte	0x04, 0x1c
        /*009e*/ 	.short	(.L_621 - .L_620)


	//   ....[0]....
.L_620:
        /*00a0*/ 	.word	0x00009740


	//   ....[1]....
        /*00a4*/ 	.word	0x00009880


	//   ....[2]....
        /*00a8*/ 	.word	0x00009b00


	//----- nvinfo : EIATTR_MAX_THREADS
	.align		4
.L_621:
        /*00ac*/ 	.byte	0x04, 0x05
        /*00ae*/ 	.short	(.L_623 - .L_622)
.L_622:
        /*00b0*/ 	.word	0x000001a0
        /*00b4*/ 	.word	0x00000001
        /*00b8*/ 	.word	0x00000001


	//----- nvinfo : EIATTR_CRS_STACK_SIZE
	.align		4
.L_623:
        /*00bc*/ 	.byte	0x04, 0x1e
        /*00be*/ 	.short	(.L_625 - .L_624)
.L_624:
        /*00c0*/ 	.word	0x00000000
.L_625:


//--------------------- .nv.info._Z35group_norm_nhwc_bwd_one_pass_kernelI11Bf16IOFp16WLi64ELi26ELi416EEv26Group_norm_nhwc_bwd_params --------------------------
	.section	.nv.info._Z35group_norm_nhwc_bwd_one_pass_kernelI11Bf16IOFp16WLi64ELi26ELi416EEv26Group_norm_nhwc_bwd_params,"",@"SHT_CUDA_INFO"
	.sectionflags	@""
	.align	4


	//----- nvinfo : EIATTR_CUDA_API_VERSION
	.align		4
        /*0000*/ 	.byte	0x04, 0x37
        /*0002*/ 	.short	(.L_627 - .L_626)
.L_626:
        /*0004*/ 	.word	0x00000082


	//----- nvinfo : EIATTR_SW2861232_WAR
	.align		4
.L_627:
        /*0008*/ 	.byte	0x01, 0x35
	.zero		2


	//----- nvinfo : EIATTR_PARAM_CBANK
	.align		4
        /*000c*/ 	.byte	0x04, 0x0a
        /*000e*/ 	.short	(.L_629 - .L_628)
	.align		4
.L_628:
        /*0010*/ 	.word	index@(.nv.constant0._Z35group_norm_nhwc_bwd_one_pass_kernelI11Bf16IOFp16WLi64ELi26ELi416EEv26Group_norm_nhwc_bwd_params)
        /*0014*/ 	.short	0x0160
        /*0016*/ 	.short	0x00b8


	//----- nvinfo : EIATTR_CBANK_PARAM_SIZE
	.align		4
.L_629:
        /*0018*/ 	.byte	0x03, 0x19
        /*001a*/ 	.short	0x00b8


	//----- nvinfo : EIATTR_KPARAM_INFO
	.align		4
        /*001c*/ 	.byte	0x04, 0x17
        /*001e*/ 	.short	(.L_631 - .L_630)
.L_630:
        /*0020*/ 	.word	0x00000000
        /*0024*/ 	.short	0x0000
        /*0026*/ 	.short	0x0000
        /*0028*/ 	.byte	0x00, 0xf0, 0xe1, 0x02


	//----- nvinfo : EIATTR_MAXREG_COUNT
	.align		4
.L_631:
        /*002c*/ 	.byte	0x03, 0x1b
        /*002e*/ 	.short	0x0080


	//----- nvinfo : EIATTR_NUM_BARRIERS
	.align		4
        /*0030*/ 	.byte	0x02, 0x4c
        /*0032*/ 	.byte	0x01
	.zero		1


	//----- nvinfo : EIATTR_MERCURY_ISA_VERSION
	.align		4
        /*0034*/ 	.byte	0x03, 0x5f
        /*0036*/ 	.short	0x0000


	//----- nvinfo : EIATTR_INT_WARP_WIDE_INSTR_OFFSETS
	.align		4
        /*0038*/ 	.byte	0x04, 0x31
        /*003a*/ 	.short	(.L_633 - .L_632)


	//   ....[0]....
.L_632:
        /*003c*/ 	.word	0x00001ec0


	//   ....[1]....
        /*0040*/ 	.word	0x00003780


	//----- nvinfo : EIATTR_COOP_GROUP_MASK_REGIDS
	.align		4
.L_633:
        /*0044*/ 	.byte	0x04, 0x29
        /*0046*/ 	.short	(.L_635 - .L_634)


	//   ....[0]....
.L_634:
        /*0048*/ 	.word	0xffffffff


	//   ....[1]....
        /*004c*/ 	.word	0xffffffff


	//   ....[2]....
        /*0050*/ 	.word	0xffffffff


	//   ....[3]....
        /*0054*/ 	.word	0xffffffff


	//   ....[4]....
        /*0058*/ 	.word	0xffffffff


	//   ....[5]....
        /*005c*/ 	.word	0xffffffff


	//   ....[6]....
        /*0060*/ 	.word	0xffffffff


	//   ....[7]....
        /*0064*/ 	.word	0xffffffff


	//   ....[8]....
        /*0068*/ 	.word	0xffffffff


	//   ....[9]....
        /*006c*/ 	.word	0xffffffff


	//----- nvinfo : EIATTR_COOP_GROUP_INSTR_OFFSETS
	.align		4
.L_635:
        /*0070*/ 	.byte	0x04, 0x28
        /*0072*/ 	.short	(.L_637 - .L_636)


	//   ....[0]....
.L_636:
        /*0074*/ 	.word	0x00000e10


	//   ....[1]....
        /*0078*/ 	.word	0x00000e20


	//   ....[2]....
        /*007c*/ 	.word	0x00000e80


	//   ....[3]....
        /*0080*/ 	.word	0x00000ea0


	//   ....[4]....
        /*0084*/ 	.word	0x00000ed0


	//   ....[5]....
        /*0088*/ 	.word	0x00000ef0


	//   ....[6]....
        /*008c*/ 	.word	0x00000f20


	//   ....[7]....
        /*0090*/ 	.word	0x00000f40


	//   ....[8]....
        /*0094*/ 	.word	0x00000f70


	//   ....[9]....
        /*0098*/ 	.word	0x00000f90


	//----- nvinfo : EIATTR_EXIT_INSTR_OFFSETS
	.align		4
.L_637:
        /*009c*/ 	.byte	0x04, 0x1c
        /*009e*/ 	.short	(.L_639 - .L_638)


	//   ....[0]....
.L_638:
        /*00a0*/ 	.word	0x00003850


	//   ....[1]....
        /*00a4*/ 	.word	0x00003990


	//   ....[2]....
        /*00a8*/ 	.word	0x00003c10


	//----- nvinfo : EIATTR_MAX_THREADS
	.align		4
.L_639:
        /*00ac*/ 	.byte	0x04, 0x05
        /*00ae*/ 	.short	(.L_641 - .L_640)
.L_640:
        /*00b0*/ 	.word	0x000001a0
        /*00b4*/ 	.word	0x00000001
        /*00b8*/ 	.word	0x00000001


	//----- nvinfo : EIATTR_CRS_STACK_SIZE
	.align		4
.L_641:
        /*00bc*/ 	.byte	0x04, 0x1e
        /*00be*/ 	.short	(.L_643 - .L_642)
.L_642:
        /*00c0*/ 	.word	0x00000000
.L_643:


//--------------------- .nv.info._Z35group_norm_nhwc_bwd_one_pass_kernelI11Bf16IOFp16WLi128ELi26ELi416EEv26Group_norm_nhwc_bwd_params --------------------------
	.section	.nv.info._Z35group_norm_nhwc_bwd_one_pass_kernelI11Bf16IOFp16WLi128ELi26ELi416EEv26Group_norm_nhwc_bwd_params,"",@"SHT_CUDA_INFO"
	.sectionflags	@""
	.align	4


	//----- nvinfo : EIATTR_CUDA_API_VERSION
	.align		4
        /*0000*/ 	.byte	0x04, 0x37
        /*0002*/ 	.short	(.L_645 - .L_644)
.L_644:
        /*0004*/ 	.word	0x00000082


	//----- nvinfo : EIATTR_SW2861232_WAR
	.align		4
.L_645:
        /*0008*/ 	.byte	0x01, 0x35
	.zero		2


	//----- nvinfo : EIATTR_PARAM_CBANK
	.align		4
        /*000c*/ 	.byte	0x04, 0x0a
        /*000e*/ 	.short	(.L_647 - .L_646)
	.align		4
.L_646:
        /*0010*/ 	.word	index@(.nv.constant0._Z35group_norm_nhwc_bwd_one_pass_kernelI11Bf16IOFp16WLi128ELi26ELi416EEv26Group_norm_nhwc_bwd_params)
        /*0014*/ 	.short	0x0160
        /*0016*/ 	.short	0x00b8


	//----- nvinfo : EIATTR_CBANK_PARAM_SIZE
	.align		4
.L_647:
        /*0018*/ 	.byte	0x03, 0x19
        /*001a*/ 	.short	0x00b8


	//----- nvinfo : EIATTR_KPARAM_INFO
	.align		4
        /*001c*/ 	.byte	0x04, 0x17
        /*001e*/ 	.short	(.L_649 - .L_648)
.L_648:
        /*0020*/ 	.word	0x00000000
        /*0024*/ 	.short	0x0000
        /*0026*/ 	.short	0x0000
        /*0028*/ 	.byte	0x00, 0xf0, 0xe1, 0x02


	//----- nvinfo : EIATTR_MAXREG_COUNT
	.align		4
.L_649:
        /*002c*/ 	.byte	0x03, 0x1b
        /*002e*/ 	.short	0x0080


	//----- nvinfo : EIATTR_NUM_BARRIERS
	.align		4
        /*0030*/ 	.byte	0x02, 0x4c
        /*0032*/ 	.byte	0x01
	.zero		1


	//----- nvinfo : EIATTR_MERCURY_ISA_VERSION
	.align		4
        /*0034*/ 	.byte	0x03, 0x5f
        /*0036*/ 	.short	0x0000


	//----- nvinfo : EIATTR_INT_WARP_WIDE_INSTR_OFFSETS
	.align		4
        /*0038*/ 	.byte	0x04, 0x31
        /*003a*/ 	.short	(.L_651 - .L_650)


	//   ....[0]....
.L_650:
        /*003c*/ 	.word	0x00002640


	//   ....[1]....
        /*0040*/ 	.word	0x00004530


	//----- nvinfo : EIATTR_COOP_GROUP_MASK_REGIDS
	.align		4
.L_651:
        /*0044*/ 	.byte	0x04, 0x29
        /*0046*/ 	.short	(.L_653 - .L_652)


	//   ....[0]....
.L_652:
        /*0048*/ 	.word	0xffffffff


	//   ....[1]....
        /*004c*/ 	.word	0xffffffff


	//   ....[2]....
        /*0050*/ 	.word	0xffffffff


	//   ....[3]....
        /*0054*/ 	.word	0xffffffff


	//   ....[4]....
        /*0058*/ 	.word	0xffffffff


	//   ....[5]....
        /*005c*/ 	.word	0xffffffff


	//   ....[6]....
        /*0060*/ 	.word	0xffffffff


	//   ....[7]....
        /*0064*/ 	.word	0xffffffff


	//   ....[8]....
        /*0068*/ 	.word	0xffffffff


	//   ....[9]....
        /*006c*/ 	.word	0xffffffff


	//----- nvinfo : EIATTR_COOP_GROUP_INSTR_OFFSETS
	.align		4
.L_653:
        /*0070*/ 	.byte	0x04, 0x28
        /*0072*/ 	.short	(.L_655 - .L_654)


	//   ....[0]....
.L_654:
        /*0074*/ 	.word	0x000015f0


	//   ....[1]....
        /*0078*/ 	.word	0x00001620


	//   ....[2]....
        /*007c*/ 	.word	0x00001660


	//   ....[3]....
        /*0080*/ 	.word	0x00001680


	//   ....[4]....
        /*0084*/ 	.word	0x000016b0


	//   ....[5]....
        /*0088*/ 	.word	0x000016d0


	//   ....[6]....
        /*008c*/ 	.word	0x00001700


	//   ....[7]....
        /*0090*/ 	.word	0x00001720


	//   ....[8]....
        /*0094*/ 	.word	0x00001750


	//   ....[9]....
        /*0098*/ 	.word	0x00001780


	//----- nvinfo : EIATTR_EXIT_INSTR_OFFSETS
	.align		4
.L_655:
        /*009c*/ 	.byte	0x04, 0x1c
        /*009e*/ 	.short	(.L_657 - .L_656)


	//   ....[0]....
.L_656:
        /*00a0*/ 	.word	0x00004600


	//   ....[1]....
        /*00a4*/ 	.word	0x00004740


	//   ....[2]....
        /*00a8*/ 	.word	0x000049c0


	//----- nvinfo : EIATTR_MAX_THREADS
	.align		4
.L_657:
        /*00ac*/ 	.byte	0x04, 0x05
        /*00ae*/ 	.short	(.L_659 - .L_658)
.L_658:
        /*00b0*/ 	.word	0x000001a0
        /*00b4*/ 	.word	0x00000001
        /*00b8*/ 	.word	0x00000001


	//----- nvinfo : EIATTR_CRS_STACK_SIZE
	.align		4
.L_659:
        /*00bc*/ 	.byte	0x04, 0x1e
        /*00be*/ 	.short	(.L_661 - .L_660)
.L_660:
        /*00c0*/ 	.word	0x00000000
.L_661:


//--------------------- .nv.info._Z35group_norm_nhwc_bwd_one_pass_kernelI11Bf16IOFp16WLi256ELi26ELi416EEv26Group_norm_nhwc_bwd_params --------------------------
	.section	.nv.info._Z35group_norm_nhwc_bwd_one_pass_kernelI11Bf16IOFp16WLi256ELi26ELi416EEv26Group_norm_nhwc_bwd_params,"",@"SHT_CUDA_INFO"
	.sectionflags	@""
	.align	4


	//----- nvinfo : EIATTR_CUDA_API_VERSION
	.align		4
        /*0000*/ 	.byte	0x04, 0x37
        /*0002*/ 	.short	(.L_663 - .L_662)
.L_662:
        /*0004*/ 	.word	0x00000082


	//----- nvinfo : EIATTR_SW2861232_WAR
	.align		4
.L_663:
        /*0008*/ 	.byte	0x01, 0x35
	.zero		2


	//----- nvinfo : EIATTR_PARAM_CBANK
	.align		4
        /*000c*/ 	.byte	0x04, 0x0a
        /*000e*/ 	.short	(.L_665 - .L_664)
	.align		4
.L_664:
        /*0010*/ 	.word	index@(.nv.constant0._Z35group_norm_nhwc_bwd_one_pass_kernelI11Bf16IOFp16WLi256ELi26ELi416EEv26Group_norm_nhwc_bwd_params)
        /*0014*/ 	.short	0x0160
        /*0016*/ 	.short	0x00b8


	//----- nvinfo : EIATTR_CBANK_PARAM_SIZE
	.align		4
.L_665:
        /*0018*/ 	.byte	0x03, 0x19
        /*001a*/ 	.short	0x00b8


	//----- nvinfo : EIATTR_KPARAM_INFO
	.align		4
        /*001c*/ 	.byte	0x04, 0x17
        /*001e*/ 	.short	(.L_667 - .L_666)
.L_666:
        /*0020*/ 	.word	0x00000000
        /*0024*/ 	.short	0x0000
        /*0026*/ 	.short	0x0000
        /*0028*/ 	.byte	0x00, 0xf0, 0xe1, 0x02


	//----- nvinfo : EIATTR_MAXREG_COUNT
	.align		4
.L_667:
        /*002c*/ 	.byte	0x03, 0x1b
        /*002e*/ 	.short	0x0080


	//----- nvinfo : EIATTR_NUM_BARRIERS
	.align		4
        /*0030*/ 	.byte	0x02, 0x4c
        /*0032*/ 	.byte	0x01
	.zero		1


	//----- nvinfo : EIATTR_MERCURY_ISA_VERSION
	.align		4
        /*0034*/ 	.byte	0x03, 0x5f
        /*0036*/ 	.short	0x0000


	//----- nvinfo : EIATTR_INT_WARP_WIDE_INSTR_OFFSETS
	.align		4
        /*0038*/ 	.byte	0x04, 0x31
        /*003a*/ 	.short	(.L_669 - .L_668)


	//   ....[0]....
.L_668:
        /*003c*/ 	.word	0x00003500


	//   ....[1]....
        /*0040*/ 	.word	0x000060a0


	//----- nvinfo : EIATTR_COOP_GROUP_MASK_REGIDS
	.align		4
.L_669:
        /*0044*/ 	.byte	0x04, 0x29
        /*0046*/ 	.short	(.L_671 - .L_670)


	//   ....[0]....
.L_670:
        /*0048*/ 	.word	0xffffffff


	//   ....[1]....
        /*004c*/ 	.word	0xffffffff


	//   ....[2]....
        /*0050*/ 	.word	0xffffffff


	//   ....[3]....
        /*0054*/ 	.word	0xffffffff


	//   ....[4]....
        /*0058*/ 	.word	0xffffffff


	//   ....[5]....
        /*005c*/ 	.word	0xffffffff


	//   ....[6]....
        /*0060*/ 	.word	0xffffffff


	//   ....[7]....
        /*0064*/ 	.word	0xffffffff


	//   ....[8]....
        /*0068*/ 	.word	0xffffffff


	//   ....[9]....
        /*006c*/ 	.word	0xffffffff


	//----- nvinfo : EIATTR_COOP_GROUP_INSTR_OFFSETS
	.align		4
.L_671:
        /*0070*/ 	.byte	0x04, 0x28
        /*0072*/ 	.short	(.L_673 - .L_672)


	//   ....[0]....
.L_672:
        /*0074*/ 	.word	0x000023e0


	//   ....[1]....
        /*0078*/ 	.word	0x00002410


	//   ....[2]....
        /*007c*/ 	.word	0x000024c0


	//   ....[3]....
        /*0080*/ 	.word	0x000024e0


	//   ....[4]....
        /*0084*/ 	.word	0x00002510


	//   ....[5]....
        /*0088*/ 	.word	0x00002530


	//   ....[6]....
        /*008c*/ 	.word	0x00002560


	//   ....[7]....
        /*0090*/ 	.word	0x00002580


	//   ....[8]....
        /*0094*/ 	.word	0x000025b0


	//   ....[9]....
        /*0098*/ 	.word	0x000025d0


	//----- nvinfo : EIATTR_EXIT_INSTR_OFFSETS
	.align		4
.L_673:
        /*009c*/ 	.byte	0x04, 0x1c
        /*009e*/ 	.short	(.L_675 - .L_674)


	//   ....[0]....
.L_674:
        /*00a0*/ 	.word	0x00006110


	//   ....[1]....
        /*00a4*/ 	.word	0x00006250


	//   ....[2]....
        /*00a8*/ 	.word	0x000064d0


	//----- nvinfo : EIATTR_MAX_THREADS
	.align		4
.L_675:
        /*00ac*/ 	.byte	0x04, 0x05
        /*00ae*/ 	.short	(.L_677 - .L_676)
.L_676:
        /*00b0*/ 	.word	0x000001a0
        /*00b4*/ 	.word	0x00000001
        /*00b8*/ 	.word	0x00000001


	//----- nvinfo : EIATTR_CRS_STACK_SIZE
	.align		4
.L_677:
        /*00bc*/ 	.byte	0x04, 0x1e
        /*00be*/ 	.short	(.L_679 - .L_678)
.L_678:
        /*00c0*/ 	.word	0x00000000
.L_679:


//--------------------- .nv.info._Z35group_norm_nhwc_bwd_one_pass_kernelI11Bf16IOFp16WLi512ELi26ELi416EEv26Group_norm_nhwc_bwd_params --------------------------
	.section	.nv.info._Z35group_norm_nhwc_bwd_one_pass_kernelI11Bf16IOFp16WLi512ELi26ELi416EEv26Group_norm_nhwc_bwd_params,"",@"SHT_CUDA_INFO"
	.sectionflags	@""
	.align	4


	//----- nvinfo : EIATTR_CUDA_API_VERSION
	.align		4
        /*0000*/ 	.byte	0x04, 0x37
        /*0002*/ 	.short	(.L_681 - .L_680)
.L_680:
        /*0004*/ 	.word	0x00000082


	//----- nvinfo : EIATTR_SW2861232_WAR
	.align		4
.L_681:
        /*0008*/ 	.byte	0x01, 0x35
	.zero		2


	//----- nvinfo : EIATTR_PARAM_CBANK
	.align		4
        /*000c*/ 	.byte	0x04, 0x0a
        /*000e*/ 	.short	(.L_683 - .L_682)
	.align		4
.L_682:
        /*0010*/ 	.word	index@(.nv.constant0._Z35group_norm_nhwc_bwd_one_pass_kernelI11Bf16IOFp16WLi512ELi26ELi416EEv26Group_norm_nhwc_bwd_params)
        /*0014*/ 	.short	0x0160
        /*0016*/ 	.short	0x00b8


	//----- nvinfo : EIATTR_CBANK_PARAM_SIZE
	.align		4
.L_683:
        /*0018*/ 	.byte	0x03, 0x19
        /*001a*/ 	.short	0x00b8


	//----- nvinfo : EIATTR_KPARAM_INFO
	.align		4
        /*001c*/ 	.byte	0x04, 0x17
        /*001e*/ 	.short	(.L_685 - .L_684)
.L_684:
        /*0020*/ 	.word	0x00000000
        /*0024*/ 	.short	0x0000
        /*0026*/ 	.short	0x0000
        /*0028*/ 	.byte	0x00, 0xf0, 0xe1, 0x02


	//----- nvinfo : EIATTR_MAXREG_COUNT
	.align		4
.L_685:
        /*002c*/ 	.byte	0x03, 0x1b
        /*002e*/ 	.short	0x0080


	//----- nvinfo : EIATTR_NUM_BARRIERS
	.align		4
        /*0030*/ 	.byte	0x02, 0x4c
        /*0032*/ 	.byte	0x01
	.zero		1


	//----- nvinfo : EIATTR_MERCURY_ISA_VERSION
	.align		4
        /*0034*/ 	.byte	0x03, 0x5f
        /*0036*/ 	.short	0x0000


	//----- nvinfo : EIATTR_INT_WARP_WIDE_INSTR_OFFSETS
	.align		4
        /*0038*/ 	.byte	0x04, 0x31
        /*003a*/ 	.short	(.L_687 - .L_686)


	//   ....[0]....
.L_686:
        /*003c*/ 	.word	0x00005310


	//   ....[1]....
        /*0040*/ 	.word	0x00009670


	//----- nvinfo : EIATTR_COOP_GROUP_MASK_REGIDS
	.align		4
.L_687:
        /*0044*/ 	.byte	0x04, 0x29
        /*0046*/ 	.short	(.L_689 - .L_688)


	//   ....[0]....
.L_688:
        /*0048*/ 	.word	0xffffffff


	//   ....[1]....
        /*004c*/ 	.word	0xffffffff


	//   ....[2]....
        /*0050*/ 	.word	0xffffffff


	//   ....[3]....
        /*0054*/ 	.word	0xffffffff


	//   ....[4]....
        /*0058*/ 	.word	0xffffffff


	//   ....[5]....
        /*005c*/ 	.word	0xffffffff


	//   ....[6]....
        /*0060*/ 	.word	0xffffffff


	//   ....[7]....
        /*0064*/ 	.word	0xffffffff


	//   ....[8]....
        /*0068*/ 	.word	0xffffffff


	//   ....[9]....
        /*006c*/ 	.word	0xffffffff


	//----- nvinfo : EIATTR_COOP_GROUP_INSTR_OFFSETS
	.align		4
.L_689:
        /*0070*/ 	.byte	0x04, 0x28
        /*0072*/ 	.short	(.L_691 - .L_690)


	//   ....[0]....
.L_690:
        /*0074*/ 	.word	0x00004160


	//   ....[1]....
        /*0078*/ 	.word	0x00004190


	//   ....[2]....
        /*007c*/ 	.word	0x00004270


	//   ....[3]....
        /*0080*/ 	.word	0x000042a0


	//   ....[4]....
        /*0084*/ 	.word	0x00004380


	//   ....[5]....
        /*0088*/ 	.word	0x00004390


	//   ....[6]....
        /*008c*/ 	.word	0x000043c0


	//   ....[7]....
        /*0090*/ 	.word	0x000043e0


	//   ....[8]....
        /*0094*/ 	.word	0x00004410


	//   ....[9]....
        /*0098*/ 	.word	0x00004430


	//----- nvinfo : EIATTR_EXIT_INSTR_OFFSETS
	.align		4
.L_691:
        /*009c*/ 	.byte	0x04, 0x1c
        /*009e*/ 	.short	(.L_693 - .L_692)


	//   ....[0]....
.L_692:
        /*00a0*/ 	.word	0x00009740


	//   ....[1]....
        /*00a4*/ 	.word	0x00009880


	//   ....[2]....
        /*00a8*/ 	.word	0x00009b00


	//----- nvinfo : EIATTR_MAX_THREADS
	.align		4
.L_693:
        /*00ac*/ 	.byte	0x04, 0x05
        /*00ae*/ 	.short	(.L_695 - .L_694)
.L_694:
        /*00b0*/ 	.word	0x000001a0
        /*00b4*/ 	.word	0x00000001
        /*00b8*/ 	.word	0x00000001


	//----- nvinfo : EIATTR_CRS_STACK_SIZE
	.align		4
.L_695:
        /*00bc*/ 	.byte	0x04, 0x1e
        /*00be*/ 	.short	(.L_697 - .L_696)
.L_696:
        /*00c0*/ 	.word	0x00000000
.L_697:


//--------------------- .nv.info._Z35group_norm_nhwc_bwd_one_pass_kernelI11Fp16IOFp32WLi64ELi26ELi416EEv26Group_norm_nhwc_bwd_params --------------------------
	.section	.nv.info._Z35group_norm_nhwc_bwd_one_pass_kernelI11Fp16IOFp32WLi64ELi26ELi416EEv26Group_norm_nhwc_bwd_params,"",@"SHT_CUDA_INFO"
	.sectionflags	@""
	.align	4


	//----- nvinfo : EIATTR_CUDA_API_VERSION
	.align		4
        /*0000*/ 	.byte	0x04, 0x37
        /*0002*/ 	.short	(.L_699 - .L_698)
.L_698:
        /*0004*/ 	.word	0x00000082


	//----- nvinfo : EIATTR_SW2861232_WAR
	.align		4
.L_699:
        /*0008*/ 	.byte	0x01, 0x35
	.zero		2


	//----- nvinfo : EIATTR_PARAM_CBANK
	.align		4
        /*000c*/ 	.byte	0x04, 0x0a
        /*000e*/ 	.short	(.L_701 - .L_700)
	.align		4
.L_700:
        /*0010*/ 	.word	index@(.nv.constant0._Z35group_norm_nhwc_bwd_one_pass_kernelI11Fp16IOFp32WLi64ELi26ELi416EEv26Group_norm_nhwc_bwd_params)
        /*0014*/ 	.short	0x0160
        /*0016*/ 	.short	0x00b8


	//----- nvinfo : EIATTR_CBANK_PARAM_SIZE
	.align		4
.L_701:
        /*0018*/ 	.byte	0x03, 0x19
        /*001a*/ 	.short	0x00b8


	//----- nvinfo : EIATTR_KPARAM_INFO
	.align		4
        /*001c*/ 	.byte	0x04, 0x17
        /*001e*/ 	.short	(.L_703 - .L_702)
.L_702:
        /*0020*/ 	.word	0x00000000
        /*0024*/ 	.short	0x0000
        /*0026*/ 	.short	0x0000
        /*0028*/ 	.byte	0x00, 0xf0, 0xe1, 0x02


	//----- nvinfo : EIATTR_MAXREG_COUNT
	.align		4
.L_703:
        /*002c*/ 	.byte	0x03, 0x1b
        /*002e*/ 	.short	0x0080


	//----- nvinfo : EIATTR_NUM_BARRIERS
	.align		4
        /*0030*/ 	.byte	0x02, 0x4c
        /*0032*/ 	.byte	0x01
	.zero		1


	//----- nvinfo : EIATTR_MERCURY_ISA_VERSION
	.align		4
        /*0034*/ 	.byte	0x03, 0x5f
        /*0036*/ 	.short	0x0000


	//----- nvinfo : EIATTR_INT_WARP_WIDE_INSTR_OFFSETS
	.align		4
        /*0038*/ 	.byte	0x04, 0x31
        /*003a*/ 	.short	(.L_705 - .L_704)


	//   ....[0]....
.L_704:
        /*003c*/ 	.word	0x00001e70


	//   ....[1]....
        /*0040*/ 	.word	0x00003730


	//----- nvinfo : EIATTR_COOP_GROUP_MASK_REGIDS
	.align		4
.L_705:
        /*0044*/ 	.byte	0x04, 0x29
        /*0046*/ 	.short	(.L_707 - .L_706)


	//   ....[0]....
.L_706:
        /*0048*/ 	.word	0xffffffff


	//   ....[1]....
        /*004c*/ 	.word	0xffffffff


	//   ....[2]....
        /*0050*/ 	.word	0xffffffff


	//   ....[3]....
        /*0054*/ 	.word	0xffffffff


	//   ....[4]....
        /*0058*/ 	.word	0xffffffff


	//   ....[5]....
        /*005c*/ 	.word	0xffffffff


	//   ....[6]....
        /*0060*/ 	.word	0xffffffff


	//   ....[7]....
        /*0064*/ 	.word	0xffffffff


	//   ....[8]....
        /*0068*/ 	.word	0xffffffff


	//   ....[9]....
        /*006c*/ 	.word	0xffffffff


	//----- nvinfo : EIATTR_COOP_GROUP_INSTR_OFFSETS
	.align		4
.L_707:
        /*0070*/ 	.byte	0x04, 0x28
        /*0072*/ 	.short	(.L_709 - .L_708)


	//   ....[0]....
.L_708:
        /*0074*/ 	.word	0x00000da0


	//   ....[1]....
        /*0078*/ 	.word	0x00000db0


	//   ....[2]....
        /*007c*/ 	.word	0x00000e00


	//   ....[3]....
        /*0080*/ 	.word	0x00000e20


	//   ....[4]....
        /*0084*/ 	.word	0x00000e50


	//   ....[5]....
        /*0088*/ 	.word	0x00000e70


	//   ....[6]....
        /*008c*/ 	.word	0x00000ea0


	//   ....[7]....
        /*0090*/ 	.word	0x00000ec0


	//   ....[8]....
        /*0094*/ 	.word	0x00000ef0


	//   ....[9]....
        /*0098*/ 	.word	0x00000f20


	//----- nvinfo : EIATTR_EXIT_INSTR_OFFSETS
	.align		4
.L_709:
        /*009c*/ 	.byte	0x04, 0x1c
        /*009e*/ 	.short	(.L_711 - .L_710)


	//   ....[0]....
.L_710:
        /*00a0*/ 	.word	0x00003800


	//   ....[1]....
        /*00a4*/ 	.word	0x00003940


	//   ....[2]....
        /*00a8*/ 	.word	0x00003b90


	//----- nvinfo : EIATTR_MAX_THREADS
	.align		4
.L_711:
        /*00ac*/ 	.byte	0x04, 0x05
        /*00ae*/ 	.short	(.L_713 - .L_712)
.L_712:
        /*00b0*/ 	.word	0x000001a0
        /*00b4*/ 	.word	0x00000001
        /*00b8*/ 	.word	0x00000001


	//----- nvinfo : EIATTR_CRS_STACK_SIZE
	.align		4
.L_713:
        /*00bc*/ 	.byte	0x04, 0x1e
        /*00be*/ 	.short	(.L_715 - .L_714)
.L_714:
        /*00c0*/ 	.word	0x00000000
.L_715:


//--------------------- .nv.info._Z35group_norm_nhwc_bwd_one_pass_kernelI11Fp16IOFp32WLi128ELi26ELi416EEv26Group_norm_nhwc_bwd_params --------------------------
	.section	.nv.info._Z35group_norm_nhwc_bwd_one_pass_kernelI11Fp16IOFp32WLi128ELi26ELi416EEv26Group_norm_nhwc_bwd_params,"",@"SHT_CUDA_INFO"
	.sectionflags	@""
	.align	4


	//----- nvinfo : EIATTR_CUDA_API_VERSION
	.align		4
        /*0000*/ 	.byte	0x04, 0x37
        /*0002*/ 	.short	(.L_717 - .L_716)
.L_716:
        /*0004*/ 	.word	0x00000082


	//----- nvinfo : EIATTR_SW2861232_WAR
	.align		4
.L_717:
        /*0008*/ 	.byte	0x01, 0x35
	.zero		2


	//----- nvinfo : EIATTR_PARAM_CBANK
	.align		4
        /*000c*/ 	.byte	0x04, 0x0a
        /*000e*/ 	.short	(.L_719 - .L_718)
	.align		4
.L_718:
        /*0010*/ 	.word	index@(.nv.constant0._Z35group_norm_nhwc_bwd_one_pass_kernelI11Fp16IOFp32WLi128ELi26ELi416EEv26Group_norm_nhwc_bwd_params)
        /*0014*/ 	.short	0x0160
        /*0016*/ 	.short	0x00b8


	//----- nvinfo : EIATTR_CBANK_PARAM_SIZE
	.align		4
.L_719:
        /*0018*/ 	.byte	0x03, 0x19
        /*001a*/ 	.short	0x00b8


	//----- nvinfo : EIATTR_KPARAM_INFO
	.align		4
        /*001c*/ 	.byte	0x04, 0x17
        /*001e*/ 	.short	(.L_721 - .L_720)
.L_720:
        /*0020*/ 	.word	0x00000000
        /*0024*/ 	.short	0x0000
        /*0026*/ 	.short	0x0000
        /*0028*/ 	.byte	0x00, 0xf0, 0xe1, 0x02


	//----- nvinfo : EIATTR_MAXREG_COUNT
	.align		4
.L_721:
        /*002c*/ 	.byte	0x03, 0x1b
        /*002e*/ 	.short	0x0080


	//----- nvinfo : EIATTR_NUM_BARRIERS
	.align		4
        /*0030*/ 	.byte	0x02, 0x4c
        /*0032*/ 	.byte	0x01
	.zero		1


	//----- nvinfo : EIATTR_MERCURY_ISA_VERSION
	.align		4
        /*0034*/ 	.byte	0x03, 0x5f
        /*0036*/ 	.short	0x0000


	//----- nvinfo : EIATTR_INT_WARP_WIDE_INSTR_OFFSETS
	.align		4
        /*0038*/ 	.byte	0x04, 0x31
        /*003a*/ 	.short	(.L_723 - .L_722)


	//   ....[0]....
.L_722:
        /*003c*/ 	.word	0x000025c0


	//   ....[1]....
        /*0040*/ 	.word	0x000044e0


	//----- nvinfo : EIATTR_COOP_GROUP_MASK_REGIDS
	.align		4
.L_723:
        /*0044*/ 	.byte	0x04, 0x29
        /*0046*/ 	.short	(.L_725 - .L_724)


	//   ....[0]....
.L_724:
        /*0048*/ 	.word	0xffffffff


	//   ....[1]....
        /*004c*/ 	.word	0xffffffff


	//   ....[2]....
        /*0050*/ 	.word	0xffffffff


	//   ....[3]....
        /*0054*/ 	.word	0xffffffff


	//   ....[4]....
        /*0058*/ 	.word	0xffffffff


	//   ....[5]....
        /*005c*/ 	.word	0xffffffff


	//   ....[6]....
        /*0060*/ 	.word	0xffffffff


	//   ....[7]....
        /*0064*/ 	.word	0xffffffff


	//   ....[8]....
        /*0068*/ 	.word	0xffffffff


	//   ....[9]....
        /*006c*/ 	.word	0xffffffff


	//----- nvinfo : EIATTR_COOP_GROUP_INSTR_OFFSETS
	.align		4
.L_725:
        /*0070*/ 	.byte	0x04, 0x28
        /*0072*/ 	.short	(.L_727 - .L_726)


	//   ....[0]....
.L_726:
        /*0074*/ 	.word	0x00001570


	//   ....[1]....
        /*0078*/ 	.word	0x000015a0


	//   ....[2]....
        /*007c*/ 	.word	0x000015e0


	//   ....[3]....
        /*0080*/ 	.word	0x00001600


	//   ....[4]....
        /*0084*/ 	.word	0x00001630


	//   ....[5]....
        /*0088*/ 	.word	0x00001650


	//   ....[6]....
        /*008c*/ 	.word	0x00001680


	//   ....[7]....
        /*0090*/ 	.word	0x000016a0


	//   ....[8]....
        /*0094*/ 	.word	0x000016d0


	//   ....[9]....
        /*0098*/ 	.word	0x000016f0


	//----- nvinfo : EIATTR_EXIT_INSTR_OFFSETS
	.align		4
.L_727:
        /*009c*/ 	.byte	0x04, 0x1c
        /*009e*/ 	.short	(.L_729 - .L_728)


	//   ....[0]....
.L_728:
        /*00a0*/ 	.word	0x00004550


	//   ....[1]....
        /*00a4*/ 	.word	0x00004690


	//   ....[2]....
        /*00a8*/ 	.word	0x000048e0


	//----- nvinfo : EIATTR_MAX_THREADS
	.align		4
.L_729:
        /*00ac*/ 	.byte	0x04, 0x05
        /*00ae*/ 	.short	(.L_731 - .L_730)
.L_730:
        /*00b0*/ 	.word	0x000001a0
        /*00b4*/ 	.word	0x00000001
        /*00b8*/ 	.word	0x00000001


	//----- nvinfo : EIATTR_CRS_STACK_SIZE
	.align		4
.L_731:
        /*00bc*/ 	.byte	0x04, 0x1e
        /*00be*/ 	.short	(.L_733 - .L_732)
.L_732:
        /*00c0*/ 	.word	0x00000000
.L_733:


//--------------------- .nv.info._Z35group_norm_nhwc_bwd_one_pass_kernelI11Fp16IOFp32WLi256ELi26ELi416EEv26Group_norm_nhwc_bwd_params --------------------------
	.section	.nv.info._Z35group_norm_nhwc_bwd_one_pass_kernelI11Fp16IOFp32WLi256ELi26ELi416EEv26Group_norm_nhwc_bwd_params,"",@"SHT_CUDA_INFO"
	.sectionflags	@""
	.align	4


	//----- nvinfo : EIATTR_CUDA_API_VERSION
	.align		4
        /*0000*/ 	.byte	0x04, 0x37
        /*0002*/ 	.short	(.L_735 - .L_734)
.L_734:
        /*0004*/ 	.word	0x00000082


	//----- nvinfo : EIATTR_SW2861232_WAR
	.align		4
.L_735:
        /*0008*/ 	.byte	0x01, 0x35
	.zero		2


	//----- nvinfo : EIATTR_PARAM_CBANK
	.align		4
        /*000c*/ 	.byte	0x04, 0x0a
        /*000e*/ 	.short	(.L_737 - .L_736)
	.align		4
.L_736:
        /*0010*/ 	.word	index@(.nv.constant0._Z35group_norm_nhwc_bwd_one_pass_kernelI11Fp16IOFp32WLi256ELi26ELi416EEv26Group_norm_nhwc_bwd_params)
        /*0014*/ 	.short	0x0160
        /*0016*/ 	.short	0x00b8


	//----- nvinfo : EIATTR_CBANK_PARAM_SIZE
	.align		4
.L_737:
        /*0018*/ 	.byte	0x03, 0x19
        /*001a*/ 	.short	0x00b8


	//----- nvinfo : EIATTR_KPARAM_INFO
	.align		4
        /*001c*/ 	.byte	0x04, 0x17
        /*001e*/ 	.short	(.L_739 - .L_738)
.L_738:
        /*0020*/ 	.word	0x00000000
        /*0024*/ 	.short	0x0000
        /*0026*/ 	.short	0x0000
        /*0028*/ 	.byte	0x00, 0xf0, 0xe1, 0x02


	//----- nvinfo : EIATTR_MAXREG_COUNT
	.align		4
.L_739:
        /*002c*/ 	.byte	0x03, 0x1b
        /*002e*/ 	.short	0x0080


	//----- nvinfo : EIATTR_NUM_BARRIERS
	.align		4
        /*0030*/ 	.byte	0x02, 0x4c
        /*0032*/ 	.byte	0x01
	.zero		1


	//----- nvinfo : EIATTR_MERCURY_ISA_VERSION
	.align		4
        /*0034*/ 	.byte	0x03, 0x5f
        /*0036*/ 	.short	0x0000


	//----- nvinfo : EIATTR_INT_WARP_WIDE_INSTR_OFFSETS
	.align		4
        /*0038*/ 	.byte	0x04, 0x31
        /*003a*/ 	.short	(.L_741 - .L_740)


	//   ....[0]....
.L_740:
        /*003c*/ 	.word	0x00003470


	//   ....[1]....
        /*0040*/ 	.word	0x00006020


	//----- nvinfo : EIATTR_COOP_GROUP_MASK_REGIDS
	.align		4
.L_741:
        /*0044*/ 	.byte	0x04, 0x29
        /*0046*/ 	.short	(.L_743 - .L_742)


	//   ....[0]....
.L_742:
        /*0048*/ 	.word	0xffffffff


	//   ....[1]....
        /*004c*/ 	.word	0xffffffff


	//   ....[2]....
        /*0050*/ 	.word	0xffffffff


	//   ....[3]....
        /*0054*/ 	.word	0xffffffff


	//   ....[4]....
        /*0058*/ 	.word	0xffffffff


	//   ....[5]....
        /*005c*/ 	.word	0xffffffff


	//   ....[6]....
        /*0060*/ 	.word	0xffffffff


	//   ....[7]....
        /*0064*/ 	.word	0xffffffff


	//   ....[8]....
        /*0068*/ 	.word	0xffffffff


	//   ....[9]....
        /*006c*/ 	.word	0xffffffff


	//----- nvinfo : EIATTR_COOP_GROUP_INSTR_OFFSETS
	.align		4
.L_743:
        /*0070*/ 	.byte	0x04, 0x28
        /*0072*/ 	.short	(.L_745 - .L_744)


	//   ....[0]....
.L_744:
        /*0074*/ 	.word	0x00002380


	//   ....[1]....
        /*0078*/ 	.word	0x000023b0


	//   ....[2]....
        /*007c*/ 	.word	0x00002460


	//   ....[3]....
        /*0080*/ 	.word	0x00002480


	//   ....[4]....
        /*0084*/ 	.word	0x000024b0


	//   ....[5]....
        /*0088*/ 	.word	0x000024d0


	//   ....[6]....
        /*008c*/ 	.word	0x00002500


	//   ....[7]....
        /*0090*/ 	.word	0x00002520


	//   ....[8]....
        /*0094*/ 	.word	0x00002550


	//   ....[9]....
        /*0098*/ 	.word	0x00002570


	//----- nvinfo : EIATTR_EXIT_INSTR_OFFSETS
	.align		4
.L_745:
        /*009c*/ 	.byte	0x04, 0x1c
        /*009e*/ 	.short	(.L_747 - .L_746)


	//   ....[0]....
.L_746:
        /*00a0*/ 	.word	0x00006090


	//   ....[1]....
        /*00a4*/ 	.word	0x000061d0


	//   ....[2]....
        /*00a8*/ 	.word	0x00006420


	//----- nvinfo : EIATTR_MAX_THREADS
	.align		4
.L_747:
        /*00ac*/ 	.byte	0x04, 0x05
        /*00ae*/ 	.short	(.L_749 - .L_748)
.L_748:
        /*00b0*/ 	.word	0x000001a0
        /*00b4*/ 	.word	0x00000001
        /*00b8*/ 	.word	0x00000001


	//----- nvinfo : EIATTR_CRS_STACK_SIZE
	.align		4
.L_749:
        /*00bc*/ 	.byte	0x04, 0x1e
        /*00be*/ 	.short	(.L_751 - .L_750)
.L_750:
        /*00c0*/ 	.word	0x00000000
.L_751:


//--------------------- .nv.info._Z35group_norm_nhwc_bwd_one_pass_kernelI11Fp16IOFp32WLi512ELi26ELi416EEv26Group_norm_nhwc_bwd_params --------------------------
	.section	.nv.info._Z35group_norm_nhwc_bwd_one_pass_kernelI11Fp16IOFp32WLi512ELi26ELi416EEv26Group_norm_nhwc_bwd_params,"",@"SHT_CUDA_INFO"
	.sectionflags	@""
	.align	4


	//----- nvinfo : EIATTR_CUDA_API_VERSION
	.align		4
        /*0000*/ 	.byte	0x04, 0x37
        /*0002*/ 	.short	(.L_753 - .L_752)
.L_752:
        /*0004*/ 	.word	0x00000082


	//----- nvinfo : EIATTR_SW2861232_WAR
	.align		4
.L_753:
        /*0008*/ 	.byte	0x01, 0x35
	.zero		2


	//----- nvinfo : EIATTR_PARAM_CBANK
	.align		4
        /*000c*/ 	.byte	0x04, 0x0a
        /*000e*/ 	.short	(.L_755 - .L_754)
	.align		4
.L_754:
        /*0010*/ 	.word	index@(.nv.constant0._Z35group_norm_nhwc_bwd_one_pass_kernelI11Fp16IOFp32WLi512ELi26ELi416EEv26Group_norm_nhwc_bwd_params)
        /*0014*/ 	.short	0x0160
        /*0016*/ 	.short	0x00b8


	//----- nvinfo : EIATTR_CBANK_PARAM_SIZE
	.align		4
.L_755:
        /*0018*/ 	.byte	0x03, 0x19
        /*001a*/ 	.short	0x00b8


	//----- nvinfo : EIATTR_KPARAM_INFO
	.align		4
        /*001c*/ 	.byte	0x04, 0x17
        /*001e*/ 	.short	(.L_757 - .L_756)
.L_756:
        /*0020*/ 	.word	0x00000000
        /*0024*/ 	.short	0x0000
        /*0026*/ 	.short	0x0000
        /*0028*/ 	.byte	0x00, 0xf0, 0xe1, 0x02


	//----- nvinfo : EIATTR_MAXREG_COUNT
	.align		4
.L_757:
        /*002c*/ 	.byte	0x03, 0x1b
        /*002e*/ 	.short	0x0080


	//----- nvinfo : EIATTR_NUM_BARRIERS
	.align		4
        /*0030*/ 	.byte	0x02, 0x4c
        /*0032*/ 	.byte	0x01
	.zero		1


	//----- nvinfo : EIATTR_MERCURY_ISA_VERSION
	.align		4
        /*0034*/ 	.byte	0x03, 0x5f
        /*0036*/ 	.short	0x0000


	//----- nvinfo : EIATTR_INT_WARP_WIDE_INSTR_OFFSETS
	.align		4
        /*0038*/ 	.byte	0x04, 0x31
        /*003a*/ 	.short	(.L_759 - .L_758)


	//   ....[0]....
.L_758:
        /*003c*/ 	.word	0x000052a0


	//   ....[1]....
        /*0040*/ 	.word	0x00009640


	//----- nvinfo : EIATTR_COOP_GROUP_MASK_REGIDS
	.align		4
.L_759:
        /*0044*/ 	.byte	0x04, 0x29
        /*0046*/ 	.short	(.L_761 - .L_760)


	//   ....[0]....
.L_760:
        /*0048*/ 	.word	0xffffffff


	//   ....[1]....
        /*004c*/ 	.word	0xffffffff


	//   ....[2]....
        /*0050*/ 	.word	0xffffffff


	//   ....[3]....
        /*0054*/ 	.word	0xffffffff


	//   ....[4]....
        /*0058*/ 	.word	0xffffffff


	//   ....[5]....
        /*005c*/ 	.word	0xffffffff


	//   ....[6]....
        /*0060*/ 	.word	0xffffffff


	//   ....[7]....
        /*0064*/ 	.word	0xffffffff


	//   ....[8]....
        /*0068*/ 	.word	0xffffffff


	//   ....[9]....
        /*006c*/ 	.word	0xffffffff


	//----- nvinfo : EIATTR_COOP_GROUP_INSTR_OFFSETS
	.align		4
.L_761:
        /*0070*/ 	.byte	0x04, 0x28
        /*0072*/ 	.short	(.L_763 - .L_762)


	//   ....[0]....
.L_762:
        /*0074*/ 	.word	0x000040e0


	//   ....[1]....
        /*0078*/ 	.word	0x00004110


	//   ....[2]....
        /*007c*/ 	.word	0x000041f0


	//   ....[3]....
        /*0080*/ 	.word	0x00004220


	//   ....[4]....
        /*0084*/ 	.word	0x00004310


	//   ....[5]....
        /*0088*/ 	.word	0x00004330


	//   ....[6]....
        /*008c*/ 	.word	0x00004370


	//   ....[7]....
        /*0090*/ 	.word	0x00004390


	//   ....[8]....
        /*0094*/ 	.word	0x000043c0


	//   ....[9]....
        /*0098*/ 	.word	0x000043e0


	//----- nvinfo : EIATTR_EXIT_INSTR_OFFSETS
	.align		4
.L_763:
        /*009c*/ 	.byte	0x04, 0x1c
        /*009e*/ 	.short	(.L_765 - .L_764)


	//   ....[0]....
.L_764:
        /*00a0*/ 	.word	0x000096b0


	//   ....[1]....
        /*00a4*/ 	.word	0x000097f0


	//   ....[2]....
        /*00a8*/ 	.word	0x00009a40


	//----- nvinfo : EIATTR_MAX_THREADS
	.align		4
.L_765:
        /*00ac*/ 	.byte	0x04, 0x05
        /*00ae*/ 	.short	(.L_767 - .L_766)
.L_766:
        /*00b0*/ 	.word	0x000001a0
        /*00b4*/ 	.word	0x00000001
        /*00b8*/ 	.word	0x00000001


	//----- nvinfo : EIATTR_CRS_STACK_SIZE
	.align		4
.L_767:
        /*00bc*/ 	.byte	0x04, 0x1e
        /*00be*/ 	.short	(.L_769 - .L_768)
.L_768:
        /*00c0*/ 	.word	0x00000000
.L_769:


//--------------------- .nv.info._Z35group_norm_nhwc_bwd_one_pass_kernelI11Fp16IOBf16WLi64ELi26ELi416EEv26Group_norm_nhwc_bwd_params --------------------------
	.section	.nv.info._Z35group_norm_nhwc_bwd_one_pass_kernelI11Fp16IOBf16WLi64ELi26ELi416EEv26Group_norm_nhwc_bwd_params,"",@"SHT_CUDA_INFO"
	.sectionflags	@""
	.align	4


	//----- nvinfo : EIATTR_CUDA_API_VERSION
	.align		4
        /*0000*/ 	.byte	0x04, 0x37
        /*0002*/ 	.short	(.L_771 - .L_770)
.L_770:
        /*0004*/ 	.word	0x00000082


	//----- nvinfo : EIATTR_SW2861232_WAR
	.align		4
.L_771:
        /*0008*/ 	.byte	0x01, 0x35
	.zero		2


	//----- nvinfo : EIATTR_PARAM_CBANK
	.align		4
        /*000c*/ 	.byte	0x04, 0x0a
        /*000e*/ 	.short	(.L_773 - .L_772)
	.align		4
.L_772:
        /*0010*/ 	.word	index@(.nv.constant0._Z35group_norm_nhwc_bwd_one_pass_kernelI11Fp16IOBf16WLi64ELi26ELi416EEv26Group_norm_nhwc_bwd_params)
        /*0014*/ 	.short	0x0160
        /*0016*/ 	.short	0x00b8


	//----- nvinfo : EIATTR_CBANK_PARAM_SIZE
	.align		4
.L_773:
        /*0018*/ 	.byte	0x03, 0x19
        /*001a*/ 	.short	0x00b8


	//----- nvinfo : EIATTR_KPARAM_INFO
	.align		4
        /*001c*/ 	.byte	0x04, 0x17
        /*001e*/ 	.short	(.L_775 - .L_774)
.L_774:
        /*0020*/ 	.word	0x00000000
        /*0024*/ 	.short	0x0000
        /*0026*/ 	.short	0x0000
        /*0028*/ 	.byte	0x00, 0xf0, 0xe1, 0x02


	//----- nvinfo : EIATTR_MAXREG_COUNT
	.align		4
.L_775:
        /*002c*/ 	.byte	0x03, 0x1b
        /*002e*/ 	.short	0x0080


	//----- nvinfo : EIATTR_NUM_BARRIERS
	.align		4
        /*0030*/ 	.byte	0x02, 0x4c
        /*0032*/ 	.byte	0x01
	.zero		1


	//----- nvinfo : EIATTR_MERCURY_ISA_VERSION
	.align		4
        /*0034*/ 	.byte	0x03, 0x5f
        /*0036*/ 	.short	0x0000


	//----- nvinfo : EIATTR_INT_WARP_WIDE_INSTR_OFFSETS
	.align		4
        /*0038*/ 	.byte	0x04, 0x31
        /*003a*/ 	.short	(.L_777 - .L_776)


	//   ....[0]....
.L_776:
        /*003c*/ 	.word	0x00001ec0


	//   ....[1]....
        /*0040*/ 	.word	0x00003780


	//----- nvinfo : EIATTR_COOP_GROUP_MASK_REGIDS
	.align		4
.L_777:
        /*0044*/ 	.byte	0x04, 0x29
        /*0046*/ 	.short	(.L_779 - .L_778)


	//   ....[0]....
.L_778:
        /*0048*/ 	.word	0xffffffff


	//   ....[1]....
        /*004c*/ 	.word	0xffffffff


	//   ....[2]....
        /*0050*/ 	.word	0xffffffff


	//   ....[3]....
        /*0054*/ 	.word	0xffffffff


	//   ....[4]....
        /*0058*/ 	.word	0xffffffff


	//   ....[5]....
        /*005c*/ 	.word	0xffffffff


	//   ....[6]....
        /*0060*/ 	.word	0xffffffff


	//   ....[7]....
        /*0064*/ 	.word	0xffffffff


	//   ....[8]....
        /*0068*/ 	.word	0xffffffff


	//   ....[9]....
        /*006c*/ 	.word	0xffffffff


	//----- nvinfo : EIATTR_COOP_GROUP_INSTR_OFFSETS
	.align		4
.L_779:
        /*0070*/ 	.byte	0x04, 0x28
        /*0072*/ 	.short	(.L_781 - .L_780)


	//   ....[0]....
.L_780:
        /*0074*/ 	.word	0x00000e10


	//   ....[1]....
        /*0078*/ 	.word	0x00000e20


	//   ....[2]....
        /*007c*/ 	.word	0x00000e80


	//   ....[3]....
        /*0080*/ 	.word	0x00000ea0


	//   ....[4]....
        /*0084*/ 	.word	0x00000ed0


	//   ....[5]....
        /*0088*/ 	.word	0x00000ef0


	//   ....[6]....
        /*008c*/ 	.word	0x00000f20


	//   ....[7]....
        /*0090*/ 	.word	0x00000f40


	//   ....[8]....
        /*0094*/ 	.word	0x00000f70


	//   ....[9]....
        /*0098*/ 	.word	0x00000f90


	//----- nvinfo : EIATTR_EXIT_INSTR_OFFSETS
	.align		4
.L_781:
        /*009c*/ 	.byte	0x04, 0x1c
        /*009e*/ 	.short	(.L_783 - .L_782)


	//   ....[0]....
.L_782:
        /*00a0*/ 	.word	0x00003850


	//   ....[1]....
        /*00a4*/ 	.word	0x00003990


	//   ....[2]....
        /*00a8*/ 	.word	0x00003c10


	//----- nvinfo : EIATTR_MAX_THREADS
	.align		4
.L_783:
        /*00ac*/ 	.byte	0x04, 0x05
        /*00ae*/ 	.short	(.L_785 - .L_784)
.L_784:
        /*00b0*/ 	.word	0x000001a0
        /*00b4*/ 	.word	0x00000001
        /*00b8*/ 	.word	0x00000001


	//----- nvinfo : EIATTR_CRS_STACK_SIZE
	.align		4
.L_785:
        /*00bc*/ 	.byte	0x04, 0x1e
        /*00be*/ 	.short	(.L_787 - .L_786)
.L_786:
        /*00c0*/ 	.word	0x00000000
.L_787:


//--------------------- .nv.info._Z35group_norm_nhwc_bwd_one_pass_kernelI11Fp16IOBf16WLi128ELi26ELi416EEv26Group_norm_nhwc_bwd_params --------------------------
	.section	.nv.info._Z35group_norm_nhwc_bwd_one_pass_kernelI11Fp16IOBf16WLi128ELi26ELi416EEv26Group_norm_nhwc_bwd_params,"",@"SHT_CUDA_INFO"
	.sectionflags	@""
	.align	4


	//----- nvinfo : EIATTR_CUDA_API_VERSION
	.align		4
        /*0000*/ 	.byte	0x04, 0x37
        /*0002*/ 	.short	(.L_789 - .L_788)
.L_788:
        /*0004*/ 	.word	0x00000082


	//----- nvinfo : EIATTR_SW2861232_WAR
	.align		4
.L_789:
        /*0008*/ 	.byte	0x01, 0x35
	.zero		2


	//----- nvinfo : EIATTR_PARAM_CBANK
	.align		4
        /*000c*/ 	.byte	0x04, 0x0a
        /*000e*/ 	.short	(.L_791 - .L_790)
	.align		4
.L_790:
        /*0010*/ 	.word	index@(.nv.constant0._Z35group_norm_nhwc_bwd_one_pass_kernelI11Fp16IOBf16WLi128ELi26ELi416EEv26Group_norm_nhwc_bwd_params)
        /*0014*/ 	.short	0x0160
        /*0016*/ 	.short	0x00b8


	//----- nvinfo : EIATTR_CBANK_PARAM_SIZE
	.align		4
.L_791:
        /*0018*/ 	.byte	0x03, 0x19
        /*001a*/ 	.short	0x00b8


	//----- nvinfo : EIATTR_KPARAM_INFO
	.align		4
        /*001c*/ 	.byte	0x04, 0x17
        /*001e*/ 	.short	(.L_793 - .L_792)
.L_792:
        /*0020*/ 	.word	0x00000000
        /*0024*/ 	.short	0x0000
        /*0026*/ 	.short	0x0000
        /*0028*/ 	.byte	0x00, 0xf0, 0xe1, 0x02


	//----- nvinfo : EIATTR_MAXREG_COUNT
	.align		4
.L_793:
        /*002c*/ 	.byte	0x03, 0x1b
        /*002e*/ 	.short	0x0080


	//----- nvinfo : EIATTR_NUM_BARRIERS
	.align		4
        /*0030*/ 	.byte	0x02, 0x4c
        /*0032*/ 	.byte	0x01
	.zero		1


	//----- nvinfo : EIATTR_MERCURY_ISA_VERSION
	.align		4
        /*0034*/ 	.byte	0x03, 0x5f
        /*0036*/ 	.short	0x0000


	//----- nvinfo : EIATTR_INT_WARP_WIDE_INSTR_OFFSETS
	.align		4
        /*0038*/ 	.byte	0x04, 0x31
        /*003a*/ 	.short	(.L_795 - .L_794)


	//   ....[0]....
.L_794:
        /*003c*/ 	.word	0x00002640


	//   ....[1]....
        /*0040*/ 	.word	0x00004530


	//----- nvinfo : EIATTR_COOP_GROUP_MASK_REGIDS
	.align		4
.L_795:
        /*0044*/ 	.byte	0x04, 0x29
        /*0046*/ 	.short	(.L_797 - .L_796)


	//   ....[0]....
.L_796:
        /*0048*/ 	.word	0xffffffff


	//   ....[1]....
        /*004c*/ 	.word	0xffffffff


	//   ....[2]....
        /*0050*/ 	.word	0xffffffff


	//   ....[3]....
        /*0054*/ 	.word	0xffffffff


	//   ....[4]....
        /*0058*/ 	.word	0xffffffff


	//   ....[5]....
        /*005c*/ 	.word	0xffffffff


	//   ....[6]....
        /*0060*/ 	.word	0xffffffff


	//   ....[7]....
        /*0064*/ 	.word	0xffffffff


	//   ....[8]....
        /*0068*/ 	.word	0xffffffff


	//   ....[9]....
        /*006c*/ 	.word	0xffffffff


	//----- nvinfo : EIATTR_COOP_GROUP_INSTR_OFFSETS
	.align		4
.L_797:
        /*0070*/ 	.byte	0x04, 0x28
        /*0072*/ 	.short	(.L_799 - .L_798)


	//   ....[0]....
.L_798:
        /*0074*/ 	.word	0x000015f0


	//   ....[1]....
        /*0078*/ 	.word	0x00001620


	//   ....[2]....
        /*007c*/ 	.word	0x00001670


	//   ....[3]....
        /*0080*/ 	.word	0x00001690


	//   ....[4]....
        /*0084*/ 	.word	0x000016c0


	//   ....[5]....
        /*0088*/ 	.word	0x000016e0


	//   ....[6]....
        /*008c*/ 	.word	0x00001710


	//   ....[7]....
        /*0090*/ 	.word	0x00001730


	//   ....[8]....
        /*0094*/ 	.word	0x00001760


	//   ....[9]....
        /*0098*/ 	.word	0x00001790


	//----- nvinfo : EIATTR_EXIT_INSTR_OFFSETS
	.align		4
.L_799:
        /*009c*/ 	.byte	0x04, 0x1c
        /*009e*/ 	.short	(.L_801 - .L_800)


	//   ....[0]....
.L_800:
        /*00a0*/ 	.word	0x00004600


	//   ....[1]....
        /*00a4*/ 	.word	0x00004740


	//   ....[2]....
        /*00a8*/ 	.word	0x000049c0


	//----- nvinfo : EIATTR_MAX_THREADS
	.align		4
.L_801:
        /*00ac*/ 	.byte	0x04, 0x05
        /*00ae*/ 	.short	(.L_803 - .L_802)
.L_802:
        /*00b0*/ 	.word	0x000001a0
        /*00b4*/ 	.word	0x00000001
        /*00b8*/ 	.word	0x00000001


	//----- nvinfo : EIATTR_CRS_STACK_SIZE
	.align		4
.L_803:
        /*00bc*/ 	.byte	0x04, 0x1e
        /*00be*/ 	.short	(.L_805 - .L_804)
.L_804:
        /*00c0*/ 	.word	0x00000000
.L_805:


//--------------------- .nv.info._Z35group_norm_nhwc_bwd_one_pass_kernelI11Fp16IOBf16WLi256ELi26ELi416EEv26Group_norm_nhwc_bwd_params --------------------------
	.section	.nv.info._Z35group_norm_nhwc_bwd_one_pass_kernelI11Fp16IOBf16WLi256ELi26ELi416EEv26Group_norm_nhwc_bwd_params,"",@"SHT_CUDA_INFO"
	.sectionflags	@""
	.align	4


	//----- nvinfo : EIATTR_CUDA_API_VERSION
	.align		4
        /*0000*/ 	.byte	0x04, 0x37
        /*0002*/ 	.short	(.L_807 - .L_806)
.L_806:
        /*0004*/ 	.word	0x00000082


	//----- nvinfo : EIATTR_SW2861232_WAR
	.align		4
.L_807:
        /*0008*/ 	.byte	0x01, 0x35
	.zero		2


	//----- nvinfo : EIATTR_PARAM_CBANK
	.align		4
        /*000c*/ 	.byte	0x04, 0x0a
        /*000e*/ 	.short	(.L_809 - .L_808)
	.align		4
.L_808:
        /*0010*/ 	.word	index@(.nv.constant0._Z35group_norm_nhwc_bwd_one_pass_kernelI11Fp16IOBf16WLi256ELi26ELi416EEv26Group_norm_nhwc_bwd_params)
        /*0014*/ 	.short	0x0160
        /*0016*/ 	.short	0x00b8


	//----- nvinfo : EIATTR_CBANK_PARAM_SIZE
	.align		4
.L_809:
        /*0018*/ 	.byte	0x03, 0x19
        /*001a*/ 	.short	0x00b8


	//----- nvinfo : EIATTR_KPARAM_INFO
	.align		4
        /*001c*/ 	.byte	0x04, 0x17
        /*001e*/ 	.short	(.L_811 - .L_810)
.L_810:
        /*0020*/ 	.word	0x00000000
        /*0024*/ 	.short	0x0000
        /*0026*/ 	.short	0x0000
        /*0028*/ 	.byte	0x00, 0xf0, 0xe1, 0x02


	//----- nvinfo : EIATTR_MAXREG_COUNT
	.align		4
.L_811:
        /*002c*/ 	.byte	0x03, 0x1b
        /*002e*/ 	.short	0x0080


	//----- nvinfo : EIATTR_NUM_BARRIERS
	.align		4
        /*0030*/ 	.byte	0x02, 0x4c
        /*0032*/ 	.byte	0x01
	.zero		1


	//----- nvinfo : EIATTR_MERCURY_ISA_VERSION
	.align		4
        /*0034*/ 	.byte	0x03, 0x5f
        /*0036*/ 	.short	0x0000


	//----- nvinfo : EIATTR_INT_WARP_WIDE_INSTR_OFFSETS
	.align		4
        /*0038*/ 	.byte	0x04, 0x31
        /*003a*/ 	.short	(.L_813 - .L_812)


	//   ....[0]....
.L_812:
        /*003c*/ 	.word	0x00003500


	//   ....[1]....
        /*0040*/ 	.word	0x000060a0


	//----- nvinfo : EIATTR_COOP_GROUP_MASK_REGIDS
	.align		4
.L_813:
        /*0044*/ 	.byte	0x04, 0x29
        /*0046*/ 	.short	(.L_815 - .L_814)


	//   ....[0]....
.L_814:
        /*0048*/ 	.word	0xffffffff


	//   ....[1]....
        /*004c*/ 	.word	0xffffffff


	//   ....[2]....
        /*0050*/ 	.word	0xffffffff


	//   ....[3]....
        /*0054*/ 	.word	0xffffffff


	//   ....[4]....
        /*0058*/ 	.word	0xffffffff


	//   ....[5]....
        /*005c*/ 	.word	0xffffffff


	//   ....[6]....
        /*0060*/ 	.word	0xffffffff


	//   ....[7]....
        /*0064*/ 	.word	0xffffffff


	//   ....[8]....
        /*0068*/ 	.word	0xffffffff


	//   ....[9]....
        /*006c*/ 	.word	0xffffffff


	//----- nvinfo : EIATTR_COOP_GROUP_INSTR_OFFSETS
	.align		4
.L_815:
        /*0070*/ 	.byte	0x04, 0x28
        /*0072*/ 	.short	(.L_817 - .L_816)


	//   ....[0]....
.L_816:
        /*0074*/ 	.word	0x000023e0


	//   ....[1]....
        /*0078*/ 	.word	0x00002410


	//   ....[2]....
        /*007c*/ 	.word	0x000024c0


	//   ....[3]....
        /*0080*/ 	.word	0x000024e0


	//   ....[4]....
        /*0084*/ 	.word	0x00002510


	//   ....[5]....
        /*0088*/ 	.word	0x00002530


	//   ....[6]....
        /*008c*/ 	.word	0x00002560


	//   ....[7]....
        /*0090*/ 	.word	0x00002580


	//   ....[8]....
        /*0094*/ 	.word	0x000025b0


	//   ....[9]....
        /*0098*/ 	.word	0x000025d0


	//----- nvinfo : EIATTR_EXIT_INSTR_OFFSETS
	.align		4
.L_817:
        /*009c*/ 	.byte	0x04, 0x1c
        /*009e*/ 	.short	(.L_819 - .L_818)


	//   ....[0]....
.L_818:
        /*00a0*/ 	.word	0x00006110


	//   ....[1]....
        /*00a4*/ 	.word	0x00006250


	//   ....[2]....
        /*00a8*/ 	.word	0x000064d0


	//----- nvinfo : EIATTR_MAX_THREADS
	.align		4
.L_819:
        /*00ac*/ 	.byte	0x04, 0x05
        /*00ae*/ 	.short	(.L_821 - .L_820)
.L_820:
        /*00b0*/ 	.word	0x000001a0
        /*00b4*/ 	.word	0x00000001
        /*00b8*/ 	.word	0x00000001


	//----- nvinfo : EIATTR_CRS_STACK_SIZE
	.align		4
.L_821:
        /*00bc*/ 	.byte	0x04, 0x1e
        /*00be*/ 	.short	(.L_823 - .L_822)
.L_822:
        /*00c0*/ 	.word	0x00000000
.L_823:


//--------------------- .nv.info._Z35group_norm_nhwc_bwd_one_pass_kernelI11Fp16IOBf16WLi512ELi26ELi416EEv26Group_norm_nhwc_bwd_params --------------------------
	.section	.nv.info._Z35group_norm_nhwc_bwd_one_pass_kernelI11Fp16IOBf16WLi512ELi26ELi416EEv26Group_norm_nhwc_bwd_params,"",@"SHT_CUDA_INFO"
	.sectionflags	@""
	.align	4


	//----- nvinfo : EIATTR_CUDA_API_VERSION
	.align		4
        /*0000*/ 	.byte	0x04, 0x37
        /*0002*/ 	.short	(.L_825 - .L_824)
.L_824:
        /*0004*/ 	.word	0x00000082


	//----- nvinfo : EIATTR_SW2861232_WAR
	.align		4
.L_825:
        /*0008*/ 	.byte	0x01, 0x35
	.zero		2


	//----- nvinfo : EIATTR_PARAM_CBANK
	.align		4
        /*000c*/ 	.byte	0x04, 0x0a
        /*000e*/ 	.short	(.L_827 - .L_826)
	.align		4
.L_826:
        /*0010*/ 	.word	index@(.nv.constant0._Z35group_norm_nhwc_bwd_one_pass_kernelI11Fp16IOBf16WLi512ELi26ELi416EEv26Group_norm_nhwc_bwd_params)
        /*0014*/ 	.short	0x0160
        /*0016*/ 	.short	0x00b8


	//----- nvinfo : EIATTR_CBANK_PARAM_SIZE
	.align		4
.L_827:
        /*0018*/ 	.byte	0x03, 0x19
        /*001a*/ 	.short	0x00b8


	//----- nvinfo : EIATTR_KPARAM_INFO
	.align		4
        /*001c*/ 	.byte	0x04, 0x17
        /*001e*/ 	.short	(.L_829 - .L_828)
.L_828:
        /*0020*/ 	.word	0x00000000
        /*0024*/ 	.short	0x0000
        /*0026*/ 	.short	0x0000
        /*0028*/ 	.byte	0x00, 0xf0, 0xe1, 0x02


	//----- nvinfo : EIATTR_MAXREG_COUNT
	.align		4
.L_829:
        /*002c*/ 	.byte	0x03, 0x1b
        /*002e*/ 	.short	0x0080


	//----- nvinfo : EIATTR_NUM_BARRIERS
	.align		4
        /*0030*/ 	.byte	0x02, 0x4c
        /*0032*/ 	.byte	0x01
	.zero		1


	//----- nvinfo : EIATTR_MERCURY_ISA_VERSION
	.align		4
        /*0034*/ 	.byte	0x03, 0x5f
        /*0036*/ 	.short	0x0000


	//----- nvinfo : EIATTR_INT_WARP_WIDE_INSTR_OFFSETS
	.align		4
        /*0038*/ 	.byte	0x04, 0x31
        /*003a*/ 	.short	(.L_831 - .L_830)


	//   ....[0]....
.L_830:
        /*003c*/ 	.word	0x00005330


	//   ....[1]....
        /*0040*/ 	.word	0x00009690


	//----- nvinfo : EIATTR_COOP_GROUP_MASK_REGIDS
	.align		4
.L_831:
        /*0044*/ 	.byte	0x04, 0x29
        /*0046*/ 	.short	(.L_833 - .L_832)


	//   ....[0]....
.L_832:
        /*0048*/ 	.word	0xffffffff


	//   ....[1]....
        /*004c*/ 	.word	0xffffffff


	//   ....[2]....
        /*0050*/ 	.word	0xffffffff


	//   ....[3]....
        /*0054*/ 	.word	0xffffffff


	//   ....[4]....
        /*0058*/ 	.word	0xffffffff


	//   ....[5]....
        /*005c*/ 	.word	0xffffffff


	//   ....[6]....
        /*0060*/ 	.word	0xffffffff


	//   ....[7]....
        /*0064*/ 	.word	0xffffffff


	//   ....[8]....
        /*0068*/ 	.word	0xffffffff


	//   ....[9]....
        /*006c*/ 	.word	0xffffffff


	//----- nvinfo : EIATTR_COOP_GROUP_INSTR_OFFSETS
	.align		4
.L_833:
        /*0070*/ 	.byte	0x04, 0x28
        /*0072*/ 	.short	(.L_835 - .L_834)


	//   ....[0]....
.L_834:
        /*0074*/ 	.word	0x00004160


	//   ....[1]....
        /*0078*/ 	.word	0x000041a0


	//   ....[2]....
        /*007c*/ 	.word	0x00004280


	//   ....[3]....
        /*0080*/ 	.word	0x000042b0


	//   ....[4]....
        /*0084*/ 	.word	0x00004390


	//   ....[5]....
        /*0088*/ 	.word	0x000043a0


	//   ....[6]....
        /*008c*/ 	.word	0x000043e0


	//   ....[7]....
        /*0090*/ 	.word	0x00004400


	//   ....[8]....
        /*0094*/ 	.word	0x00004430


	//   ....[9]....
        /*0098*/ 	.word	0x00004450


	//----- nvinfo : EIATTR_EXIT_INSTR_OFFSETS
	.align		4
.L_835:
        /*009c*/ 	.byte	0x04, 0x1c
        /*009e*/ 	.short	(.L_837 - .L_836)


	//   ....[0]....
.L_836:
        /*00a0*/ 	.word	0x00009760


	//   ....[1]....
        /*00a4*/ 	.word	0x000098a0


	//   ....[2]....
        /*00a8*/ 	.word	0x00009b20


	//----- nvinfo : EIATTR_MAX_THREADS
	.align		4
.L_837:
        /*00ac*/ 	.byte	0x04, 0x05
        /*00ae*/ 	.short	(.L_839 - .L_838)
.L_838:
        /*00b0*/ 	.word	0x000001a0
        /*00b4*/ 	.word	0x00000001
        /*00b8*/ 	.word	0x00000001


	//----- nvinfo : EIATTR_CRS_STACK_SIZE
	.align		4
.L_839:
        /*00bc*/ 	.byte	0x04, 0x1e
        /*00be*/ 	.short	(.L_841 - .L_840)
.L_840:
        /*00c0*/ 	.word	0x00000000
.L_841:


//--------------------- .nv.info._Z35group_norm_nhwc_bwd_one_pass_kernelI11Fp16IOFp16WLi64ELi26ELi416EEv26Group_norm_nhwc_bwd_params --------------------------
	.section	.nv.info._Z35group_norm_nhwc_bwd_one_pass_kernelI11Fp16IOFp16WLi64ELi26ELi416EEv26Group_norm_nhwc_bwd_params,"",@"SHT_CUDA_INFO"
	.sectionflags	@""
	.align	4


	//----- nvinfo : EIATTR_CUDA_API_VERSION
	.align		4
        /*0000*/ 	.byte	0x04, 0x37
        /*0002*/ 	.short	(.L_843 - .L_842)
.L_842:
        /*0004*/ 	.word	0x00000082


	//----- nvinfo : EIATTR_SW2861232_WAR
	.align		4
.L_843:
        /*0008*/ 	.byte	0x01, 0x35
	.zero		2


	//----- nvinfo : EIATTR_PARAM_CBANK
	.align		4
        /*000c*/ 	.byte	0x04, 0x0a
        /*000e*/ 	.short	(.L_845 - .L_844)
	.align		4
.L_844:
        /*0010*/ 	.word	index@(.nv.constant0._Z35group_norm_nhwc_bwd_one_pass_kernelI11Fp16IOFp16WLi64ELi26ELi416EEv26Group_norm_nhwc_bwd_params)
        /*0014*/ 	.short	0x0160
        /*0016*/ 	.short	0x00b8


	//----- nvinfo : EIATTR_CBANK_PARAM_SIZE
	.align		4
.L_845:
        /*0018*/ 	.byte	0x03, 0x19
        /*001a*/ 	.short	0x00b8


	//----- nvinfo : EIATTR_KPARAM_INFO
	.align		4
        /*001c*/ 	.byte	0x04, 0x17
        /*001e*/ 	.short	(.L_847 - .L_846)
.L_846:
        /*0020*/ 	.word	0x00000000
        /*0024*/ 	.short	0x0000
        /*0026*/ 	.short	0x0000
        /*0028*/ 	.byte	0x00, 0xf0, 0xe1, 0x02


	//----- nvinfo : EIATTR_MAXREG_COUNT
	.align		4
.L_847:
        /*002c*/ 	.byte	0x03, 0x1b
        /*002e*/ 	.short	0x0080


	//----- nvinfo : EIATTR_NUM_BARRIERS
	.align		4
        /*0030*/ 	.byte	0x02, 0x4c
        /*0032*/ 	.byte	0x01
	.zero		1


	//----- nvinfo : EIATTR_MERCURY_ISA_VERSION
	.align		4
        /*0034*/ 	.byte	0x03, 0x5f
        /*0036*/ 	.short	0x0000


	//----- nvinfo : EIATTR_INT_WARP_WIDE_INSTR_OFFSETS
	.align		4
        /*0038*/ 	.byte	0x04, 0x31
        /*003a*/ 	.short	(.L_849 - .L_848)


	//   ....[0]....
.L_848:
        /*003c*/ 	.word	0x00001ec0


	//   ....[1]....
        /*0040*/ 	.word	0x00003780


	//----- nvinfo : EIATTR_COOP_GROUP_MASK_REGIDS
	.align		4
.L_849:
        /*0044*/ 	.byte	0x04, 0x29
        /*0046*/ 	.short	(.L_851 - .L_850)


	//   ....[0]....
.L_850:
        /*0048*/ 	.word	0xffffffff


	//   ....[1]....
        /*004c*/ 	.word	0xffffffff


	//   ....[2]....
        /*0050*/ 	.word	0xffffffff


	//   ....[3]....
        /*0054*/ 	.word	0xffffffff


	//   ....[4]....
        /*0058*/ 	.word	0xffffffff


	//   ....[5]....
        /*005c*/ 	.word	0xffffffff


	//   ....[6]....
        /*0060*/ 	.word	0xffffffff


	//   ....[7]....
        /*0064*/ 	.word	0xffffffff


	//   ....[8]....
        /*0068*/ 	.word	0xffffffff


	//   ....[9]....
        /*006c*/ 	.word	0xffffffff


	//----- nvinfo : EIATTR_COOP_GROUP_INSTR_OFFSETS
	.align		4
.L_851:
        /*0070*/ 	.byte	0x04, 0x28
        /*0072*/ 	.short	(.L_853 - .L_852)


	//   ....[0]....
.L_852:
        /*0074*/ 	.word	0x00000e10


	//   ....[1]....
        /*0078*/ 	.word	0x00000e20


	//   ....[2]....
        /*007c*/ 	.word	0x00000e80


	//   ....[3]....
        /*0080*/ 	.word	0x00000ea0


	//   ....[4]....
        /*0084*/ 	.word	0x00000ed0


	//   ....[5]....
        /*0088*/ 	.word	0x00000ef0


	//   ....[6]....
        /*008c*/ 	.word	0x00000f20


	//   ....[7]....
        /*0090*/ 	.word	0x00000f40


	//   ....[8]....
        /*0094*/ 	.word	0x00000f70


	//   ....[9]....
        /*0098*/ 	.word	0x00000f90


	//----- nvinfo : EIATTR_EXIT_INSTR_OFFSETS
	.align		4
.L_853:
        /*009c*/ 	.byte	0x04, 0x1c
        /*009e*/ 	.short	(.L_855 - .L_854)


	//   ....[0]....
.L_854:
        /*00a0*/ 	.word	0x00003850


	//   ....[1]....
        /*00a4*/ 	.word	0x00003990


	//   ....[2]....
        /*00a8*/ 	.word	0x00003c10


	//----- nvinfo : EIATTR_MAX_THREADS
	.align		4
.L_855:
        /*00ac*/ 	.byte	0x04, 0x05
        /*00ae*/ 	.short	(.L_857 - .L_856)
.L_856:
        /*00b0*/ 	.word	0x000001a0
        /*00b4*/ 	.word	0x00000001
        /*00b8*/ 	.word	0x00000001


	//----- nvinfo : EIATTR_CRS_STACK_SIZE
	.align		4
.L_857:
        /*00bc*/ 	.byte	0x04, 0x1e
        /*00be*/ 	.short	(.L_859 - .L_858)
.L_858:
        /*00c0*/ 	.word	0x00000000
.L_859:


//--------------------- .nv.info._Z35group_norm_nhwc_bwd_one_pass_kernelI11Fp16IOFp16WLi128ELi26ELi416EEv26Group_norm_nhwc_bwd_params --------------------------
	.section	.nv.info._Z35group_norm_nhwc_bwd_one_pass_kernelI11Fp16IOFp16WLi128ELi26ELi416EEv26Group_norm_nhwc_bwd_params,"",@"SHT_CUDA_INFO"
	.sectionflags	@""
	.align	4


	//----- nvinfo : EIATTR_CUDA_API_VERSION
	.align		4
        /*0000*/ 	.byte	0x04, 0x37
        /*0002*/ 	.short	(.L_861 - .L_860)
.L_860:
        /*0004*/ 	.word	0x00000082


	//----- nvinfo : EIATTR_SW2861232_WAR
	.align		4
.L_861:
        /*0008*/ 	.byte	0x01, 0x35
	.zero		2


	//----- nvinfo : EIATTR_PARAM_CBANK
	.align		4
        /*000c*/ 	.byte	0x04, 0x0a
        /*000e*/ 	.short	(.L_863 - .L_862)
	.align		4
.L_862:
        /*0010*/ 	.word	index@(.nv.constant0._Z35group_norm_nhwc_bwd_one_pass_kernelI11Fp16IOFp16WLi128ELi26ELi416EEv26Group_norm_nhwc_bwd_params)
        /*0014*/ 	.short	0x0160
        /*0016*/ 	.short	0x00b8


	//----- nvinfo : EIATTR_CBANK_PARAM_SIZE
	.align		4
.L_863:
        /*0018*/ 	.byte	0x03, 0x19
        /*001a*/ 	.short	0x00b8


	//----- nvinfo : EIATTR_KPARAM_INFO
	.align		4
        /*001c*/ 	.byte	0x04, 0x17
        /*001e*/ 	.short	(.L_865 - .L_864)
.L_864:
        /*0020*/ 	.word	0x00000000
        /*0024*/ 	.short	0x0000
        /*0026*/ 	.short	0x0000
        /*0028*/ 	.byte	0x00, 0xf0, 0xe1, 0x02


	//----- nvinfo : EIATTR_MAXREG_COUNT
	.align		4
.L_865:
        /*002c*/ 	.byte	0x03, 0x1b
        /*002e*/ 	.short	0x0080


	//----- nvinfo : EIATTR_NUM_BARRIERS
	.align		4
        /*0030*/ 	.byte	0x02, 0x4c
        /*0032*/ 	.byte	0x01
	.zero		1


	//----- nvinfo : EIATTR_MERCURY_ISA_VERSION
	.align		4
        /*0034*/ 	.byte	0x03, 0x5f
        /*0036*/ 	.short	0x0000


	//----- nvinfo : EIATTR_INT_WARP_WIDE_INSTR_OFFSETS
	.align		4
        /*0038*/ 	.byte	0x04, 0x31
        /*003a*/ 	.short	(.L_867 - .L_866)


	//   ....[0]....
.L_866:
        /*003c*/ 	.word	0x00002640


	//   ....[1]....
        /*0040*/ 	.word	0x00004530


	//----- nvinfo : EIATTR_COOP_GROUP_MASK_REGIDS
	.align		4
.L_867:
        /*0044*/ 	.byte	0x04, 0x29
        /*0046*/ 	.short	(.L_869 - .L_868)


	//   ....[0]....
.L_868:
        /*0048*/ 	.word	0xffffffff


	//   ....[1]....
        /*004c*/ 	.word	0xffffffff


	//   ....[2]....
        /*0050*/ 	.word	0xffffffff


	//   ....[3]....
        /*0054*/ 	.word	0xffffffff


	//   ....[4]....
        /*0058*/ 	.word	0xffffffff


	//   ....[5]....
        /*005c*/ 	.word	0xffffffff


	//   ....[6]....
        /*0060*/ 	.word	0xffffffff


	//   ....[7]....
        /*0064*/ 	.word	0xffffffff


	//   ....[8]....
        /*0068*/ 	.word	0xffffffff


	//   ....[9]....
        /*006c*/ 	.word	0xffffffff


	//----- nvinfo : EIATTR_COOP_GROUP_INSTR_OFFSETS
	.align		4
.L_869:
        /*0070*/ 	.byte	0x04, 0x28
        /*0072*/ 	.short	(.L_871 - .L_870)


	//   ....[0]....
.L_870:
        /*0074*/ 	.word	0x000015f0


	//   ....[1]....
        /*0078*/ 	.word	0x00001620


	//   ....[2]....
        /*007c*/ 	.word	0x00001670


	//   ....[3]....
        /*0080*/ 	.word	0x00001690


	//   ....[4]....
        /*0084*/ 	.word	0x000016c0


	//   ....[5]....
        /*0088*/ 	.word	0x000016e0


	//   ....[6]....
        /*008c*/ 	.word	0x00001710


	//   ....[7]....
        /*0090*/ 	.word	0x00001730


	//   ....[8]....
        /*0094*/ 	.word	0x00001760


	//   ....[9]....
        /*0098*/ 	.word	0x00001790


	//----- nvinfo : EIATTR_EXIT_INSTR_OFFSETS
	.align		4
.L_871:
        /*009c*/ 	.byte	0x04, 0x1c
        /*009e*/ 	.short	(.L_873 - .L_872)


	//   ....[0]....
.L_872:
        /*00a0*/ 	.word	0x00004600


	//   ....[1]....
        /*00a4*/ 	.word	0x00004740


	//   ....[2]....
        /*00a8*/ 	.word	0x000049c0


	//----- nvinfo : EIATTR_MAX_THREADS
	.align		4
.L_873:
        /*00ac*/ 	.byte	0x04, 0x05
        /*00ae*/ 	.short	(.L_875 - .L_874)
.L_874:
        /*00b0*/ 	.word	0x000001a0
        /*00b4*/ 	.word	0x00000001
        /*00b8*/ 	.word	0x00000001


	//----- nvinfo : EIATTR_CRS_STACK_SIZE
	.align		4
.L_875:
        /*00bc*/ 	.byte	0x04, 0x1e
        /*00be*/ 	.short	(.L_877 - .L_876)
.L_876:
        /*00c0*/ 	.word	0x00000000
.L_877:


//--------------------- .nv.info._Z35group_norm_nhwc_bwd_one_pass_kernelI11Fp16IOFp16WLi256ELi26ELi416EEv26Group_norm_nhwc_bwd_params --------------------------
	.section	.nv.info._Z35group_norm_nhwc_bwd_one_pass_kernelI11Fp16IOFp16WLi256ELi26ELi416EEv26Group_norm_nhwc_bwd_params,"",@"SHT_CUDA_INFO"
	.sectionflags	@""
	.align	4


	//----- nvinfo : EIATTR_CUDA_API_VERSION
	.align		4
        /*0000*/ 	.byte	0x04, 0x37
        /*0002*/ 	.short	(.L_879 - .L_878)
.L_878:
        /*0004*/ 	.word	0x00000082


	//----- nvinfo : EIATTR_SW2861232_WAR
	.align		4
.L_879:
        /*0008*/ 	.byte	0x01, 0x35
	.zero		2


	//----- nvinfo : EIATTR_PARAM_CBANK
	.align		4
        /*000c*/ 	.byte	0x04, 0x0a
        /*000e*/ 	.short	(.L_881 - .L_880)
	.align		4
.L_880:
        /*0010*/ 	.word	index@(.nv.constant0._Z35group_norm_nhwc_bwd_one_pass_kernelI11Fp16IOFp16WLi256ELi26ELi416EEv26Group_norm_nhwc_bwd_params)
        /*0014*/ 	.short	0x0160
        /*0016*/ 	.short	0x00b8


	//----- nvinfo : EIATTR_CBANK_PARAM_SIZE
	.align		4
.L_881:
        /*0018*/ 	.byte	0x03, 0x19
        /*001a*/ 	.short	0x00b8


	//----- nvinfo : EIATTR_KPARAM_INFO
	.align		4
        /*001c*/ 	.byte	0x04, 0x17
        /*001e*/ 	.short	(.L_883 - .L_882)
.L_882:
        /*0020*/ 	.word	0x00000000
        /*0024*/ 	.short	0x0000
        /*0026*/ 	.short	0x0000
        /*0028*/ 	.byte	0x00, 0xf0, 0xe1, 0x02


	//----- nvinfo : EIATTR_MAXREG_COUNT
	.align		4
.L_883:
        /*002c*/ 	.byte	0x03, 0x1b
        /*002e*/ 	.short	0x0080


	//----- nvinfo : EIATTR_NUM_BARRIERS
	.align		4
        /*0030*/ 	.byte	0x02, 0x4c
        /*0032*/ 	.byte	0x01
	.zero		1


	//----- nvinfo : EIATTR_MERCURY_ISA_VERSION
	.align		4
        /*0034*/ 	.byte	0x03, 0x5f
        /*0036*/ 	.short	0x0000


	//----- nvinfo : EIATTR_INT_WARP_WIDE_INSTR_OFFSETS
	.align		4
        /*0038*/ 	.byte	0x04, 0x31
        /*003a*/ 	.short	(.L_885 - .L_884)


	//   ....[0]....
.L_884:
        /*003c*/ 	.word	0x00003500


	//   ....[1]....
        /*0040*/ 	.word	0x000060a0


	//----- nvinfo : EIATTR_COOP_GROUP_MASK_REGIDS
	.align		4
.L_885:
        /*0044*/ 	.byte	0x04, 0x29
        /*0046*/ 	.short	(.L_887 - .L_886)


	//   ....[0]....
.L_886:
        /*0048*/ 	.word	0xffffffff


	//   ....[1]....
        /*004c*/ 	.word	0xffffffff


	//   ....[2]....
        /*0050*/ 	.word	0xffffffff


	//   ....[3]....
        /*0054*/ 	.word	0xffffffff


	//   ....[4]....
        /*0058*/ 	.word	0xffffffff


	//   ....[5]....
        /*005c*/ 	.word	0xffffffff


	//   ....[6]....
        /*0060*/ 	.word	0xffffffff


	//   ....[7]....
        /*0064*/ 	.word	0xffffffff


	//   ....[8]....
        /*0068*/ 	.word	0xffffffff


	//   ....[9]....
        /*006c*/ 	.word	0xffffffff


	//----- nvinfo : EIATTR_COOP_GROUP_INSTR_OFFSETS
	.align		4
.L_887:
        /*0070*/ 	.byte	0x04, 0x28
        /*0072*/ 	.short	(.L_889 - .L_888)


	//   ....[0]....
.L_888:
        /*0074*/ 	.word	0x000023e0


	//   ....[1]....
        /*0078*/ 	.word	0x00002410


	//   ....[2]....
        /*007c*/ 	.word	0x000024c0


	//   ....[3]....
        /*0080*/ 	.word	0x000024e0


	//   ....[4]....
        /*0084*/ 	.word	0x00002510


	//   ....[5]....
        /*0088*/ 	.word	0x00002530


	//   ....[6]....
        /*008c*/ 	.word	0x00002560


	//   ....[7]....
        /*0090*/ 	.word	0x00002580


	//   ....[8]....
        /*0094*/ 	.word	0x000025b0


	//   ....[9]....
        /*0098*/ 	.word	0x000025d0


	//----- nvinfo : EIATTR_EXIT_INSTR_OFFSETS
	.align		4
.L_889:
        /*009c*/ 	.byte	0x04, 0x1c
        /*009e*/ 	.short	(.L_891 - .L_890)


	//   ....[0]....
.L_890:
        /*00a0*/ 	.word	0x00006110


	//   ....[1]....
        /*00a4*/ 	.word	0x00006250


	//   ....[2]....
        /*00a8*/ 	.word	0x000064d0


	//----- nvinfo : EIATTR_MAX_THREADS
	.align		4
.L_891:
        /*00ac*/ 	.byte	0x04, 0x05
        /*00ae*/ 	.short	(.L_893 - .L_892)
.L_892:
        /*00b0*/ 	.word	0x000001a0
        /*00b4*/ 	.word	0x00000001
        /*00b8*/ 	.word	0x00000001


	//----- nvinfo : EIATTR_CRS_STACK_SIZE
	.align		4
.L_893:
        /*00bc*/ 	.byte	0x04, 0x1e
        /*00be*/ 	.short	(.L_895 - .L_894)
.L_894:
        /*00c0*/ 	.word	0x00000000
.L_895:


//--------------------- .nv.info._Z35group_norm_nhwc_bwd_one_pass_kernelI11Fp16IOFp16WLi512ELi26ELi416EEv26Group_norm_nhwc_bwd_params --------------------------
	.section	.nv.info._Z35group_norm_nhwc_bwd_one_pass_kernelI11Fp16IOFp16WLi512ELi26ELi416EEv26Group_norm_nhwc_bwd_params,"",@"SHT_CUDA_INFO"
	.sectionflags	@""
	.align	4


	//----- nvinfo : EIATTR_CUDA_API_VERSION
	.align		4
        /*0000*/ 	.byte	0x04, 0x37
        /*0002*/ 	.short	(.L_897 - .L_896)
.L_896:
        /*0004*/ 	.word	0x00000082


	//----- nvinfo : EIATTR_SW2861232_WAR
	.align		4
.L_897:
        /*0008*/ 	.byte	0x01, 0x35
	.zero		2


	//----- nvinfo : EIATTR_PARAM_CBANK
	.align		4
        /*000c*/ 	.byte	0x04, 0x0a
        /*000e*/ 	.short	(.L_899 - .L_898)
	.align		4
.L_898:
        /*0010*/ 	.word	index@(.nv.constant0._Z35group_norm_nhwc_bwd_one_pass_kernelI11Fp16IOFp16WLi512ELi26ELi416EEv26Group_norm_nhwc_bwd_params)
        /*0014*/ 	.short	0x0160
        /*0016*/ 	.short	0x00b8


	//----- nvinfo : EIATTR_CBANK_PARAM_SIZE
	.align		4
.L_899:
        /*0018*/ 	.byte	0x03, 0x19
        /*001a*/ 	.short	0x00b8


	//----- nvinfo : EIATTR_KPARAM_INFO
	.align		4
        /*001c*/ 	.byte	0x04, 0x17
        /*001e*/ 	.short	(.L_901 - .L_900)
.L_900:
        /*0020*/ 	.word	0x00000000
        /*0024*/ 	.short	0x0000
        /*0026*/ 	.short	0x0000
        /*0028*/ 	.byte	0x00, 0xf0, 0xe1, 0x02


	//----- nvinfo : EIATTR_MAXREG_COUNT
	.align		4
.L_901:
        /*002c*/ 	.byte	0x03, 0x1b
        /*002e*/ 	.short	0x0080


	//----- nvinfo : EIATTR_NUM_BARRIERS
	.align		4
        /*0030*/ 	.byte	0x02, 0x4c
        /*0032*/ 	.byte	0x01
	.zero		1


	//----- nvinfo : EIATTR_MERCURY_ISA_VERSION
	.align		4
        /*0034*/ 	.byte	0x03, 0x5f
        /*0036*/ 	.short	0x0000


	//----- nvinfo : EIATTR_INT_WARP_WIDE_INSTR_OFFSETS
	.align		4
        /*0038*/ 	.byte	0x04, 0x31
        /*003a*/ 	.short	(.L_903 - .L_902)


	//   ....[0]....
.L_902:
        /*003c*/ 	.word	0x00005330


	//   ....[1]....
        /*0040*/ 	.word	0x00009690


	//----- nvinfo : EIATTR_COOP_GROUP_MASK_REGIDS
	.align		4
.L_903:
        /*0044*/ 	.byte	0x04, 0x29
        /*0046*/ 	.short	(.L_905 - .L_904)


	//   ....[0]....
.L_904:
        /*0048*/ 	.word	0xffffffff


	//   ....[1]....
        /*004c*/ 	.word	0xffffffff


	//   ....[2]....
        /*0050*/ 	.word	0xffffffff


	//   ....[3]....
        /*0054*/ 	.word	0xffffffff


	//   ....[4]....
        /*0058*/ 	.word	0xffffffff


	//   ....[5]....
        /*005c*/ 	.word	0xffffffff


	//   ....[6]....
        /*0060*/ 	.word	0xffffffff


	//   ....[7]....
        /*0064*/ 	.word	0xffffffff


	//   ....[8]....
        /*0068*/ 	.word	0xffffffff


	//   ....[9]....
        /*006c*/ 	.word	0xffffffff


	//----- nvinfo : EIATTR_COOP_GROUP_INSTR_OFFSETS
	.align		4
.L_905:
        /*0070*/ 	.byte	0x04, 0x28
        /*0072*/ 	.short	(.L_907 - .L_906)


	//   ....[0]....
.L_906:
        /*0074*/ 	.word	0x00004160


	//   ....[1]....
        /*0078*/ 	.word	0x000041a0


	//   ....[2]....
        /*007c*/ 	.word	0x00004280


	//   ....[3]....
        /*0080*/ 	.word	0x000042b0


	//   ....[4]....
        /*0084*/ 	.word	0x00004390


	//   ....[5]....
        /*0088*/ 	.word	0x000043a0


	//   ....[6]....
        /*008c*/ 	.word	0x000043e0


	//   ....[7]....
        /*0090*/ 	.word	0x00004400


	//   ....[8]....
        /*0094*/ 	.word	0x00004430


	//   ....[9]....
        /*0098*/ 	.word	0x00004450


	//----- nvinfo : EIATTR_EXIT_INSTR_OFFSETS
	.align		4
.L_907:
        /*009c*/ 	.byte	0x04, 0x1c
        /*009e*/ 	.short	(.L_909 - .L_908)


	//   ....[0]....
.L_908:
        /*00a0*/ 	.word	0x00009760


	//   ....[1]....
        /*00a4*/ 	.word	0x000098a0


	//   ....[2]....
        /*00a8*/ 	.word	0x00009b20


	//----- nvinfo : EIATTR_MAX_THREADS
	.align		4
.L_909:
        /*00ac*/ 	.byte	0x04, 0x05
        /*00ae*/ 	.short	(.L_911 - .L_910)
.L_910:
        /*00b0*/ 	.word	0x000001a0
        /*00b4*/ 	.word	0x00000001
        /*00b8*/ 	.word	0x00000001


	//----- nvinfo : EIATTR_CRS_STACK_SIZE
	.align		4
.L_911:
        /*00bc*/ 	.byte	0x04, 0x1e
        /*00be*/ 	.short	(.L_913 - .L_912)
.L_912:
        /*00c0*/ 	.word	0x00000000
.L_913:


//--------------------- .nv.info._Z35group_norm_nhwc_bwd_one_pass_kernelI11Fp32IOFp32WLi64ELi26ELi416EEv26Group_norm_nhwc_bwd_params --------------------------
	.section	.nv.info._Z35group_norm_nhwc_bwd_one_pass_kernelI11Fp32IOFp32WLi64ELi26ELi416EEv26Group_norm_nhwc_bwd_params,"",@"SHT_CUDA_INFO"
	.sectionflags	@""
	.align	4


	//----- nvinfo : EIATTR_CUDA_API_VERSION
	.align		4
        /*0000*/ 	.byte	0x04, 0x37
        /*0002*/ 	.short	(.L_915 - .L_914)
.L_914:
        /*0004*/ 	.word	0x00000082


	//----- nvinfo : EIATTR_SW2861232_WAR
	.align		4
.L_915:
        /*0008*/ 	.byte	0x01, 0x35
	.zero		2


	//----- nvinfo : EIATTR_PARAM_CBANK
	.align		4
        /*000c*/ 	.byte	0x04, 0x0a
        /*000e*/ 	.short	(.L_917 - .L_916)
	.align		4
.L_916:
        /*0010*/ 	.word	index@(.nv.constant0._Z35group_norm_nhwc_bwd_one_pass_kernelI11Fp32IOFp32WLi64ELi26ELi416EEv26Group_norm_nhwc_bwd_params)
        /*0014*/ 	.short	0x0160
        /*0016*/ 	.short	0x00b8


	//----- nvinfo : EIATTR_CBANK_PARAM_SIZE
	.align		4
.L_917:
        /*0018*/ 	.byte	0x03, 0x19
        /*001a*/ 	.short	0x00b8


	//----- nvinfo : EIATTR_KPARAM_INFO
	.align		4
        /*001c*/ 	.byte	0x04, 0x17
        /*001e*/ 	.short	(.L_919 - .L_918)
.L_918:
        /*0020*/ 	.word	0x00000000
        /*0024*/ 	.short	0x0000
        /*0026*/ 	.short	0x0000
        /*0028*/ 	.byte	0x00, 0xf0, 0xe1, 0x02


	//----- nvinfo : EIATTR_MAXREG_COUNT
	.align		4
.L_919:
        /*002c*/ 	.byte	0x03, 0x1b
        /*002e*/ 	.short	0x0080


	//----- nvinfo : EIATTR_NUM_BARRIERS
	.align		4
        /*0030*/ 	.byte	0x02, 0x4c
        /*0032*/ 	.byte	0x01
	.zero		1


	//----- nvinfo : EIATTR_MERCURY_ISA_VERSION
	.align		4
        /*0034*/ 	.byte	0x03, 0x5f
        /*0036*/ 	.short	0x0000


	//----- nvinfo : EIATTR_INT_WARP_WIDE_INSTR_OFFSETS
	.align		4
        /*0038*/ 	.byte	0x04, 0x31
        /*003a*/ 	.short	(.L_921 - .L_920)


	//   ....[0]....
.L_920:
        /*003c*/ 	.word	0x00001e10


	//   ....[1]....
        /*0040*/ 	.word	0x000035b0


	//----- nvinfo : EIATTR_COOP_GROUP_MASK_REGIDS
	.align		4
.L_921:
        /*0044*/ 	.byte	0x04, 0x29
        /*0046*/ 	.short	(.L_923 - .L_922)


	//   ....[0]....
.L_922:
        /*0048*/ 	.word	0xffffffff


	//   ....[1]....
        /*004c*/ 	.word	0xffffffff


	//   ....[2]....
        /*0050*/ 	.word	0xffffffff


	//   ....[3]....
        /*0054*/ 	.word	0xffffffff


	//   ....[4]....
        /*0058*/ 	.word	0xffffffff


	//   ....[5]....
        /*005c*/ 	.word	0xffffffff


	//   ....[6]....
        /*0060*/ 	.word	0xffffffff


	//   ....[7]....
        /*0064*/ 	.word	0xffffffff


	//   ....[8]....
        /*0068*/ 	.word	0xffffffff


	//   ....[9]....
        /*006c*/ 	.word	0xffffffff


	//----- nvinfo : EIATTR_COOP_GROUP_INSTR_OFFSETS
	.align		4
.L_923:
        /*0070*/ 	.byte	0x04, 0x28
        /*0072*/ 	.short	(.L_925 - .L_924)


	//   ....[0]....
.L_924:
        /*0074*/ 	.word	0x00000d60


	//   ....[1]....
        /*0078*/ 	.word	0x00000d80


	//   ....[2]....
        /*007c*/ 	.word	0x00000de0


	//   ....[3]....
        /*0080*/ 	.word	0x00000e00


	//   ....[4]....
        /*0084*/ 	.word	0x00000e30


	//   ....[5]....
        /*0088*/ 	.word	0x00000e50


	//   ....[6]....
        /*008c*/ 	.word	0x00000e80


	//   ....[7]....
        /*0090*/ 	.word	0x00000ea0


	//   ....[8]....
        /*0094*/ 	.word	0x00000ed0


	//   ....[9]....
        /*0098*/ 	.word	0x00000ef0


	//----- nvinfo : EIATTR_EXIT_INSTR_OFFSETS
	.align		4
.L_925:
        /*009c*/ 	.byte	0x04, 0x1c
        /*009e*/ 	.short	(.L_927 - .L_926)


	//   ....[0]....
.L_926:
        /*00a0*/ 	.word	0x00003680


	//   ....[1]....
        /*00a4*/ 	.word	0x000037c0


	//   ....[2]....
        /*00a8*/ 	.word	0x00003a10


	//----- nvinfo : EIATTR_MAX_THREADS
	.align		4
.L_927:
        /*00ac*/ 	.byte	0x04, 0x05
        /*00ae*/ 	.short	(.L_929 - .L_928)
.L_928:
        /*00b0*/ 	.word	0x000001a0
        /*00b4*/ 	.word	0x00000001
        /*00b8*/ 	.word	0x00000001


	//----- nvinfo : EIATTR_CRS_STACK_SIZE
	.align		4
.L_929:
        /*00bc*/ 	.byte	0x04, 0x1e
        /*00be*/ 	.short	(.L_931 - .L_930)
.L_930:
        /*00c0*/ 	.word	0x00000000
.L_931:


//--------------------- .nv.info._Z35group_norm_nhwc_bwd_one_pass_kernelI11Fp32IOFp32WLi128ELi26ELi416EEv26Group_norm_nhwc_bwd_params --------------------------
	.section	.nv.info._Z35group_norm_nhwc_bwd_one_pass_kernelI11Fp32IOFp32WLi128ELi26ELi416EEv26Group_norm_nhwc_bwd_params,"",@"SHT_CUDA_INFO"
	.sectionflags	@""
	.align	4


	//----- nvinfo : EIATTR_CUDA_API_VERSION
	.align		4
        /*0000*/ 	.byte	0x04, 0x37
        /*0002*/ 	.short	(.L_933 - .L_932)
.L_932:
        /*0004*/ 	.word	0x00000082


	//----- nvinfo : EIATTR_SW2861232_WAR
	.align		4
.L_933:
        /*0008*/ 	.byte	0x01, 0x35
	.zero		2


	//----- nvinfo : EIATTR_PARAM_CBANK
	.align		4
        /*000c*/ 	.byte	0x04, 0x0a
        /*000e*/ 	.short	(.L_935 - .L_934)
	.align		4
.L_934:
        /*0010*/ 	.word	index@(.nv.constant0._Z35group_norm_nhwc_bwd_one_pass_kernelI11Fp32IOFp32WLi128ELi26ELi416EEv26Group_norm_nhwc_bwd_params)
        /*0014*/ 	.short	0x0160
        /*0016*/ 	.short	0x00b8


	//----- nvinfo : EIATTR_CBANK_PARAM_SIZE
	.align		4
.L_935:
        /*0018*/ 	.byte	0x03, 0x19
        /*001a*/ 	.short	0x00b8


	//----- nvinfo : EIATTR_KPARAM_INFO
	.align		4
        /*001c*/ 	.byte	0x04, 0x17
        /*001e*/ 	.short	(.L_937 - .L_936)
.L_936:
        /*0020*/ 	.word	0x00000000
        /*0024*/ 	.short	0x0000
        /*0026*/ 	.short	0x0000
        /*0028*/ 	.byte	0x00, 0xf0, 0xe1, 0x02


	//----- nvinfo : EIATTR_MAXREG_COUNT
	.align		4
.L_937:
        /*002c*/ 	.byte	0x03, 0x1b
        /*002e*/ 	.short	0x0080


	//----- nvinfo : EIATTR_NUM_BARRIERS
	.align		4
        /*0030*/ 	.byte	0x02, 0x4c
        /*0032*/ 	.byte	0x01
	.zero		1


	//----- nvinfo : EIATTR_MERCURY_ISA_VERSION
	.align		4
        /*0034*/ 	.byte	0x03, 0x5f
        /*0036*/ 	.short	0x0000


	//----- nvinfo : EIATTR_INT_WARP_WIDE_INSTR_OFFSETS
	.align		4
        /*0038*/ 	.byte	0x04, 0x31
        /*003a*/ 	.short	(.L_939 - .L_938)


	//   ....[0]....
.L_938:
        /*003c*/ 	.word	0x00002500


	//   ....[1]....
        /*0040*/ 	.word	0x000041a0


	//----- nvinfo : EIATTR_COOP_GROUP_MASK_REGIDS
	.align		4
.L_939:
        /*0044*/ 	.byte	0x04, 0x29
        /*0046*/ 	.short	(.L_941 - .L_940)


	//   ....[0]....
.L_940:
        /*0048*/ 	.word	0xffffffff


	//   ....[1]....
        /*004c*/ 	.word	0xffffffff


	//   ....[2]....
        /*0050*/ 	.word	0xffffffff


	//   ....[3]....
        /*0054*/ 	.word	0xffffffff


	//   ....[4]....
        /*0058*/ 	.word	0xffffffff


	//   ....[5]....
        /*005c*/ 	.word	0xffffffff


	//   ....[6]....
        /*0060*/ 	.word	0xffffffff


	//   ....[7]....
        /*0064*/ 	.word	0xffffffff


	//   ....[8]....
        /*0068*/ 	.word	0xffffffff


	//   ....[9]....
        /*006c*/ 	.word	0xffffffff


	//----- nvinfo : EIATTR_COOP_GROUP_INSTR_OFFSETS
	.align		4
.L_941:
        /*0070*/ 	.byte	0x04, 0x28
        /*0072*/ 	.short	(.L_943 - .L_942)


	//   ....[0]....
.L_942:
        /*0074*/ 	.word	0x00001420


	//   ....[1]....
        /*0078*/ 	.word	0x00001450


	//   ....[2]....
        /*007c*/ 	.word	0x00001530


	//   ....[3]....
        /*0080*/ 	.word	0x00001560


	//   ....[4]....
        /*0084*/ 	.word	0x000015b0


	//   ....[5]....
        /*0088*/ 	.word	0x000015d0


	//   ....[6]....
        /*008c*/ 	.word	0x00001600


	//   ....[7]....
        /*0090*/ 	.word	0x00001620


	//   ....[8]....
        /*0094*/ 	.word	0x00001650


	//   ....[9]....
        /*0098*/ 	.word	0x00001670


	//----- nvinfo : EIATTR_EXIT_INSTR_OFFSETS
	.align		4
.L_943:
        /*009c*/ 	.byte	0x04, 0x1c
        /*009e*/ 	.short	(.L_945 - .L_944)


	//   ....[0]....
.L_944:
        /*00a0*/ 	.word	0x00004210


	//   ....[1]....
        /*00a4*/ 	.word	0x00004350


	//   ....[2]....
        /*00a8*/ 	.word	0x000045a0


	//----- nvinfo : EIATTR_MAX_THREADS
	.align		4
.L_945:
        /*00ac*/ 	.byte	0x04, 0x05
        /*00ae*/ 	.short	(.L_947 - .L_946)
.L_946:
        /*00b0*/ 	.word	0x000001a0
        /*00b4*/ 	.word	0x00000001
        /*00b8*/ 	.word	0x00000001


	//----- nvinfo : EIATTR_CRS_STACK_SIZE
	.align		4
.L_947:
        /*00bc*/ 	.byte	0x04, 0x1e
        /*00be*/ 	.short	(.L_949 - .L_948)
.L_948:
        /*00c0*/ 	.word	0x00000000
.L_949:


//--------------------- .nv.info._Z35group_norm_nhwc_bwd_one_pass_kernelI11Fp32IOFp32WLi256ELi26ELi416EEv26Group_norm_nhwc_bwd_params --------------------------
	.section	.nv.info._Z35group_norm_nhwc_bwd_one_pass_kernelI11Fp32IOFp32WLi256ELi26ELi416EEv26Group_norm_nhwc_bwd_params,"",@"SHT_CUDA_INFO"
	.sectionflags	@""
	.align	4


	//----- nvinfo : EIATTR_CUDA_API_VERSION
	.align		4
        /*0000*/ 	.byte	0x04, 0x37
        /*0002*/ 	.short	(.L_951 - .L_950)
.L_950:
        /*0004*/ 	.word	0x00000082


	//----- nvinfo : EIATTR_SW2861232_WAR
	.align		4
.L_951:
        /*0008*/ 	.byte	0x01, 0x35
	.zero		2


	//----- nvinfo : EIATTR_PARAM_CBANK
	.align		4
        /*000c*/ 	.byte	0x04, 0x0a
        /*000e*/ 	.short	(.L_953 - .L_952)
	.align		4
.L_952:
        /*0010*/ 	.word	index@(.nv.constant0._Z35group_norm_nhwc_bwd_one_pass_kernelI11Fp32IOFp32WLi256ELi26ELi416EEv26Group_norm_nhwc_bwd_params)
        /*0014*/ 	.short	0x0160
        /*0016*/ 	.short	0x00b8


	//----- nvinfo : EIATTR_CBANK_PARAM_SIZE
	.align		4
.L_953:
        /*0018*/ 	.byte	0x03, 0x19
        /*001a*/ 	.short	0x00b8


	//----- nvinfo : EIATTR_KPARAM_INFO
	.align		4
        /*001c*/ 	.byte	0x04, 0x17
        /*001e*/ 	.short	(.L_955 - .L_954)
.L_954:
        /*0020*/ 	.word	0x00000000
        /*0024*/ 	.short	0x0000
        /*0026*/ 	.short	0x0000
        /*0028*/ 	.byte	0x00, 0xf0, 0xe1, 0x02


	//----- nvinfo : EIATTR_MAXREG_COUNT
	.align		4
.L_955:
        /*002c*/ 	.byte	0x03, 0x1b
        /*002e*/ 	.short	0x0080


	//----- nvinfo : EIATTR_NUM_BARRIERS
	.align		4
        /*0030*/ 	.byte	0x02, 0x4c
        /*0032*/ 	.byte	0x01
	.zero		1


	//----- nvinfo : EIATTR_MERCURY_ISA_VERSION
	.align		4
        /*0034*/ 	.byte	0x03, 0x5f
        /*0036*/ 	.short	0x0000


	//----- nvinfo : EIATTR_INT_WARP_WIDE_INSTR_OFFSETS
	.align		4
        /*0038*/ 	.byte	0x04, 0x31
        /*003a*/ 	.short	(.L_957 - .L_956)


	//   ....[0]....
.L_956:
        /*003c*/ 	.word	0x00003340


	//   ....[1]....
        /*0040*/ 	.word	0x00005940


	//----- nvinfo : EIATTR_COOP_GROUP_MASK_REGIDS
	.align		4
.L_957:
        /*0044*/ 	.byte	0x04, 0x29
        /*0046*/ 	.short	(.L_959 - .L_958)


	//   ....[0]....
.L_958:
        /*0048*/ 	.word	0xffffffff


	//   ....[1]....
        /*004c*/ 	.word	0xffffffff


	//   ....[2]....
        /*0050*/ 	.word	0xffffffff


	//   ....[3]....
        /*0054*/ 	.word	0xffffffff


	//   ....[4]....
        /*0058*/ 	.word	0xffffffff


	//   ....[5]....
        /*005c*/ 	.word	0xffffffff


	//   ....[6]....
        /*0060*/ 	.word	0xffffffff


	//   ....[7]....
        /*0064*/ 	.word	0xffffffff


	//   ....[8]....
        /*0068*/ 	.word	0xffffffff


	//   ....[9]....
        /*006c*/ 	.word	0xffffffff


	//----- nvinfo : EIATTR_COOP_GROUP_INSTR_OFFSETS
	.align		4
.L_959:
        /*0070*/ 	.byte	0x04, 0x28
        /*0072*/ 	.short	(.L_961 - .L_960)


	//   ....[0]....
.L_960:
        /*0074*/ 	.word	0x000020f0


	//   ....[1]....
        /*0078*/ 	.word	0x00002120


	//   ....[2]....
        /*007c*/ 	.word	0x00002200


	//   ....[3]....
        /*0080*/ 	.word	0x00002230


	//   ....[4]....
        /*0084*/ 	.word	0x00002280


	//   ....[5]....
        /*0088*/ 	.word	0x000022a0


	//   ....[6]....
        /*008c*/ 	.word	0x000022d0


	//   ....[7]....
        /*0090*/ 	.word	0x000022f0


	//   ....[8]....
        /*0094*/ 	.word	0x00002320


	//   ....[9]....
        /*0098*/ 	.word	0x00002360


	//----- nvinfo : EIATTR_EXIT_INSTR_OFFSETS
	.align		4
.L_961:
        /*009c*/ 	.byte	0x04, 0x1c
        /*009e*/ 	.short	(.L_963 - .L_962)


	//   ....[0]....
.L_962:
        /*00a0*/ 	.word	0x00005a10


	//   ....[1]....
        /*00a4*/ 	.word	0x00005b50


	//   ....[2]....
        /*00a8*/ 	.word	0x00005da0


	//----- nvinfo : EIATTR_MAX_THREADS
	.align		4
.L_963:
        /*00ac*/ 	.byte	0x04, 0x05
        /*00ae*/ 	.short	(.L_965 - .L_964)
.L_964:
        /*00b0*/ 	.word	0x000001a0
        /*00b4*/ 	.word	0x00000001
        /*00b8*/ 	.word	0x00000001


	//----- nvinfo : EIATTR_CRS_STACK_SIZE
	.align		4
.L_965:
        /*00bc*/ 	.byte	0x04, 0x1e
        /*00be*/ 	.short	(.L_967 - .L_966)
.L_966:
        /*00c0*/ 	.word	0x00000000
.L_967:


//--------------------- .nv.info._Z35group_norm_nhwc_bwd_one_pass_kernelI11Fp32IOFp32WLi512ELi26ELi416EEv26Group_norm_nhwc_bwd_params --------------------------
	.section	.nv.info._Z35group_norm_nhwc_bwd_one_pass_kernelI11Fp32IOFp32WLi512ELi26ELi416EEv26Group_norm_nhwc_bwd_params,"",@"SHT_CUDA_INFO"
	.sectionflags	@""
	.align	4


	//----- nvinfo : EIATTR_CUDA_API_VERSION
	.align		4
        /*0000*/ 	.byte	0x04, 0x37
        /*0002*/ 	.short	(.L_969 - .L_968)
.L_968:
        /*0004*/ 	.word	0x00000082


	//----- nvinfo : EIATTR_SW2861232_WAR
	.align		4
.L_969:
        /*0008*/ 	.byte	0x01, 0x35
	.zero		2


	//----- nvinfo : EIATTR_PARAM_CBANK
	.align		4
        /*000c*/ 	.byte	0x04, 0x0a
        /*000e*/ 	.short	(.L_971 - .L_970)
	.align		4
.L_970:
        /*0010*/ 	.word	index@(.nv.constant0._Z35group_norm_nhwc_bwd_one_pass_kernelI11Fp32IOFp32WLi512ELi26ELi416EEv26Group_norm_nhwc_bwd_params)
        /*0014*/ 	.short	0x0160
        /*0016*/ 	.short	0x00b8


	//----- nvinfo : EIATTR_CBANK_PARAM_SIZE
	.align		4
.L_971:
        /*0018*/ 	.byte	0x03, 0x19
        /*001a*/ 	.short	0x00b8


	//----- nvinfo : EIATTR_KPARAM_INFO
	.align		4
        /*001c*/ 	.byte	0x04, 0x17
        /*001e*/ 	.short	(.L_973 - .L_972)
.L_972:
        /*0020*/ 	.word	0x00000000
        /*0024*/ 	.short	0x0000
        /*0026*/ 	.short	0x0000
        /*0028*/ 	.byte	0x00, 0xf0, 0xe1, 0x02


	//----- nvinfo : EIATTR_MAXREG_COUNT
	.align		4
.L_973:
        /*002c*/ 	.byte	0x03, 0x1b
        /*002e*/ 	.short	0x0080


	//----- nvinfo : EIATTR_NUM_BARRIERS
	.align		4
        /*0030*/ 	.byte	0x02, 0x4c
        /*0032*/ 	.byte	0x01
	.zero		1


	//----- nvinfo : EIATTR_MERCURY_ISA_VERSION
	.align		4
        /*0034*/ 	.byte	0x03, 0x5f
        /*0036*/ 	.short	0x0000


	//----- nvinfo : EIATTR_INT_WARP_WIDE_INSTR_OFFSETS
	.align		4
        /*0038*/ 	.byte	0x04, 0x31
        /*003a*/ 	.short	(.L_975 - .L_974)


	//   ....[0]....
.L_974:
        /*003c*/ 	.word	0x00005230


	//   ....[1]....
        /*0040*/ 	.word	0x00008ca0


	//----- nvinfo : EIATTR_COOP_GROUP_MASK_REGIDS
	.align		4
.L_975:
        /*0044*/ 	.byte	0x04, 0x29
        /*0046*/ 	.short	(.L_977 - .L_976)


	//   ....[0]....
.L_976:
        /*0048*/ 	.word	0xffffffff


	//   ....[1]....
        /*004c*/ 	.word	0xffffffff


	//   ....[2]....
        /*0050*/ 	.word	0xffffffff


	//   ....[3]....
        /*0054*/ 	.word	0xffffffff


	//   ....[4]....
        /*0058*/ 	.word	0xffffffff


	//   ....[5]....
        /*005c*/ 	.word	0xffffffff


	//   ....[6]....
        /*0060*/ 	.word	0xffffffff


	//   ....[7]....
        /*0064*/ 	.word	0xffffffff


	//   ....[8]....
        /*0068*/ 	.word	0xffffffff


	//   ....[9]....
        /*006c*/ 	.word	0xffffffff


	//----- nvinfo : EIATTR_COOP_GROUP_INSTR_OFFSETS
	.align		4
.L_977:
        /*0070*/ 	.byte	0x04, 0x28
        /*0072*/ 	.short	(.L_979 - .L_978)


	//   ....[0]....
.L_978:
        /*0074*/ 	.word	0x000041a0


	//   ....[1]....
        /*0078*/ 	.word	0x000041b0


	//   ....[2]....
        /*007c*/ 	.word	0x000041e0


	//   ....[3]....
        /*0080*/ 	.word	0x00004200


	//   ....[4]....
        /*0084*/ 	.word	0x00004230


	//   ....[5]....
        /*0088*/ 	.word	0x00004250


	//   ....[6]....
        /*008c*/ 	.word	0x00004280


	//   ....[7]....
        /*0090*/ 	.word	0x000042a0


	//   ....[8]....
        /*0094*/ 	.word	0x000042d0


	//   ....[9]....
        /*0098*/ 	.word	0x000042f0


	//----- nvinfo : EIATTR_EXIT_INSTR_OFFSETS
	.align		4
.L_979:
        /*009c*/ 	.byte	0x04, 0x1c
        /*009e*/ 	.short	(.L_981 - .L_980)


	//   ....[0]....
.L_980:
        /*00a0*/ 	.word	0x00008d10


	//   ....[1]....
        /*00a4*/ 	.word	0x00008e50


	//   ....[2]....
        /*00a8*/ 	.word	0x000090a0


	//----- nvinfo : EIATTR_MAX_THREADS
	.align		4
.L_981:
        /*00ac*/ 	.byte	0x04, 0x05
        /*00ae*/ 	.short	(.L_983 - .L_982)
.L_982:
        /*00b0*/ 	.word	0x000001a0
        /*00b4*/ 	.word	0x00000001
        /*00b8*/ 	.word	0x00000001


	//----- nvinfo : EIATTR_CRS_STACK_SIZE
	.align		4
.L_983:
        /*00bc*/ 	.byte	0x04, 0x1e
        /*00be*/ 	.short	(.L_985 - .L_984)
.L_984:
        /*00c0*/ 	.word	0x00000000
.L_985:


//--------------------- .nv.info._Z35group_norm_nhwc_bwd_one_pass_kernelI11Fp32IOBf16WLi64ELi26ELi416EEv26Group_norm_nhwc_bwd_params --------------------------
	.section	.nv.info._Z35group_norm_nhwc_bwd_one_pass_kernelI11Fp32IOBf16WLi64ELi26ELi416EEv26Group_norm_nhwc_bwd_params,"",@"SHT_CUDA_INFO"
	.sectionflags	@""
	.align	4


	//----- nvinfo : EIATTR_CUDA_API_VERSION
	.align		4
        /*0000*/ 	.byte	0x04, 0x37
        /*0002*/ 	.short	(.L_987 - .L_986)
.L_986:
        /*0004*/ 	.word	0x00000082


	//----- nvinfo : EIATTR_SW2861232_WAR
	.align		4
.L_987:
        /*0008*/ 	.byte	0x01, 0x35
	.zero		2


	//----- nvinfo : EIATTR_PARAM_CBANK
	.align		4
        /*000c*/ 	.byte	0x04, 0x0a
        /*000e*/ 	.short	(.L_989 - .L_988)
	.align		4
.L_988:
        /*0010*/ 	.word	index@(.nv.constant0._Z35group_norm_nhwc_bwd_one_pass_kernelI11Fp32IOBf16WLi64ELi26ELi416EEv26Group_norm_nhwc_bwd_params)
        /*0014*/ 	.short	0x0160
        /*0016*/ 	.short	0x00b8


	//----- nvinfo : EIATTR_CBANK_PARAM_SIZE
	.align		4
.L_989:
        /*0018*/ 	.byte	0x03, 0x19
        /*001a*/ 	.short	0x00b8


	//----- nvinfo : EIATTR_KPARAM_INFO
	.align		4
        /*001c*/ 	.byte	0x04, 0x17
        /*001e*/ 	.short	(.L_991 - .L_990)
.L_990:
        /*0020*/ 	.word	0x00000000
        /*0024*/ 	.short	0x0000
        /*0026*/ 	.short	0x0000
        /*0028*/ 	.byte	0x00, 0xf0, 0xe1, 0x02


	//----- nvinfo : EIATTR_MAXREG_COUNT
	.align		4
.L_991:
        /*002c*/ 	.byte	0x03, 0x1b
        /*002e*/ 	.short	0x0080


	//----- nvinfo : EIATTR_NUM_BARRIERS
	.align		4
        /*0030*/ 	.byte	0x02, 0x4c
        /*0032*/ 	.byte	0x01
	.zero		1


	//----- nvinfo : EIATTR_MERCURY_ISA_VERSION
	.align		4
        /*0034*/ 	.byte	0x03, 0x5f
        /*0036*/ 	.short	0x0000


	//----- nvinfo : EIATTR_INT_WARP_WIDE_INSTR_OFFSETS
	.align		4
        /*0038*/ 	.byte	0x04, 0x31
        /*003a*/ 	.short	(.L_993 - .L_992)


	//   ....[0]....
.L_992:
        /*003c*/ 	.word	0x00001e80


	//   ....[1]....
        /*0040*/ 	.word	0x00003610


	//----- nvinfo : EIATTR_COOP_GROUP_MASK_REGIDS
	.align		4
.L_993:
        /*0044*/ 	.byte	0x04, 0x29
        /*0046*/ 	.short	(.L_995 - .L_994)


	//   ....[0]....
.L_994:
        /*0048*/ 	.word	0xffffffff


	//   ....[1]....
        /*004c*/ 	.word	0xffffffff


	//   ....[2]....
        /*0050*/ 	.word	0xffffffff


	//   ....[3]....
        /*0054*/ 	.word	0xffffffff


	//   ....[4]....
        /*0058*/ 	.word	0xffffffff


	//   ....[5]....
        /*005c*/ 	.word	0xffffffff


	//   ....[6]....
        /*0060*/ 	.word	0xffffffff


	//   ....[7]....
        /*0064*/ 	.word	0xffffffff


	//   ....[8]....
        /*0068*/ 	.word	0xffffffff


	//   ....[9]....
        /*006c*/ 	.word	0xffffffff


	//----- nvinfo : EIATTR_COOP_GROUP_INSTR_OFFSETS
	.align		4
.L_995:
        /*0070*/ 	.byte	0x04, 0x28
        /*0072*/ 	.short	(.L_997 - .L_996)


	//   ....[0]....
.L_996:
        /*0074*/ 	.word	0x00000dc0


	//   ....[1]....
        /*0078*/ 	.word	0x00000dd0


	//   ....[2]....
        /*007c*/ 	.word	0x00000e30


	//   ....[3]....
        /*0080*/ 	.word	0x00000e50


	//   ....[4]....
        /*0084*/ 	.word	0x00000e80


	//   ....[5]....
        /*0088*/ 	.word	0x00000ea0


	//   ....[6]....
        /*008c*/ 	.word	0x00000ed0


	//   ....[7]....
        /*0090*/ 	.word	0x00000ef0


	//   ....[8]....
        /*0094*/ 	.word	0x00000f20


	//   ....[9]....
        /*0098*/ 	.word	0x00000f50


	//----- nvinfo : EIATTR_EXIT_INSTR_OFFSETS
	.align		4
.L_997:
        /*009c*/ 	.byte	0x04, 0x1c
        /*009e*/ 	.short	(.L_999 - .L_998)


	//   ....[0]....
.L_998:
        /*00a0*/ 	.word	0x000036e0


	//   ....[1]....
        /*00a4*/ 	.word	0x00003820


	//   ....[2]....
        /*00a8*/ 	.word	0x00003aa0


	//----- nvinfo : EIATTR_MAX_THREADS
	.align		4
.L_999:
        /*00ac*/ 	.byte	0x04, 0x05
        /*00ae*/ 	.short	(.L_1001 - .L_1000)
.L_1000:
        /*00b0*/ 	.word	0x000001a0
        /*00b4*/ 	.word	0x00000001
        /*00b8*/ 	.word	0x00000001


	//----- nvinfo : EIATTR_CRS_STACK_SIZE
	.align		4
.L_1001:
        /*00bc*/ 	.byte	0x04, 0x1e
        /*00be*/ 	.short	(.L_1003 - .L_1002)
.L_1002:
        /*00c0*/ 	.word	0x00000000
.L_1003:


//--------------------- .nv.info._Z35group_norm_nhwc_bwd_one_pass_kernelI11Fp32IOBf16WLi128ELi26ELi416EEv26Group_norm_nhwc_bwd_params --------------------------
	.section	.nv.info._Z35group_norm_nhwc_bwd_one_pass_kernelI11Fp32IOBf16WLi128ELi26ELi416EEv26Group_norm_nhwc_bwd_params,"",@"SHT_CUDA_INFO"
	.sectionflags	@""
	.align	4


	//----- nvinfo : EIATTR_CUDA_API_VERSION
	.align		4
        /*0000*/ 	.byte	0x04, 0x37
        /*0002*/ 	.short	(.L_1005 - .L_1004)
.L_1004:
        /*0004*/ 	.word	0x00000082


	//----- nvinfo : EIATTR_SW2861232_WAR
	.align		4
.L_1005:
        /*0008*/ 	.byte	0x01, 0x35
	.zero		2


	//----- nvinfo : EIATTR_PARAM_CBANK
	.align		4
        /*000c*/ 	.byte	0x04, 0x0a
        /*000e*/ 	.short	(.L_1007 - .L_1006)
	.align		4
.L_1006:
        /*0010*/ 	.word	index@(.nv.constant0._Z35group_norm_nhwc_bwd_one_pass_kernelI11Fp32IOBf16WLi128ELi26ELi416EEv26Group_norm_nhwc_bwd_params)
        /*0014*/ 	.short	0x0160
        /*0016*/ 	.short	0x00b8


	//----- nvinfo : EIATTR_CBANK_PARAM_SIZE
	.align		4
.L_1007:
        /*0018*/ 	.byte	0x03, 0x19
        /*001a*/ 	.short	0x00b8


	//----- nvinfo : EIATTR_KPARAM_INFO
	.align		4
        /*001c*/ 	.byte	0x04, 0x17
        /*001e*/ 	.short	(.L_1009 - .L_1008)
.L_1008:
        /*0020*/ 	.word	0x00000000
        /*0024*/ 	.short	0x0000
        /*0026*/ 	.short	0x0000
        /*0028*/ 	.byte	0x00, 0xf0, 0xe1, 0x02


	//----- nvinfo : EIATTR_MAXREG_COUNT
	.align		4
.L_1009:
        /*002c*/ 	.byte	0x03, 0x1b
        /*002e*/ 	.short	0x0080


	//----- nvinfo : EIATTR_NUM_BARRIERS
	.align		4
        /*0030*/ 	.byte	0x02, 0x4c
        /*0032*/ 	.byte	0x01
	.zero		1


	//----- nvinfo : EIATTR_MERCURY_ISA_VERSION
	.align		4
        /*0034*/ 	.byte	0x03, 0x5f
        /*0036*/ 	.short	0x0000


	//----- nvinfo : EIATTR_INT_WARP_WIDE_INSTR_OFFSETS
	.align		4
        /*0038*/ 	.byte	0x04, 0x31
        /*003a*/ 	.short	(.L_1011 - .L_1010)


	//   ....[0]....
.L_1010:
        /*003c*/ 	.word	0x000025a0


	//   ....[1]....
        /*0040*/ 	.word	0x00004240


	//----- nvinfo : EIATTR_COOP_GROUP_MASK_REGIDS
	.align		4
.L_1011:
        /*0044*/ 	.byte	0x04, 0x29
        /*0046*/ 	.short	(.L_1013 - .L_1012)


	//   ....[0]....
.L_1012:
        /*0048*/ 	.word	0xffffffff


	//   ....[1]....
        /*004c*/ 	.word	0xffffffff


	//   ....[2]....
        /*0050*/ 	.word	0xffffffff


	//   ....[3]....
        /*0054*/ 	.word	0xffffffff


	//   ....[4]....
        /*0058*/ 	.word	0xffffffff


	//   ....[5]....
        /*005c*/ 	.word	0xffffffff


	//   ....[6]....
        /*0060*/ 	.word	0xffffffff


	//   ....[7]....
        /*0064*/ 	.word	0xffffffff


	//   ....[8]....
        /*0068*/ 	.word	0xffffffff


	//   ....[9]....
        /*006c*/ 	.word	0xffffffff


	//----- nvinfo : EIATTR_COOP_GROUP_INSTR_OFFSETS
	.align		4
.L_1013:
        /*0070*/ 	.byte	0x04, 0x28
        /*0072*/ 	.short	(.L_1015 - .L_1014)


	//   ....[0]....
.L_1014:
        /*0074*/ 	.word	0x000014a0


	//   ....[1]....
        /*0078*/ 	.word	0x000014d0


	//   ....[2]....
        /*007c*/ 	.word	0x000015c0


	//   ....[3]....
        /*0080*/ 	.word	0x000015f0


	//   ....[4]....
        /*0084*/ 	.word	0x00001620


	//   ....[5]....
        /*0088*/ 	.word	0x00001640


	//   ....[6]....
        /*008c*/ 	.word	0x00001670


	//   ....[7]....
        /*0090*/ 	.word	0x00001690


	//   ....[8]....
        /*0094*/ 	.word	0x000016c0


	//   ....[9]....
        /*0098*/ 	.word	0x000016f0


	//----- nvinfo : EIATTR_EXIT_INSTR_OFFSETS
	.align		4
.L_1015:
        /*009c*/ 	.byte	0x04, 0x1c
        /*009e*/ 	.short	(.L_1017 - .L_1016)


	//   ....[0]....
.L_1016:
        /*00a0*/ 	.word	0x000042b0


	//   ....[1]....
        /*00a4*/ 	.word	0x000043f0


	//   ....[2]....
        /*00a8*/ 	.word	0x00004670


	//----- nvinfo : EIATTR_MAX_THREADS
	.align		4
.L_1017:
        /*00ac*/ 	.byte	0x04, 0x05
        /*00ae*/ 	.short	(.L_1019 - .L_1018)
.L_1018:
        /*00b0*/ 	.word	0x000001a0
        /*00b4*/ 	.word	0x00000001
        /*00b8*/ 	.word	0x00000001


	//----- nvinfo : EIATTR_CRS_STACK_SIZE
	.align		4
.L_1019:
        /*00bc*/ 	.byte	0x04, 0x1e
        /*00be*/ 	.short	(.L_1021 - .L_1020)
.L_1020:
        /*00c0*/ 	.word	0x00000000
.L_1021:


//--------------------- .nv.info._Z35group_norm_nhwc_bwd_one_pass_kernelI11Fp32IOBf16WLi256ELi26ELi416EEv26Group_norm_nhwc_bwd_params --------------------------
	.section	.nv.info._Z35group_norm_nhwc_bwd_one_pass_kernelI11Fp32IOBf16WLi256ELi26ELi416EEv26Group_norm_nhwc_bwd_params,"",@"SHT_CUDA_INFO"
	.sectionflags	@""
	.align	4


	//----- nvinfo : EIATTR_CUDA_API_VERSION
	.align		4
        /*0000*/ 	.byte	0x04, 0x37
        /*0002*/ 	.short	(.L_1023 - .L_1022)
.L_1022:
        /*0004*/ 	.word	0x00000082


	//----- nvinfo : EIATTR_SW2861232_WAR
	.align		4
.L_1023:
        /*0008*/ 	.byte	0x01, 0x35
	.zero		2


	//----- nvinfo : EIATTR_PARAM_CBANK
	.align		4
        /*000c*/ 	.byte	0x04, 0x0a
        /*000e*/ 	.short	(.L_1025 - .L_1024)
	.align		4
.L_1024:
        /*0010*/ 	.word	index@(.nv.constant0._Z35group_norm_nhwc_bwd_one_pass_kernelI11Fp32IOBf16WLi256ELi26ELi416EEv26Group_norm_nhwc_bwd_params)
        /*0014*/ 	.short	0x0160
        /*0016*/ 	.short	0x00b8


	//----- nvinfo : EIATTR_CBANK_PARAM_SIZE
	.align		4
.L_1025:
        /*0018*/ 	.byte	0x03, 0x19
        /*001a*/ 	.short	0x00b8


	//----- nvinfo : EIATTR_KPARAM_INFO
	.align		4
        /*001c*/ 	.byte	0x04, 0x17
        /*001e*/ 	.short	(.L_1027 - .L_1026)
.L_1026:
        /*0020*/ 	.word	0x00000000
        /*0024*/ 	.short	0x0000
        /*0026*/ 	.short	0x0000
        /*0028*/ 	.byte	0x00, 0xf0, 0xe1, 0x02


	//----- nvinfo : EIATTR_MAXREG_COUNT
	.align		4
.L_1027:
        /*002c*/ 	.byte	0x03, 0x1b
        /*002e*/ 	.short	0x0080


	//----- nvinfo : EIATTR_NUM_BARRIERS
	.align		4
        /*0030*/ 	.byte	0x02, 0x4c
        /*0032*/ 	.byte	0x01
	.zero		1


	//----- nvinfo : EIATTR_MERCURY_ISA_VERSION
	.align		4
        /*0034*/ 	.byte	0x03, 0x5f
        /*0036*/ 	.short	0x0000


	//----- nvinfo : EIATTR_INT_WARP_WIDE_INSTR_OFFSETS
	.align		4
        /*0038*/ 	.byte	0x04, 0x31
        /*003a*/ 	.short	(.L_1029 - .L_1028)


	//   ....[0]....
.L_1028:
        /*003c*/ 	.word	0x000033a0


	//   ....[1]....
        /*0040*/ 	.word	0x00005a10


	//----- nvinfo : EIATTR_COOP_GROUP_MASK_REGIDS
	.align		4
.L_1029:
        /*0044*/ 	.byte	0x04, 0x29
        /*0046*/ 	.short	(.L_1031 - .L_1030)


	//   ....[0]....
.L_1030:
        /*0048*/ 	.word	0xffffffff


	//   ....[1]....
        /*004c*/ 	.word	0xffffffff


	//   ....[2]....
        /*0050*/ 	.word	0xffffffff


	//   ....[3]....
        /*0054*/ 	.word	0xffffffff


	//   ....[4]....
        /*0058*/ 	.word	0xffffffff


	//   ....[5]....
        /*005c*/ 	.word	0xffffffff


	//   ....[6]....
        /*0060*/ 	.word	0xffffffff


	//   ....[7]....
        /*0064*/ 	.word	0xffffffff


	//   ....[8]....
        /*0068*/ 	.word	0xffffffff


	//   ....[9]....
        /*006c*/ 	.word	0xffffffff


	//----- nvinfo : EIATTR_COOP_GROUP_INSTR_OFFSETS
	.align		4
.L_1031:
        /*0070*/ 	.byte	0x04, 0x28
        /*0072*/ 	.short	(.L_1033 - .L_1032)


	//   ....[0]....
.L_1032:
        /*0074*/ 	.word	0x00002310


	//   ....[1]....
        /*0078*/ 	.word	0x00002330


	//   ....[2]....
        /*007c*/ 	.word	0x00002380


	//   ....[3]....
        /*0080*/ 	.word	0x000023a0


	//   ....[4]....
        /*0084*/ 	.word	0x000023d0


	//   ....[5]....
        /*0088*/ 	.word	0x000023f0


	//   ....[6]....
        /*008c*/ 	.word	0x00002420


	//   ....[7]....
        /*0090*/ 	.word	0x00002440


	//   ....[8]....
        /*0094*/ 	.word	0x00002480


	//   ....[9]....
        /*0098*/ 	.word	0x00002490


	//----- nvinfo : EIATTR_EXIT_INSTR_OFFSETS
	.align		4
.L_1033:
        /*009c*/ 	.byte	0x04, 0x1c
        /*009e*/ 	.short	(.L_1035 - .L_1034)


	//   ....[0]....
.L_1034:
        /*00a0*/ 	.word	0x00005ae0


	//   ....[1]....
        /*00a4*/ 	.word	0x00005c20


	//   ....[2]....
        /*00a8*/ 	.word	0x00005ea0


	//----- nvinfo : EIATTR_MAX_THREADS
	.align		4
.L_1035:
        /*00ac*/ 	.byte	0x04, 0x05
        /*00ae*/ 	.short	(.L_1037 - .L_1036)
.L_1036:
        /*00b0*/ 	.word	0x000001a0
        /*00b4*/ 	.word	0x00000001
        /*00b8*/ 	.word	0x00000001


	//----- nvinfo : EIATTR_CRS_STACK_SIZE
	.align		4
.L_1037:
        /*00bc*/ 	.byte	0x04, 0x1e
        /*00be*/ 	.short	(.L_1039 - .L_1038)
.L_1038:
        /*00c0*/ 	.word	0x00000000
.L_1039:


//--------------------- .nv.info._Z35group_norm_nhwc_bwd_one_pass_kernelI11Fp32IOBf16WLi512ELi26ELi416EEv26Group_norm_nhwc_bwd_params --------------------------
	.section	.nv.info._Z35group_norm_nhwc_bwd_one_pass_kernelI11Fp32IOBf16WLi512ELi26ELi416EEv26Group_norm_nhwc_bwd_params,"",@"SHT_CUDA_INFO"
	.sectionflags	@""
	.align	4


	//----- nvinfo : EIATTR_CUDA_API_VERSION
	.align		4
        /*0000*/ 	.byte	0x04, 0x37
        /*0002*/ 	.short	(.L_1041 - .L_1040)
.L_1040:
        /*0004*/ 	.word	0x00000082


	//----- nvinfo : EIATTR_SW2861232_WAR
	.align		4
.L_1041:
        /*0008*/ 	.byte	0x01, 0x35
	.zero		2


	//----- nvinfo : EIATTR_PARAM_CBANK
	.align		4
        /*000c*/ 	.byte	0x04, 0x0a
        /*000e*/ 	.short	(.L_1043 - .L_1042)
	.align		4
.L_1042:
        /*0010*/ 	.word	index@(.nv.constant0._Z35group_norm_nhwc_bwd_one_pass_kernelI11Fp32IOBf16WLi512ELi26ELi416EEv26Group_norm_nhwc_bwd_params)
        /*0014*/ 	.short	0x0160
        /*0016*/ 	.short	0x00b8


	//----- nvinfo : EIATTR_CBANK_PARAM_SIZE
	.align		4
.L_1043:
        /*0018*/ 	.byte	0x03, 0x19
        /*001a*/ 	.short	0x00b8


	//----- nvinfo : EIATTR_KPARAM_INFO
	.align		4
        /*001c*/ 	.byte	0x04, 0x17
        /*001e*/ 	.short	(.L_1045 - .L_1044)
.L_1044:
        /*0020*/ 	.word	0x00000000
        /*0024*/ 	.short	0x0000
        /*0026*/ 	.short	0x0000
        /*0028*/ 	.byte	0x00, 0xf0, 0xe1, 0x02


	//----- nvinfo : EIATTR_MAXREG_COUNT
	.align		4
.L_1045:
        /*002c*/ 	.byte	0x03, 0x1b
        /*002e*/ 	.short	0x0080


	//----- nvinfo : EIATTR_NUM_BARRIERS
	.align		4
        /*0030*/ 	.byte	0x02, 0x4c
        /*0032*/ 	.byte	0x01
	.zero		1


	//----- nvinfo : EIATTR_MERCURY_ISA_VERSION
	.align		4
        /*0034*/ 	.byte	0x03, 0x5f
        /*0036*/ 	.short	0x0000


	//----- nvinfo : EIATTR_INT_WARP_WIDE_INSTR_OFFSETS
	.align		4
        /*0038*/ 	.byte	0x04, 0x31
        /*003a*/ 	.short	(.L_1047 - .L_1046)


	//   ....[0]....
.L_1046:
        /*003c*/ 	.word	0x000052c0


	//   ....[1]....
        /*0040*/ 	.word	0x00008cf0


	//----- nvinfo : EIATTR_COOP_GROUP_MASK_REGIDS
	.align		4
.L_1047:
        /*0044*/ 	.byte	0x04, 0x29
        /*0046*/ 	.short	(.L_1049 - .L_1048)


	//   ....[0]....
.L_1048:
        /*0048*/ 	.word	0xffffffff


	//   ....[1]....
        /*004c*/ 	.word	0xffffffff


	//   ....[2]....
        /*0050*/ 	.word	0xffffffff


	//   ....[3]....
        /*0054*/ 	.word	0xffffffff


	//   ....[4]....
        /*0058*/ 	.word	0xffffffff


	//   ....[5]....
        /*005c*/ 	.word	0xffffffff


	//   ....[6]....
        /*0060*/ 	.word	0xffffffff


	//   ....[7]....
        /*0064*/ 	.word	0xffffffff


	//   ....[8]....
        /*0068*/ 	.word	0xffffffff


	//   ....[9]....
        /*006c*/ 	.word	0xffffffff


	//----- nvinfo : EIATTR_COOP_GROUP_INSTR_OFFSETS
	.align		4
.L_1049:
        /*0070*/ 	.byte	0x04, 0x28
        /*0072*/ 	.short	(.L_1051 - .L_1050)


	//   ....[0]....
.L_1050:
        /*0074*/ 	.word	0x00004200


	//   ....[1]....
        /*0078*/ 	.word	0x00004210


	//   ....[2]....
        /*007c*/ 	.word	0x00004240


	//   ....[3]....
        /*0080*/ 	.word	0x00004260


	//   ....[4]....
        /*0084*/ 	.word	0x00004290


	//   ....[5]....
        /*0088*/ 	.word	0x000042b0


	//   ....[6]....
        /*008c*/ 	.word	0x000042e0


	//   ....[7]....
        /*0090*/ 	.word	0x00004300


	//   ....[8]....
        /*0094*/ 	.word	0x00004330


	//   ....[9]....
        /*0098*/ 	.word	0x00004350


	//----- nvinfo : EIATTR_EXIT_INSTR_OFFSETS
	.align		4
.L_1051:
        /*009c*/ 	.byte	0x04, 0x1c
        /*009e*/ 	.short	(.L_1053 - .L_1052)


	//   ....[0]....
.L_1052:
        /*00a0*/ 	.word	0x00008dc0


	//   ....[1]....
        /*00a4*/ 	.word	0x00008f00


	//   ....[2]....
        /*00a8*/ 	.word	0x00009180


	//----- nvinfo : EIATTR_MAX_THREADS
	.align		4
.L_1053:
        /*00ac*/ 	.byte	0x04, 0x05
        /*00ae*/ 	.short	(.L_1055 - .L_1054)
.L_1054:
        /*00b0*/ 	.word	0x000001a0
        /*00b4*/ 	.word	0x00000001
        /*00b8*/ 	.word	0x00000001


	//----- nvinfo : EIATTR_CRS_STACK_SIZE
	.align		4
.L_1055:
        /*00bc*/ 	.byte	0x04, 0x1e
        /*00be*/ 	.short	(.L_1057 - .L_1056)
.L_1056:
        /*00c0*/ 	.word	0x00000000
.L_1057:


//--------------------- .nv.info._Z35group_norm_nhwc_bwd_one_pass_kernelI11Fp32IOFp16WLi64ELi26ELi416EEv26Group_norm_nhwc_bwd_params --------------------------
	.section	.nv.info._Z35group_norm_nhwc_bwd_one_pass_kernelI11Fp32IOFp16WLi64ELi26ELi416EEv26Group_norm_nhwc_bwd_params,"",@"SHT_CUDA_INFO"
	.sectionflags	@""
	.align	4


	//----- nvinfo : EIATTR_CUDA_API_VERSION
	.align		4
        /*0000*/ 	.byte	0x04, 0x37
        /*0002*/ 	.short	(.L_1059 - .L_1058)
.L_1058:
        /*0004*/ 	.word	0x00000082


	//----- nvinfo : EIATTR_SW2861232_WAR
	.align		4
.L_1059:
        /*0008*/ 	.byte	0x01, 0x35
	.zero		2


	//----- nvinfo : EIATTR_PARAM_CBANK
	.align		4
        /*000c*/ 	.byte	0x04, 0x0a
        /*000e*/ 	.short	(.L_1061 - .L_1060)
	.align		4
.L_1060:
        /*0010*/ 	.word	index@(.nv.constant0._Z35group_norm_nhwc_bwd_one_pass_kernelI11Fp32IOFp16WLi64ELi26ELi416EEv26Group_norm_nhwc_bwd_params)
        /*0014*/ 	.short	0x0160
        /*0016*/ 	.short	0x00b8


	//----- nvinfo : EIATTR_CBANK_PARAM_SIZE
	.align		4
.L_1061:
        /*0018*/ 	.byte	0x03, 0x19
        /*001a*/ 	.short	0x00b8


	//----- nvinfo : EIATTR_KPARAM_INFO
	.align		4
        /*001c*/ 	.byte	0x04, 0x17
        /*001e*/ 	.short	(.L_1063 - .L_1062)
.L_1062:
        /*0020*/ 	.word	0x00000000
        /*0024*/ 	.short	0x0000
        /*0026*/ 	.short	0x0000
        /*0028*/ 	.byte	0x00, 0xf0, 0xe1, 0x02


	//----- nvinfo : EIATTR_MAXREG_COUNT
	.align		4
.L_1063:
        /*002c*/ 	.byte	0x03, 0x1b
        /*002e*/ 	.short	0x0080


	//----- nvinfo : EIATTR_NUM_BARRIERS
	.align		4
        /*0030*/ 	.byte	0x02, 0x4c
        /*0032*/ 	.byte	0x01
	.zero		1


	//----- nvinfo : EIATTR_MERCURY_ISA_VERSION
	.align		4
        /*0034*/ 	.byte	0x03, 0x5f
        /*0036*/ 	.short	0x0000


	//----- nvinfo : EIATTR_INT_WARP_WIDE_INSTR_OFFSETS
	.align		4
        /*0038*/ 	.byte	0x04, 0x31
        /*003a*/ 	.short	(.L_1065 - .L_1064)


	//   ....[0]....
.L_1064:
        /*003c*/ 	.word	0x00001e80


	//   ....[1]....
        /*0040*/ 	.word	0x00003610


	//----- nvinfo : EIATTR_COOP_GROUP_MASK_REGIDS
	.align		4
.L_1065:
        /*0044*/ 	.byte	0x04, 0x29
        /*0046*/ 	.short	(.L_1067 - .L_1066)


	//   ....[0]....
.L_1066:
        /*0048*/ 	.word	0xffffffff


	//   ....[1]....
        /*004c*/ 	.word	0xffffffff


	//   ....[2]....
        /*0050*/ 	.word	0xffffffff


	//   ....[3]....
        /*0054*/ 	.word	0xffffffff


	//   ....[4]....
        /*0058*/ 	.word	0xffffffff


	//   ....[5]....
        /*005c*/ 	.word	0xffffffff


	//   ....[6]....
        /*0060*/ 	.word	0xffffffff


	//   ....[7]....
        /*0064*/ 	.word	0xffffffff


	//   ....[8]....
        /*0068*/ 	.word	0xffffffff


	//   ....[9]....
        /*006c*/ 	.word	0xffffffff


	//----- nvinfo : EIATTR_COOP_GROUP_INSTR_OFFSETS
	.align		4
.L_1067:
        /*0070*/ 	.byte	0x04, 0x28
        /*0072*/ 	.short	(.L_1069 - .L_1068)


	//   ....[0]....
.L_1068:
        /*0074*/ 	.word	0x00000dc0


	//   ....[1]....
        /*0078*/ 	.word	0x00000dd0


	//   ....[2]....
        /*007c*/ 	.word	0x00000e30


	//   ....[3]....
        /*0080*/ 	.word	0x00000e50


	//   ....[4]....
        /*0084*/ 	.word	0x00000e80


	//   ....[5]....
        /*0088*/ 	.word	0x00000ea0


	//   ....[6]....
        /*008c*/ 	.word	0x00000ed0


	//   ....[7]....
        /*0090*/ 	.word	0x00000ef0


	//   ....[8]....
        /*0094*/ 	.word	0x00000f20


	//   ....[9]....
        /*0098*/ 	.word	0x00000f50


	//----- nvinfo : EIATTR_EXIT_INSTR_OFFSETS
	.align		4
.L_1069:
        /*009c*/ 	.byte	0x04, 0x1c
        /*009e*/ 	.short	(.L_1071 - .L_1070)


	//   ....[0]....
.L_1070:
        /*00a0*/ 	.word	0x000036e0


	//   ....[1]....
        /*00a4*/ 	.word	0x00003820


	//   ....[2]....
        /*00a8*/ 	.word	0x00003aa0


	//----- nvinfo : EIATTR_MAX_THREADS
	.align		4
.L_1071:
        /*00ac*/ 	.byte	0x04, 0x05
        /*00ae*/ 	.short	(.L_1073 - .L_1072)
.L_1072:
        /*00b0*/ 	.word	0x000001a0
        /*00b4*/ 	.word	0x00000001
        /*00b8*/ 	.word	0x00000001


	//----- nvinfo : EIATTR_CRS_STACK_SIZE
	.align		4
.L_1073:
        /*00bc*/ 	.byte	0x04, 0x1e
        /*00be*/ 	.short	(.L_1075 - .L_1074)
.L_1074:
        /*00c0*/ 	.word	0x00000000
.L_1075:


//--------------------- .nv.info._Z35group_norm_nhwc_bwd_one_pass_kernelI11Fp32IOFp16WLi128ELi26ELi416EEv26Group_norm_nhwc_bwd_params --------------------------
	.section	.nv.info._Z35group_norm_nhwc_bwd_one_pass_kernelI11Fp32IOFp16WLi128ELi26ELi416EEv26Group_norm_nhwc_bwd_params,"",@"SHT_CUDA_INFO"
	.sectionflags	@""
	.align	4


	//----- nvinfo : EIATTR_CUDA_API_VERSION
	.align		4
        /*0000*/ 	.byte	0x04, 0x37
        /*0002*/ 	.short	(.L_1077 - .L_1076)
.L_1076:
        /*0004*/ 	.word	0x00000082


	//----- nvinfo : EIATTR_SW2861232_WAR
	.align		4
.L_1077:
        /*0008*/ 	.byte	0x01, 0x35
	.zero		2


	//----- nvinfo : EIATTR_PARAM_CBANK
	.align		4
        /*000c*/ 	.byte	0x04, 0x0a
        /*000e*/ 	.short	(.L_1079 - .L_1078)
	.align		4
.L_1078:
        /*0010*/ 	.word	index@(.nv.constant0._Z35group_norm_nhwc_bwd_one_pass_kernelI11Fp32IOFp16WLi128ELi26ELi416EEv26Group_norm_nhwc_bwd_params)
        /*0014*/ 	.short	0x0160
        /*0016*/ 	.short	0x00b8


	//----- nvinfo : EIATTR_CBANK_PARAM_SIZE
	.align		4
.L_1079:
        /*0018*/ 	.byte	0x03, 0x19
        /*001a*/ 	.short	0x00b8


	//----- nvinfo : EIATTR_KPARAM_INFO
	.align		4
        /*001c*/ 	.byte	0x04, 0x17
        /*001e*/ 	.short	(.L_1081 - .L_1080)
.L_1080:
        /*0020*/ 	.word	0x00000000
        /*0024*/ 	.short	0x0000
        /*0026*/ 	.short	0x0000
        /*0028*/ 	.byte	0x00, 0xf0, 0xe1, 0x02


	//----- nvinfo : EIATTR_MAXREG_COUNT
	.align		4
.L_1081:
        /*002c*/ 	.byte	0x03, 0x1b
        /*002e*/ 	.short	0x0080


	//----- nvinfo : EIATTR_NUM_BARRIERS
	.align		4
        /*0030*/ 	.byte	0x02, 0x4c
        /*0032*/ 	.byte	0x01
	.zero		1


	//----- nvinfo : EIATTR_MERCURY_ISA_VERSION
	.align		4
        /*0034*/ 	.byte	0x03, 0x5f
        /*0036*/ 	.short	0x0000


	//----- nvinfo : EIATTR_INT_WARP_WIDE_INSTR_OFFSETS
	.align		4
        /*0038*/ 	.byte	0x04, 0x31
        /*003a*/ 	.short	(.L_1083 - .L_1082)


	//   ....[0]....
.L_1082:
        /*003c*/ 	.word	0x000025a0


	//   ....[1]....
        /*0040*/ 	.word	0x00004240


	//----- nvinfo : EIATTR_COOP_GROUP_MASK_REGIDS
	.align		4
.L_1083:
        /*0044*/ 	.byte	0x04, 0x29
        /*0046*/ 	.short	(.L_1085 - .L_1084)


	//   ....[0]....
.L_1084:
        /*0048*/ 	.word	0xffffffff


	//   ....[1]....
        /*004c*/ 	.word	0xffffffff


	//   ....[2]....
        /*0050*/ 	.word	0xffffffff


	//   ....[3]....
        /*0054*/ 	.word	0xffffffff


	//   ....[4]....
        /*0058*/ 	.word	0xffffffff


	//   ....[5]....
        /*005c*/ 	.word	0xffffffff


	//   ....[6]....
        /*0060*/ 	.word	0xffffffff


	//   ....[7]....
        /*0064*/ 	.word	0xffffffff


	//   ....[8]....
        /*0068*/ 	.word	0xffffffff


	//   ....[9]....
        /*006c*/ 	.word	0xffffffff


	//----- nvinfo : EIATTR_COOP_GROUP_INSTR_OFFSETS
	.align		4
.L_1085:
        /*0070*/ 	.byte	0x04, 0x28
        /*0072*/ 	.short	(.L_1087 - .L_1086)


	//   ....[0]....
.L_1086:
        /*0074*/ 	.word	0x000014a0


	//   ....[1]....
        /*0078*/ 	.word	0x000014d0


	//   ....[2]....
        /*007c*/ 	.word	0x000015c0


	//   ....[3]....
        /*0080*/ 	.word	0x000015f0


	//   ....[4]....
        /*0084*/ 	.word	0x00001620


	//   ....[5]....
        /*0088*/ 	.word	0x00001640


	//   ....[6]....
        /*008c*/ 	.word	0x00001670


	//   ....[7]....
        /*0090*/ 	.word	0x00001690


	//   ....[8]....
        /*0094*/ 	.word	0x000016c0


	//   ....[9]....
        /*0098*/ 	.word	0x000016f0


	//----- nvinfo : EIATTR_EXIT_INSTR_OFFSETS
	.align		4
.L_1087:
        /*009c*/ 	.byte	0x04, 0x1c
        /*009e*/ 	.short	(.L_1089 - .L_1088)


	//   ....[0]....
.L_1088:
        /*00a0*/ 	.word	0x000042b0


	//   ....[1]....
        /*00a4*/ 	.word	0x000043f0


	//   ....[2]....
        /*00a8*/ 	.word	0x00004670


	//----- nvinfo : EIATTR_MAX_THREADS
	.align		4
.L_1089:
        /*00ac*/ 	.byte	0x04, 0x05
        /*00ae*/ 	.short	(.L_1091 - .L_1090)
.L_1090:
        /*00b0*/ 	.word	0x000001a0
        /*00b4*/ 	.word	0x00000001
        /*00b8*/ 	.word	0x00000001


	//----- nvinfo : EIATTR_CRS_STACK_SIZE
	.align		4
.L_1091:
        /*00bc*/ 	.byte	0x04, 0x1e
        /*00be*/ 	.short	(.L_1093 - .L_1092)
.L_1092:
        /*00c0*/ 	.word	0x00000000
.L_1093:


//--------------------- .nv.info._Z35group_norm_nhwc_bwd_one_pass_kernelI11Fp32IOFp16WLi256ELi26ELi416EEv26Group_norm_nhwc_bwd_params --------------------------
	.section	.nv.info._Z35group_norm_nhwc_bwd_one_pass_kernelI11Fp32IOFp16WLi256ELi26ELi416EEv26Group_norm_nhwc_bwd_params,"",@"SHT_CUDA_INFO"
	.sectionflags	@""
	.align	4


	//----- nvinfo : EIATTR_CUDA_API_VERSION
	.align		4
        /*0000*/ 	.byte	0x04, 0x37
        /*0002*/ 	.short	(.L_1095 - .L_1094)
.L_1094:
        /*0004*/ 	.word	0x00000082


	//----- nvinfo : EIATTR_SW2861232_WAR
	.align		4
.L_1095:
        /*0008*/ 	.byte	0x01, 0x35
	.zero		2


	//----- nvinfo : EIATTR_PARAM_CBANK
	.align		4
        /*000c*/ 	.byte	0x04, 0x0a
        /*000e*/ 	.short	(.L_1097 - .L_1096)
	.align		4
.L_1096:
        /*0010*/ 	.word	index@(.nv.constant0._Z35group_norm_nhwc_bwd_one_pass_kernelI11Fp32IOFp16WLi256ELi26ELi416EEv26Group_norm_nhwc_bwd_params)
        /*0014*/ 	.short	0x0160
        /*0016*/ 	.short	0x00b8


	//----- nvinfo : EIATTR_CBANK_PARAM_SIZE
	.align		4
.L_1097:
        /*0018*/ 	.byte	0x03, 0x19
        /*001a*/ 	.short	0x00b8


	//----- nvinfo : EIATTR_KPARAM_INFO
	.align		4
        /*001c*/ 	.byte	0x04, 0x17
        /*001e*/ 	.short	(.L_1099 - .L_1098)
.L_1098:
        /*0020*/ 	.word	0x00000000
        /*0024*/ 	.short	0x0000
        /*0026*/ 	.short	0x0000
        /*0028*/ 	.byte	0x00, 0xf0, 0xe1, 0x02


	//----- nvinfo : EIATTR_MAXREG_COUNT
	.align		4
.L_1099:
        /*002c*/ 	.byte	0x03, 0x1b
        /*002e*/ 	.short	0x0080


	//----- nvinfo : EIATTR_NUM_BARRIERS
	.align		4
        /*0030*/ 	.byte	0x02, 0x4c
        /*0032*/ 	.byte	0x01
	.zero		1


	//----- nvinfo : EIATTR_MERCURY_ISA_VERSION
	.align		4
        /*0034*/ 	.byte	0x03, 0x5f
        /*0036*/ 	.short	0x0000


	//----- nvinfo : EIATTR_INT_WARP_WIDE_INSTR_OFFSETS
	.align		4
        /*0038*/ 	.byte	0x04, 0x31
        /*003a*/ 	.short	(.L_1101 - .L_1100)


	//   ....[0]....
.L_1100:
        /*003c*/ 	.word	0x000033a0


	//   ....[1]....
        /*0040*/ 	.word	0x00005a10


	//----- nvinfo : EIATTR_COOP_GROUP_MASK_REGIDS
	.align		4
.L_1101:
        /*0044*/ 	.byte	0x04, 0x29
        /*0046*/ 	.short	(.L_1103 - .L_1102)


	//   ....[0]....
.L_1102:
        /*0048*/ 	.word	0xffffffff


	//   ....[1]....
        /*004c*/ 	.word	0xffffffff


	//   ....[2]....
        /*0050*/ 	.word	0xffffffff


	//   ....[3]....
        /*0054*/ 	.word	0xffffffff


	//   ....[4]....
        /*0058*/ 	.word	0xffffffff


	//   ....[5]....
        /*005c*/ 	.word	0xffffffff


	//   ....[6]....
        /*0060*/ 	.word	0xffffffff


	//   ....[7]....
        /*0064*/ 	.word	0xffffffff


	//   ....[8]....
        /*0068*/ 	.word	0xffffffff


	//   ....[9]....
        /*006c*/ 	.word	0xffffffff


	//----- nvinfo : EIATTR_COOP_GROUP_INSTR_OFFSETS
	.align		4
.L_1103:
        /*0070*/ 	.byte	0x04, 0x28
        /*0072*/ 	.short	(.L_1105 - .L_1104)


	//   ....[0]....
.L_1104:
        /*0074*/ 	.word	0x00002310


	//   ....[1]....
        /*0078*/ 	.word	0x00002330


	//   ....[2]....
        /*007c*/ 	.word	0x00002380


	//   ....[3]....
        /*0080*/ 	.word	0x000023a0


	//   ....[4]....
        /*0084*/ 	.word	0x000023d0


	//   ....[5]....
        /*0088*/ 	.word	0x000023f0


	//   ....[6]....
        /*008c*/ 	.word	0x00002420


	//   ....[7]....
        /*0090*/ 	.word	0x00002440


	//   ....[8]....
        /*0094*/ 	.word	0x00002480


	//   ....[9]....
        /*0098*/ 	.word	0x00002490


	//----- nvinfo : EIATTR_EXIT_INSTR_OFFSETS
	.align		4
.L_1105:
        /*009c*/ 	.byte	0x04, 0x1c
        /*009e*/ 	.short	(.L_1107 - .L_1106)


	//   ....[0]....
.L_1106:
        /*00a0*/ 	.word	0x00005ae0


	//   ....[1]....
        /*00a4*/ 	.word	0x00005c20


	//   ....[2]....
        /*00a8*/ 	.word	0x00005ea0


	//----- nvinfo : EIATTR_MAX_THREADS
	.align		4
.L_1107:
        /*00ac*/ 	.byte	0x04, 0x05
        /*00ae*/ 	.short	(.L_1109 - .L_1108)
.L_1108:
        /*00b0*/ 	.word	0x000001a0
        /*00b4*/ 	.word	0x00000001
        /*00b8*/ 	.word	0x00000001


	//----- nvinfo : EIATTR_CRS_STACK_SIZE
	.align		4
.L_1109:
        /*00bc*/ 	.byte	0x04, 0x1e
        /*00be*/ 	.short	(.L_1111 - .L_1110)
.L_1110:
        /*00c0*/ 	.word	0x00000000
.L_1111:


//--------------------- .nv.info._Z35group_norm_nhwc_bwd_one_pass_kernelI11Fp32IOFp16WLi512ELi26ELi416EEv26Group_norm_nhwc_bwd_params --------------------------
	.section	.nv.info._Z35group_norm_nhwc_bwd_one_pass_kernelI11Fp32IOFp16WLi512ELi26ELi416EEv26Group_norm_nhwc_bwd_params,"",@"SHT_CUDA_INFO"
	.sectionflags	@""
	.align	4


	//----- nvinfo : EIATTR_CUDA_API_VERSION
	.align		4
        /*0000*/ 	.byte	0x04, 0x37
        /*0002*/ 	.short	(.L_1113 - .L_1112)
.L_1112:
        /*0004*/ 	.word	0x00000082


	//----- nvinfo : EIATTR_SW2861232_WAR
	.align		4
.L_1113:
        /*0008*/ 	.byte	0x01, 0x35
	.zero		2


	//----- nvinfo : EIATTR_PARAM_CBANK
	.align		4
        /*000c*/ 	.byte	0x04, 0x0a
        /*000e*/ 	.short	(.L_1115 - .L_1114)
	.align		4
.L_1114:
        /*0010*/ 	.word	index@(.nv.constant0._Z35group_norm_nhwc_bwd_one_pass_kernelI11Fp32IOFp16WLi512ELi26ELi416EEv26Group_norm_nhwc_bwd_params)
        /*0014*/ 	.short	0x0160
        /*0016*/ 	.short	0x00b8


	//----- nvinfo : EIATTR_CBANK_PARAM_SIZE
	.align		4
.L_1115:
        /*0018*/ 	.byte	0x03, 0x19
        /*001a*/ 	.short	0x00b8


	//----- nvinfo : EIATTR_KPARAM_INFO
	.align		4
        /*001c*/ 	.byte	0x04, 0x17
        /*001e*/ 	.short	(.L_1117 - .L_1116)
.L_1116:
        /*0020*/ 	.word	0x00000000
        /*0024*/ 	.short	0x0000
        /*0026*/ 	.short	0x0000
        /*0028*/ 	.byte	0x00, 0xf0, 0xe1, 0x02


	//----- nvinfo : EIATTR_MAXREG_COUNT
	.align		4
.L_1117:
        /*002c*/ 	.byte	0x03, 0x1b
        /*002e*/ 	.short	0x0080


	//----- nvinfo : EIATTR_NUM_BARRIERS
	.align		4
        /*0030*/ 	.byte	0x02, 0x4c
        /*0032*/ 	.byte	0x01
	.zero		1


	//----- nvinfo : EIATTR_MERCURY_ISA_VERSION
	.align		4
        /*0034*/ 	.byte	0x03, 0x5f
        /*0036*/ 	.short	0x0000


	//----- nvinfo : EIATTR_INT_WARP_WIDE_INSTR_OFFSETS
	.align		4
        /*0038*/ 	.byte	0x04, 0x31
        /*003a*/ 	.short	(.L_1119 - .L_1118)


	//   ....[0]....
.L_1118:
        /*003c*/ 	.word	0x000052c0


	//   ....[1]....
        /*0040*/ 	.word	0x00008cf0


	//----- nvinfo : EIATTR_COOP_GROUP_MASK_REGIDS
	.align		4
.L_1119:
        /*0044*/ 	.byte	0x04, 0x29
        /*0046*/ 	.short	(.L_1121 - .L_1120)


	//   ....[0]....
.L_1120:
        /*0048*/ 	.word	0xffffffff


	//   ....[1]....
        /*004c*/ 	.word	0xffffffff


	//   ....[2]....
        /*0050*/ 	.word	0xffffffff


	//   ....[3]....
        /*0054*/ 	.word	0xffffffff


	//   ....[4]....
        /*0058*/ 	.word	0xffffffff


	//   ....[5]....
        /*005c*/ 	.word	0xffffffff


	//   ....[6]....
        /*0060*/ 	.word	0xffffffff


	//   ....[7]....
        /*0064*/ 	.word	0xffffffff


	//   ....[8]....
        /*0068*/ 	.word	0xffffffff


	//   ....[9]....
        /*006c*/ 	.word	0xffffffff


	//----- nvinfo : EIATTR_COOP_GROUP_INSTR_OFFSETS
	.align		4
.L_1121:
        /*0070*/ 	.byte	0x04, 0x28
        /*0072*/ 	.short	(.L_1123 - .L_1122)


	//   ....[0]....
.L_1122:
        /*0074*/ 	.word	0x00004200


	//   ....[1]....
        /*0078*/ 	.word	0x00004210


	//   ....[2]....
        /*007c*/ 	.word	0x00004240


	//   ....[3]....
        /*0080*/ 	.word	0x00004260


	//   ....[4]....
        /*0084*/ 	.word	0x00004290


	//   ....[5]....
        /*0088*/ 	.word	0x000042b0


	//   ....[6]....
        /*008c*/ 	.word	0x000042e0


	//   ....[7]....
        /*0090*/ 	.word	0x00004300


	//   ....[8]....
        /*0094*/ 	.word	0x00004330


	//   ....[9]....
        /*0098*/ 	.word	0x00004350


	//----- nvinfo : EIATTR_EXIT_INSTR_OFFSETS
	.align		4
.L_1123:
        /*009c*/ 	.byte	0x04, 0x1c
        /*009e*/ 	.short	(.L_1125 - .L_1124)


	//   ....[0]....
.L_1124:
        /*00a0*/ 	.word	0x00008dc0


	//   ....[1]....
        /*00a4*/ 	.word	0x00008f00


	//   ....[2]....
        /*00a8*/ 	.word	0x00009180


	//----- nvinfo : EIATTR_MAX_THREADS
	.align		4
.L_1125:
        /*00ac*/ 	.byte	0x04, 0x05
        /*00ae*/ 	.short	(.L_1127 - .L_1126)
.L_1126:
        /*00b0*/ 	.word	0x000001a0
        /*00b4*/ 	.word	0x00000001
        /*00b8*/ 	.word	0x00000001


	//----- nvinfo : EIATTR_CRS_STACK_SIZE
	.align		4
.L_1127:
        /*00bc*/ 	.byte	0x04, 0x1e
        /*00be*/ 	.short	(.L_1129 - .L_1128)
.L_1128:
        /*00c0*/ 	.word	0x00000000
.L_1129:


//--------------------- .nv.info._Z35group_norm_nhwc_fwd_one_pass_kernelI11Bf16IOFp32WLi64ELi26ELi416EEv26Group_norm_nhwc_fwd_params --------------------------
	.section	.nv.info._Z35group_norm_nhwc_fwd_one_pass_kernelI11Bf16IOFp32WLi64ELi26ELi416EEv26Group_norm_nhwc_fwd_params,"",@"SHT_CUDA_INFO"
	.sectionflags	@""
	.align	4


	//----- nvinfo : EIATTR_CUDA_API_VERSION
	.align		4
        /*0000*/ 	.byte	0x04, 0x37
        /*0002*/ 	.short	(.L_1131 - .L_1130)
.L_1130:
        /*0004*/ 	.word	0x00000082


	//----- nvinfo : EIATTR_SW2861232_WAR
	.align		4
.L_1131:
        /*0008*/ 	.byte	0x01, 0x35
	.zero		2


	//----- nvinfo : EIATTR_PARAM_CBANK
	.align		4
        /*000c*/ 	.byte	0x04, 0x0a
        /*000e*/ 	.short	(.L_1133 - .L_1132)
	.align		4
.L_1132:
        /*0010*/ 	.word	index@(.nv.constant0._Z35group_norm_nhwc_fwd_one_pass_kernelI11Bf16IOFp32WLi64ELi26ELi416EEv26Group_norm_nhwc_fwd_params)
        /*0014*/ 	.short	0x0160
        /*0016*/ 	.short	0x00a0


	//----- nvinfo : EIATTR_CBANK_PARAM_SIZE
	.align		4
.L_1133:
        /*0018*/ 	.byte	0x03, 0x19
        /*001a*/ 	.short	0x00a0


	//----- nvinfo : EIATTR_KPARAM_INFO
	.align		4
        /*001c*/ 	.byte	0x04, 0x17
        /*001e*/ 	.short	(.L_1135 - .L_1134)
.L_1134:
        /*0020*/ 	.word	0x00000000
        /*0024*/ 	.short	0x0000
        /*0026*/ 	.short	0x0000
        /*0028*/ 	.byte	0x00, 0xf0, 0x81, 0x02


	//----- nvinfo : EIATTR_MAXREG_COUNT
	.align		4
.L_1135:
        /*002c*/ 	.byte	0x03, 0x1b
        /*002e*/ 	.short	0x0080


	//----- nvinfo : EIATTR_NUM_BARRIERS
	.align		4
        /*0030*/ 	.byte	0x02, 0x4c
        /*0032*/ 	.byte	0x01
	.zero		1


	//----- nvinfo : EIATTR_MERCURY_ISA_VERSION
	.align		4
        /*0034*/ 	.byte	0x03, 0x5f
        /*0036*/ 	.short	0x0000


	//----- nvinfo : EIATTR_COOP_GROUP_MASK_REGIDS
	.align		4
        /*0038*/ 	.byte	0x04, 0x29
        /*003a*/ 	.short	(.L_1137 - .L_1136)


	//   ....[0]....
.L_1136:
        /*003c*/ 	.word	0xffffffff


	//   ....[1]....
        /*0040*/ 	.word	0xffffffff


	//   ....[2]....
        /*0044*/ 	.word	0xffffffff


	//   ....[3]....
        /*0048*/ 	.word	0xffffffff


	//   ....[4]....
        /*004c*/ 	.word	0xffffffff


	//   ....[5]....
        /*0050*/ 	.word	0xffffffff


	//   ....[6]....
        /*0054*/ 	.word	0xffffffff


	//   ....[7]....
        /*0058*/ 	.word	0xffffffff


	//   ....[8]....
        /*005c*/ 	.word	0xffffffff


	//   ....[9]....
        /*0060*/ 	.word	0xffffffff


	//----- nvinfo : EIATTR_COOP_GROUP_INSTR_OFFSETS
	.align		4
.L_1137:
        /*0064*/ 	.byte	0x04, 0x28
        /*0066*/ 	.short	(.L_1139 - .L_1138)


	//   ....[0]....
.L_1138:
        /*0068*/ 	.word	0x00000650


	//   ....[1]....
        /*006c*/ 	.word	0x00000660


	//   ....[2]....
        /*0070*/ 	.word	0x00000690


	//   ....[3]....
        /*0074*/ 	.word	0x000006a0


	//   ....[4]....
        /*0078*/ 	.word	0x000006e0


	//   ....[5]....
        /*007c*/ 	.word	0x000006f0


	//   ....[6]....
        /*0080*/ 	.word	0x00000730


	//   ....[7]....
        /*0084*/ 	.word	0x00000740


	//   ....[8]....
        /*0088*/ 	.word	0x00000780


	//   ....[9]....
        /*008c*/ 	.word	0x00000790


	//----- nvinfo : EIATTR_EXIT_INSTR_OFFSETS
	.align		4
.L_1139:
        /*0090*/ 	.byte	0x04, 0x1c
        /*0092*/ 	.short	(.L_1141 - .L_1140)


	//   ....[0]....
.L_1140:
        /*0094*/ 	.word	0x00000060


	//   ....[1]....
        /*0098*/ 	.word	0x00001990


	//----- nvinfo : EIATTR_MAX_THREADS
	.align		4
.L_1141:
        /*009c*/ 	.byte	0x04, 0x05
        /*009e*/ 	.short	(.L_1143 - .L_1142)
.L_1142:
        /*00a0*/ 	.word	0x000001a0
        /*00a4*/ 	.word	0x00000001
        /*00a8*/ 	.word	0x00000001


	//----- nvinfo : EIATTR_CRS_STACK_SIZE
	.align		4
.L_1143:
        /*00ac*/ 	.byte	0x04, 0x1e
        /*00ae*/ 	.short	(.L_1145 - .L_1144)
.L_1144:
        /*00b0*/ 	.word	0x00000000
.L_1145:


//--------------------- .nv.info._Z35group_norm_nhwc_fwd_one_pass_kernelI11Bf16IOFp32WLi128ELi26ELi416EEv26Group_norm_nhwc_fwd_params --------------------------
	.section	.nv.info._Z35group_norm_nhwc_fwd_one_pass_kernelI11Bf16IOFp32WLi128ELi26ELi416EEv26Group_norm_nhwc_fwd_params,"",@"SHT_CUDA_INFO"
	.sectionflags	@""
	.align	4


	//----- nvinfo : EIATTR_CUDA_API_VERSION
	.align		4
        /*0000*/ 	.byte	0x04, 0x37
        /*0002*/ 	.short	(.L_1147 - .L_1146)
.L_1146:
        /*0004*/ 	.word	0x00000082


	//----- nvinfo : EIATTR_SW2861232_WAR
	.align		4
.L_1147:
        /*0008*/ 	.byte	0x01, 0x35
	.zero		2


	//----- nvinfo : EIATTR_PARAM_CBANK
	.align		4
        /*000c*/ 	.byte	0x04, 0x0a
        /*000e*/ 	.short	(.L_1149 - .L_1148)
	.align		4
.L_1148:
        /*0010*/ 	.word	index@(.nv.constant0._Z35group_norm_nhwc_fwd_one_pass_kernelI11Bf16IOFp32WLi128ELi26ELi416EEv26Group_norm_nhwc_fwd_params)
        /*0014*/ 	.short	0x0160
        /*0016*/ 	.short	0x00a0


	//----- nvinfo : EIATTR_CBANK_PARAM_SIZE
	.align		4
.L_1149:
        /*0018*/ 	.byte	0x03, 0x19
        /*001a*/ 	.short	0x00a0


	//----- nvinfo : EIATTR_KPARAM_INFO
	.align		4
        /*001c*/ 	.byte	0x04, 0x17
        /*001e*/ 	.short	(.L_1151 - .L_1150)
.L_1150:
        /*0020*/ 	.word	0x00000000
        /*0024*/ 	.short	0x0000
        /*0026*/ 	.short	0x0000
        /*0028*/ 	.byte	0x00, 0xf0, 0x81, 0x02


	//----- nvinfo : EIATTR_MAXREG_COUNT
	.align		4
.L_1151:
        /*002c*/ 	.byte	0x03, 0x1b
        /*002e*/ 	.short	0x0080


	//----- nvinfo : EIATTR_NUM_BARRIERS
	.align		4
        /*0030*/ 	.byte	0x02, 0x4c
        /*0032*/ 	.byte	0x01
	.zero		1


	//----- nvinfo : EIATTR_MERCURY_ISA_VERSION
	.align		4
        /*0034*/ 	.byte	0x03, 0x5f
        /*0036*/ 	.short	0x0000


	//----- nvinfo : EIATTR_COOP_GROUP_MASK_REGIDS
	.align		4
        /*0038*/ 	.byte	0x04, 0x29
        /*003a*/ 	.short	(.L_1153 - .L_1152)


	//   ....[0]....
.L_1152:
        /*003c*/ 	.word	0xffffffff


	//   ....[1]....
        /*0040*/ 	.word	0xffffffff


	//   ....[2]....
        /*0044*/ 	.word	0xffffffff


	//   ....[3]....
        /*0048*/ 	.word	0xffffffff


	//   ....[4]....
        /*004c*/ 	.word	0xffffffff


	//   ....[5]....
        /*0050*/ 	.word	0xffffffff


	//   ....[6]....
        /*0054*/ 	.word	0xffffffff


	//   ....[7]....
        /*0058*/ 	.word	0xffffffff


	//   ....[8]....
        /*005c*/ 	.word	0xffffffff


	//   ....[9]....
        /*0060*/ 	.word	0xffffffff


	//----- nvinfo : EIATTR_COOP_GROUP_INSTR_OFFSETS
	.align		4
.L_1153:
        /*0064*/ 	.byte	0x04, 0x28
        /*0066*/ 	.short	(.L_1155 - .L_1154)


	//   ....[0]....
.L_1154:
        /*0068*/ 	.word	0x00000900


	//   ....[1]....
        /*006c*/ 	.word	0x00000910


	//   ....[2]....
        /*0070*/ 	.word	0x00000940


	//   ....[3]....
        /*0074*/ 	.word	0x00000950


	//   ....[4]....
        /*0078*/ 	.word	0x00000990


	//   ....[5]....
        /*007c*/ 	.word	0x000009a0


	//   ....[6]....
        /*0080*/ 	.word	0x000009e0


	//   ....[7]....
        /*0084*/ 	.word	0x000009f0


	//   ....[8]....
        /*0088*/ 	.word	0x00000a30


	//   ....[9]....
        /*008c*/ 	.word	0x00000a40


	//----- nvinfo : EIATTR_EXIT_INSTR_OFFSETS
	.align		4
.L_1155:
        /*0090*/ 	.byte	0x04, 0x1c
        /*0092*/ 	.short	(.L_1157 - .L_1156)


	//   ....[0]....
.L_1156:
        /*0094*/ 	.word	0x00000060


	//   ....[1]....
        /*0098*/ 	.word	0x00002080


	//----- nvinfo : EIATTR_MAX_THREADS
	.align		4
.L_1157:
        /*009c*/ 	.byte	0x04, 0x05
        /*009e*/ 	.short	(.L_1159 - .L_1158)
.L_1158:
        /*00a0*/ 	.word	0x000001a0
        /*00a4*/ 	.word	0x00000001
        /*00a8*/ 	.word	0x00000001


	//----- nvinfo : EIATTR_CRS_STACK_SIZE
	.align		4
.L_1159:
        /*00ac*/ 	.byte	0x04, 0x1e
        /*00ae*/ 	.short	(.L_1161 - .L_1160)
.L_1160:
        /*00b0*/ 	.word	0x00000000
.L_1161:


//--------------------- .nv.info._Z35group_norm_nhwc_fwd_one_pass_kernelI11Bf16IOFp32WLi256ELi26ELi416EEv26Group_norm_nhwc_fwd_params --------------------------
	.section	.nv.info._Z35group_norm_nhwc_fwd_one_pass_kernelI11Bf16IOFp32WLi256ELi26ELi416EEv26Group_norm_nhwc_fwd_params,"",@"SHT_CUDA_INFO"
	.sectionflags	@""
	.align	4


	//----- nvinfo : EIATTR_CUDA_API_VERSION
	.align		4
        /*0000*/ 	.byte	0x04, 0x37
        /*0002*/ 	.short	(.L_1163 - .L_1162)
.L_1162:
        /*0004*/ 	.word	0x00000082


	//----- nvinfo : EIATTR_SW2861232_WAR
	.align		4
.L_1163:
        /*0008*/ 	.byte	0x01, 0x35
	.zero		2


	//----- nvinfo : EIATTR_PARAM_CBANK
	.align		4
        /*000c*/ 	.byte	0x04, 0x0a
        /*000e*/ 	.short	(.L_1165 - .L_1164)
	.align		4
.L_1164:
        /*0010*/ 	.word	index@(.nv.constant0._Z35group_norm_nhwc_fwd_one_pass_kernelI11Bf16IOFp32WLi256ELi26ELi416EEv26Group_norm_nhwc_fwd_params)
        /*0014*/ 	.short	0x0160
        /*0016*/ 	.short	0x00a0


	//----- nvinfo : EIATTR_CBANK_PARAM_SIZE
	.align		4
.L_1165:
        /*0018*/ 	.byte	0x03, 0x19
        /*001a*/ 	.short	0x00a0


	//----- nvinfo : EIATTR_KPARAM_INFO
	.align		4
        /*001c*/ 	.byte	0x04, 0x17
        /*001e*/ 	.short	(.L_1167 - .L_1166)
.L_1166:
        /*0020*/ 	.word	0x00000000
        /*0024*/ 	.short	0x0000
        /*0026*/ 	.short	0x0000
        /*0028*/ 	.byte	0x00, 0xf0, 0x81, 0x02


	//----- nvinfo : EIATTR_MAXREG_COUNT
	.align		4
.L_1167:
        /*002c*/ 	.byte	0x03, 0x1b
        /*002e*/ 	.short	0x0080


	//----- nvinfo : EIATTR_NUM_BARRIERS
	.align		4
        /*0030*/ 	.byte	0x02, 0x4c
        /*0032*/ 	.byte	0x01
	.zero		1


	//----- nvinfo : EIATTR_MERCURY_ISA_VERSION
	.align		4
        /*0034*/ 	.byte	0x03, 0x5f
        /*0036*/ 	.short	0x0000


	//----- nvinfo : EIATTR_COOP_GROUP_MASK_REGIDS
	.align		4
        /*0038*/ 	.byte	0x04, 0x29
        /*003a*/ 	.short	(.L_1169 - .L_1168)


	//   ....[0]....
.L_1168:
        /*003c*/ 	.word	0xffffffff


	//   ....[1]....
        /*0040*/ 	.word	0xffffffff


	//   ....[2]....
        /*0044*/ 	.word	0xffffffff


	//   ....[3]....
        /*0048*/ 	.word	0xffffffff


	//   ....[4]....
        /*004c*/ 	.word	0xffffffff


	//   ....[5]....
        /*0050*/ 	.word	0xffffffff


	//   ....[6]....
        /*0054*/ 	.word	0xffffffff


	//   ....[7]....
        /*0058*/ 	.word	0xffffffff


	//   ....[8]....
        /*005c*/ 	.word	0xffffffff


	//   ....[9]....
        /*0060*/ 	.word	0xffffffff


	//----- nvinfo : EIATTR_COOP_GROUP_INSTR_OFFSETS
	.align		4
.L_1169:
        /*0064*/ 	.byte	0x04, 0x28
        /*0066*/ 	.short	(.L_1171 - .L_1170)


	//   ....[0]....
.L_1170:
        /*0068*/ 	.word	0x00000e70


	//   ....[1]....
        /*006c*/ 	.word	0x00000e80


	//   ....[2]....
        /*0070*/ 	.word	0x00000eb0


	//   ....[3]....
        /*0074*/ 	.word	0x00000ec0


	//   ....[4]....
        /*0078*/ 	.word	0x00000f00


	//   ....[5]....
        /*007c*/ 	.word	0x00000f10


	//   ....[6]....
        /*0080*/ 	.word	0x00000f50


	//   ....[7]....
        /*0084*/ 	.word	0x00000f60


	//   ....[8]....
        /*0088*/ 	.word	0x00000fa0


	//   ....[9]....
        /*008c*/ 	.word	0x00000fb0


	//----- nvinfo : EIATTR_EXIT_INSTR_OFFSETS
	.align		4
.L_1171:
        /*0090*/ 	.byte	0x04, 0x1c
        /*0092*/ 	.short	(.L_1173 - .L_1172)


	//   ....[0]....
.L_1172:
        /*0094*/ 	.word	0x00000060


	//   ....[1]....
        /*0098*/ 	.word	0x00002ed0


	//----- nvinfo : EIATTR_MAX_THREADS
	.align		4
.L_1173:
        /*009c*/ 	.byte	0x04, 0x05
        /*009e*/ 	.short	(.L_1175 - .L_1174)
.L_1174:
        /*00a0*/ 	.word	0x000001a0
        /*00a4*/ 	.word	0x00000001
        /*00a8*/ 	.word	0x00000001


	//----- nvinfo : EIATTR_CRS_STACK_SIZE
	.align		4
.L_1175:
        /*00ac*/ 	.byte	0x04, 0x1e
        /*00ae*/ 	.short	(.L_1177 - .L_1176)
.L_1176:
        /*00b0*/ 	.word	0x00000000
.L_1177:


//--------------------- .nv.info._Z35group_norm_nhwc_fwd_one_pass_kernelI11Bf16IOFp32WLi512ELi26ELi416EEv26Group_norm_nhwc_fwd_params --------------------------
	.section	.nv.info._Z35group_norm_nhwc_fwd_one_pass_kernelI11Bf16IOFp32WLi512ELi26ELi416EEv26Group_norm_nhwc_fwd_params,"",@"SHT_CUDA_INFO"
	.sectionflags	@""
	.align	4


	//----- nvinfo : EIATTR_CUDA_API_VERSION
	.align		4
        /*0000*/ 	.byte	0x04, 0x37
        /*0002*/ 	.short	(.L_1179 - .L_1178)
.L_1178:
        /*0004*/ 	.word	0x00000082


	//----- nvinfo : EIATTR_SW2861232_WAR
	.align		4
.L_1179:
        /*0008*/ 	.byte	0x01, 0x35
	.zero		2


	//----- nvinfo : EIATTR_PARAM_CBANK
	.align		4
        /*000c*/ 	.byte	0x04, 0x0a
        /*000e*/ 	.short	(.L_1181 - .L_1180)
	.align		4
.L_1180:
        /*0010*/ 	.word	index@(.nv.constant0._Z35group_norm_nhwc_fwd_one_pass_kernelI11Bf16IOFp32WLi512ELi26ELi416EEv26Group_norm_nhwc_fwd_params)
        /*0014*/ 	.short	0x0160
        /*0016*/ 	.short	0x00a0


	//----- nvinfo : EIATTR_CBANK_PARAM_SIZE
	.align		4
.L_1181:
        /*0018*/ 	.byte	0x03, 0x19
        /*001a*/ 	.short	0x00a0


	//----- nvinfo : EIATTR_KPARAM_INFO
	.align		4
        /*001c*/ 	.byte	0x04, 0x17
        /*001e*/ 	.short	(.L_1183 - .L_1182)
.L_1182:
        /*0020*/ 	.word	0x00000000
        /*0024*/ 	.short	0x0000
        /*0026*/ 	.short	0x0000
        /*0028*/ 	.byte	0x00, 0xf0, 0x81, 0x02


	//----- nvinfo : EIATTR_MAXREG_COUNT
	.align		4
.L_1183:
        /*002c*/ 	.byte	0x03, 0x1b
        /*002e*/ 	.short	0x0080


	//----- nvinfo : EIATTR_NUM_BARRIERS
	.align		4
        /*0030*/ 	.byte	0x02, 0x4c
        /*0032*/ 	.byte	0x01
	.zero		1


	//----- nvinfo : EIATTR_MERCURY_ISA_VERSION
	.align		4
        /*0034*/ 	.byte	0x03, 0x5f
        /*0036*/ 	.short	0x0000


	//----- nvinfo : EIATTR_COOP_GROUP_MASK_REGIDS
	.align		4
        /*0038*/ 	.byte	0x04, 0x29
        /*003a*/ 	.short	(.L_1185 - .L_1184)


	//   ....[0]....
.L_1184:
        /*003c*/ 	.word	0xffffffff


	//   ....[1]....
        /*0040*/ 	.word	0xffffffff


	//   ....[2]....
        /*0044*/ 	.word	0xffffffff


	//   ....[3]....
        /*0048*/ 	.word	0xffffffff


	//   ....[4]....
        /*004c*/ 	.word	0xffffffff


	//   ....[5]....
        /*0050*/ 	.word	0xffffffff


	//   ....[6]....
        /*0054*/ 	.word	0xffffffff


	//   ....[7]....
        /*0058*/ 	.word	0xffffffff


	//   ....[8]....
        /*005c*/ 	.word	0xffffffff


	//   ....[9]....
        /*0060*/ 	.word	0xffffffff


	//----- nvinfo : EIATTR_COOP_GROUP_INSTR_OFFSETS
	.align		4
.L_1185:
        /*0064*/ 	.byte	0x04, 0x28
        /*0066*/ 	.short	(.L_1187 - .L_1186)


	//   ....[0]....
.L_1186:
        /*0068*/ 	.word	0x000019e0


	//   ....[1]....
        /*006c*/ 	.word	0x000019f0


	//   ....[2]....
        /*0070*/ 	.word	0x00001a30


	//   ....[3]....
        /*0074*/ 	.word	0x00001a40


	//   ....[4]....
        /*0078*/ 	.word	0x00001a80


	//   ....[5]....
        /*007c*/ 	.word	0x00001a90


	//   ....[6]....
        /*0080*/ 	.word	0x00001ad0


	//   ....[7]....
        /*0084*/ 	.word	0x00001ae0


	//   ....[8]....
        /*0088*/ 	.word	0x00001b20


	//   ....[9]....
        /*008c*/ 	.word	0x00001b30


	//----- nvinfo : EIATTR_EXIT_INSTR_OFFSETS
	.align		4
.L_1187:
        /*0090*/ 	.byte	0x04, 0x1c
        /*0092*/ 	.short	(.L_1189 - .L_1188)


	//   ....[0]....
.L_1188:
        /*0094*/ 	.word	0x00000060


	//   ....[1]....
        /*0098*/ 	.word	0x00004b10


	//----- nvinfo : EIATTR_MAX_THREADS
	.align		4
.L_1189:
        /*009c*/ 	.byte	0x04, 0x05
        /*009e*/ 	.short	(.L_1191 - .L_1190)
.L_1190:
        /*00a0*/ 	.word	0x000001a0
        /*00a4*/ 	.word	0x00000001
        /*00a8*/ 	.word	0x00000001


	//----- nvinfo : EIATTR_CRS_STACK_SIZE
	.align		4
.L_1191:
        /*00ac*/ 	.byte	0x04, 0x1e
        /*00ae*/ 	.short	(.L_1193 - .L_1192)
.L_1192:
        /*00b0*/ 	.word	0x00000000
.L_1193:


//--------------------- .nv.info._Z35group_norm_nhwc_fwd_one_pass_kernelI11Bf16IOBf16WLi64ELi26ELi416EEv26Group_norm_nhwc_fwd_params --------------------------
	.section	.nv.info._Z35group_norm_nhwc_fwd_one_pass_kernelI11Bf16IOBf16WLi64ELi26ELi416EEv26Group_norm_nhwc_fwd_params,"",@"SHT_CUDA_INFO"
	.sectionflags	@""
	.align	4


	//----- nvinfo : EIATTR_CUDA_API_VERSION
	.align		4
        /*0000*/ 	.byte	0x04, 0x37
        /*0002*/ 	.short	(.L_1195 - .L_1194)
.L_1194:
        /*0004*/ 	.word	0x00000082


	//----- nvinfo : EIATTR_SW2861232_WAR
	.align		4
.L_1195:
        /*0008*/ 	.byte	0x01, 0x35
	.zero		2


	//----- nvinfo : EIATTR_PARAM_CBANK
	.align		4
        /*000c*/ 	.byte	0x04, 0x0a
        /*000e*/ 	.short	(.L_1197 - .L_1196)
	.align		4
.L_1196:
        /*0010*/ 	.word	index@(.nv.constant0._Z35group_norm_nhwc_fwd_one_pass_kernelI11Bf16IOBf16WLi64ELi26ELi416EEv26Group_norm_nhwc_fwd_params)
        /*0014*/ 	.short	0x0160
        /*0016*/ 	.short	0x00a0


	//----- nvinfo : EIATTR_CBANK_PARAM_SIZE
	.align		4
.L_1197:
        /*0018*/ 	.byte	0x03, 0x19
        /*001a*/ 	.short	0x00a0


	//----- nvinfo : EIATTR_KPARAM_INFO
	.align		4
        /*001c*/ 	.byte	0x04, 0x17
        /*001e*/ 	.short	(.L_1199 - .L_1198)
.L_1198:
        /*0020*/ 	.word	0x00000000
        /*0024*/ 	.short	0x0000
        /*0026*/ 	.short	0x0000
        /*0028*/ 	.byte	0x00, 0xf0, 0x81, 0x02


	//----- nvinfo : EIATTR_MAXREG_COUNT
	.align		4
.L_1199:
        /*002c*/ 	.byte	0x03, 0x1b
        /*002e*/ 	.short	0x0080


	//----- nvinfo : EIATTR_NUM_BARRIERS
	.align		4
        /*0030*/ 	.byte	0x02, 0x4c
        /*0032*/ 	.byte	0x01
	.zero		1


	//----- nvinfo : EIATTR_MERCURY_ISA_VERSION
	.align		4
        /*0034*/ 	.byte	0x03, 0x5f
        /*0036*/ 	.short	0x0000


	//----- nvinfo : EIATTR_COOP_GROUP_MASK_REGIDS
	.align		4
        /*0038*/ 	.byte	0x04, 0x29
        /*003a*/ 	.short	(.L_1201 - .L_1200)


	//   ....[0]....
.L_1200:
        /*003c*/ 	.word	0xffffffff


	//   ....[1]....
        /*0040*/ 	.word	0xffffffff


	//   ....[2]....
        /*0044*/ 	.word	0xffffffff


	//   ....[3]....
        /*0048*/ 	.word	0xffffffff


	//   ....[4]....
        /*004c*/ 	.word	0xffffffff


	//   ....[5]....
        /*0050*/ 	.word	0xffffffff


	//   ....[6]....
        /*0054*/ 	.word	0xffffffff


	//   ....[7]....
        /*0058*/ 	.word	0xffffffff


	//   ....[8]....
        /*005c*/ 	.word	0xffffffff


	//   ....[9]....
        /*0060*/ 	.word	0xffffffff


	//----- nvinfo : EIATTR_COOP_GROUP_INSTR_OFFSETS
	.align		4
.L_1201:
        /*0064*/ 	.byte	0x04, 0x28
        /*0066*/ 	.short	(.L_1203 - .L_1202)


	//   ....[0]....
.L_1202:
        /*0068*/ 	.word	0x00000650


	//   ....[1]....
        /*006c*/ 	.word	0x00000660


	//   ....[2]....
        /*0070*/ 	.word	0x00000690


	//   ....[3]....
        /*0074*/ 	.word	0x000006a0


	//   ....[4]....
        /*0078*/ 	.word	0x000006e0


	//   ....[5]....
        /*007c*/ 	.word	0x000006f0


	//   ....[6]....
        /*0080*/ 	.word	0x00000730


	//   ....[7]....
        /*0084*/ 	.word	0x00000740


	//   ....[8]....
        /*0088*/ 	.word	0x00000780


	//   ....[9]....
        /*008c*/ 	.word	0x00000790


	//----- nvinfo : EIATTR_EXIT_INSTR_OFFSETS
	.align		4
.L_1203:
        /*0090*/ 	.byte	0x04, 0x1c
        /*0092*/ 	.short	(.L_1205 - .L_1204)


	//   ....[0]....
.L_1204:
        /*0094*/ 	.word	0x00000060


	//   ....[1]....
        /*0098*/ 	.word	0x000019d0


	//----- nvinfo : EIATTR_MAX_THREADS
	.align		4
.L_1205:
        /*009c*/ 	.byte	0x04, 0x05
        /*009e*/ 	.short	(.L_1207 - .L_1206)
.L_1206:
        /*00a0*/ 	.word	0x000001a0
        /*00a4*/ 	.word	0x00000001
        /*00a8*/ 	.word	0x00000001


	//----- nvinfo : EIATTR_CRS_STACK_SIZE
	.align		4
.L_1207:
        /*00ac*/ 	.byte	0x04, 0x1e
        /*00ae*/ 	.short	(.L_1209 - .L_1208)
.L_1208:
        /*00b0*/ 	.word	0x00000000
.L_1209:


//--------------------- .nv.info._Z35group_norm_nhwc_fwd_one_pass_kernelI11Bf16IOBf16WLi128ELi26ELi416EEv26Group_norm_nhwc_fwd_params --------------------------
	.section	.nv.info._Z35group_norm_nhwc_fwd_one_pass_kernelI11Bf16IOBf16WLi128ELi26ELi416EEv26Group_norm_nhwc_fwd_params,"",@"SHT_CUDA_INFO"
	.sectionflags	@""
	.align	4


	//----- nvinfo : EIATTR_CUDA_API_VERSION
	.align		4
        /*0000*/ 	.byte	0x04, 0x37
        /*0002*/ 	.short	(.L_1211 - .L_1210)
.L_1210:
        /*0004*/ 	.word	0x00000082


	//----- nvinfo : EIATTR_SW2861232_WAR
	.align		4
.L_1211:
        /*0008*/ 	.byte	0x01, 0x35
	.zero		2


	//----- nvinfo : EIATTR_PARAM_CBANK
	.align		4
        /*000c*/ 	.byte	0x04, 0x0a
        /*000e*/ 	.short	(.L_1213 - .L_1212)
	.align		4
.L_1212:
        /*0010*/ 	.word	index@(.nv.constant0._Z35group_norm_nhwc_fwd_one_pass_kernelI11Bf16IOBf16WLi128ELi26ELi416EEv26Group_norm_nhwc_fwd_params)
        /*0014*/ 	.short	0x0160
        /*0016*/ 	.short	0x00a0


	//----- nvinfo : EIATTR_CBANK_PARAM_SIZE
	.align		4
.L_1213:
        /*0018*/ 	.byte	0x03, 0x19
        /*001a*/ 	.short	0x00a0


	//----- nvinfo : EIATTR_KPARAM_INFO
	.align		4
        /*001c*/ 	.byte	0x04, 0x17
        /*001e*/ 	.short	(.L_1215 - .L_1214)
.L_1214:
        /*0020*/ 	.word	0x00000000
        /*0024*/ 	.short	0x0000
        /*0026*/ 	.short	0x0000
        /*0028*/ 	.byte	0x00, 0xf0, 0x81, 0x02


	//----- nvinfo : EIATTR_MAXREG_COUNT
	.align		4
.L_1215:
        /*002c*/ 	.byte	0x03, 0x1b
        /*002e*/ 	.short	0x0080


	//----- nvinfo : EIATTR_NUM_BARRIERS
	.align		4
        /*0030*/ 	.byte	0x02, 0x4c
        /*0032*/ 	.byte	0x01
	.zero		1


	//----- nvinfo : EIATTR_MERCURY_ISA_VERSION
	.align		4
        /*0034*/ 	.byte	0x03, 0x5f
        /*0036*/ 	.short	0x0000


	//----- nvinfo : EIATTR_COOP_GROUP_MASK_REGIDS
	.align		4
        /*0038*/ 	.byte	0x04, 0x29
        /*003a*/ 	.short	(.L_1217 - .L_1216)


	//   ....[0]....
.L_1216:
        /*003c*/ 	.word	0xffffffff


	//   ....[1]....
        /*0040*/ 	.word	0xffffffff


	//   ....[2]....
        /*0044*/ 	.word	0xffffffff


	//   ....[3]....
        /*0048*/ 	.word	0xffffffff


	//   ....[4]....
        /*004c*/ 	.word	0xffffffff


	//   ....[5]....
        /*0050*/ 	.word	0xffffffff


	//   ....[6]....
        /*0054*/ 	.word	0xffffffff


	//   ....[7]....
        /*0058*/ 	.word	0xffffffff


	//   ....[8]....
        /*005c*/ 	.word	0xffffffff


	//   ....[9]....
        /*0060*/ 	.word	0xffffffff


	//----- nvinfo : EIATTR_COOP_GROUP_INSTR_OFFSETS
	.align		4
.L_1217:
        /*0064*/ 	.byte	0x04, 0x28
        /*0066*/ 	.short	(.L_1219 - .L_1218)


	//   ....[0]....
.L_1218:
        /*0068*/ 	.word	0x00000900


	//   ....[1]....
        /*006c*/ 	.word	0x00000910


	//   ....[2]....
        /*0070*/ 	.word	0x00000940


	//   ....[3]....
        /*0074*/ 	.word	0x00000950


	//   ....[4]....
        /*0078*/ 	.word	0x00000990


	//   ....[5]....
        /*007c*/ 	.word	0x000009a0


	//   ....[6]....
        /*0080*/ 	.word	0x000009e0


	//   ....[7]....
        /*0084*/ 	.word	0x000009f0


	//   ....[8]....
        /*0088*/ 	.word	0x00000a30


	//   ....[9]....
        /*008c*/ 	.word	0x00000a40


	//----- nvinfo : EIATTR_EXIT_INSTR_OFFSETS
	.align		4
.L_1219:
        /*0090*/ 	.byte	0x04, 0x1c
        /*0092*/ 	.short	(.L_1221 - .L_1220)


	//   ....[0]....
.L_1220:
        /*0094*/ 	.word	0x00000060


	//   ....[1]....
        /*0098*/ 	.word	0x000020e0


	//----- nvinfo : EIATTR_MAX_THREADS
	.align		4
.L_1221:
        /*009c*/ 	.byte	0x04, 0x05
        /*009e*/ 	.short	(.L_1223 - .L_1222)
.L_1222:
        /*00a0*/ 	.word	0x000001a0
        /*00a4*/ 	.word	0x00000001
        /*00a8*/ 	.word	0x00000001


	//----- nvinfo : EIATTR_CRS_STACK_SIZE
	.align		4
.L_1223:
        /*00ac*/ 	.byte	0x04, 0x1e
        /*00ae*/ 	.short	(.L_1225 - .L_1224)
.L_1224:
        /*00b0*/ 	.word	0x00000000
.L_1225:


//--------------------- .nv.info._Z35group_norm_nhwc_fwd_one_pass_kernelI11Bf16IOBf16WLi256ELi26ELi416EEv26Group_norm_nhwc_fwd_params --------------------------
	.section	.nv.info._Z35group_norm_nhwc_fwd_one_pass_kernelI11Bf16IOBf16WLi256ELi26ELi416EEv26Group_norm_nhwc_fwd_params,"",@"SHT_CUDA_INFO"
	.sectionflags	@""
	.align	4


	//----- nvinfo : EIATTR_CUDA_API_VERSION
	.align		4
        /*0000*/ 	.byte	0x04, 0x37
        /*0002*/ 	.short	(.L_1227 - .L_1226)
.L_1226:
        /*0004*/ 	.word	0x00000082


	//----- nvinfo : EIATTR_SW2861232_WAR
	.align		4
.L_1227:
        /*0008*/ 	.byte	0x01, 0x35
	.zero		2


	//----- nvinfo : EIATTR_PARAM_CBANK
	.align		4
        /*000c*/ 	.byte	0x04, 0x0a
        /*000e*/ 	.short	(.L_1229 - .L_1228)
	.align		4
.L_1228:
        /*0010*/ 	.word	index@(.nv.constant0._Z35group_norm_nhwc_fwd_one_pass_kernelI11Bf16IOBf16WLi256ELi26ELi416EEv26Group_norm_nhwc_fwd_params)
        /*0014*/ 	.short	0x0160
        /*0016*/ 	.short	0x00a0


	//----- nvinfo : EIATTR_CBANK_PARAM_SIZE
	.align		4
.L_1229:
        /*0018*/ 	.byte	0x03, 0x19
        /*001a*/ 	.short	0x00a0


	//----- nvinfo : EIATTR_KPARAM_INFO
	.align		4
        /*001c*/ 	.byte	0x04, 0x17
        /*001e*/ 	.short	(.L_1231 - .L_1230)
.L_1230:
        /*0020*/ 	.word	0x00000000
        /*0024*/ 	.short	0x0000
        /*0026*/ 	.short	0x0000
        /*0028*/ 	.byte	0x00, 0xf0, 0x81, 0x02


	//----- nvinfo : EIATTR_MAXREG_COUNT
	.align		4
.L_1231:
        /*002c*/ 	.byte	0x03, 0x1b
        /*002e*/ 	.short	0x0080


	//----- nvinfo : EIATTR_NUM_BARRIERS
	.align		4
        /*0030*/ 	.byte	0x02, 0x4c
        /*0032*/ 	.byte	0x01
	.zero		1


	//----- nvinfo : EIATTR_MERCURY_ISA_VERSION
	.align		4
        /*0034*/ 	.byte	0x03, 0x5f
        /*0036*/ 	.short	0x0000


	//----- nvinfo : EIATTR_COOP_GROUP_MASK_REGIDS
	.align		4
        /*0038*/ 	.byte	0x04, 0x29
        /*003a*/ 	.short	(.L_1233 - .L_1232)


	//   ....[0]....
.L_1232:
        /*003c*/ 	.word	0xffffffff


	//   ....[1]....
        /*0040*/ 	.word	0xffffffff


	//   ....[2]....
        /*0044*/ 	.word	0xffffffff


	//   ....[3]....
        /*0048*/ 	.word	0xffffffff


	//   ....[4]....
        /*004c*/ 	.word	0xffffffff


	//   ....[5]....
        /*0050*/ 	.word	0xffffffff


	//   ....[6]....
        /*0054*/ 	.word	0xffffffff


	//   ....[7]....
        /*0058*/ 	.word	0xffffffff


	//   ....[8]....
        /*005c*/ 	.word	0xffffffff


	//   ....[9]....
        /*0060*/ 	.word	0xffffffff


	//----- nvinfo : EIATTR_COOP_GROUP_INSTR_OFFSETS
	.align		4
.L_1233:
        /*0064*/ 	.byte	0x04, 0x28
        /*0066*/ 	.short	(.L_1235 - .L_1234)


	//   ....[0]....
.L_1234:
        /*0068*/ 	.word	0x00000e90


	//   ....[1]....
        /*006c*/ 	.word	0x00000ea0


	//   ....[2]....
        /*0070*/ 	.word	0x00000ed0


	//   ....[3]....
        /*0074*/ 	.word	0x00000ee0


	//   ....[4]....
        /*0078*/ 	.word	0x00000f20


	//   ....[5]....
        /*007c*/ 	.word	0x00000f30


	//   ....[6]....
        /*0080*/ 	.word	0x00000f70


	//   ....[7]....
        /*0084*/ 	.word	0x00000f80


	//   ....[8]....
        /*0088*/ 	.word	0x00000fc0


	//   ....[9]....
        /*008c*/ 	.word	0x00000fd0


	//----- nvinfo : EIATTR_EXIT_INSTR_OFFSETS
	.align		4
.L_1235:
        /*0090*/ 	.byte	0x04, 0x1c
        /*0092*/ 	.short	(.L_1237 - .L_1236)


	//   ....[0]....
.L_1236:
        /*0094*/ 	.word	0x00000060


	//   ....[1]....
        /*0098*/ 	.word	0x00002f30


	//----- nvinfo : EIATTR_MAX_THREADS
	.align		4
.L_1237:
        /*009c*/ 	.byte	0x04, 0x05
        /*009e*/ 	.short	(.L_1239 - .L_1238)
.L_1238:
        /*00a0*/ 	.word	0x000001a0
        /*00a4*/ 	.word	0x00000001
        /*00a8*/ 	.word	0x00000001


	//----- nvinfo : EIATTR_CRS_STACK_SIZE
	.align		4
.L_1239:
        /*00ac*/ 	.byte	0x04, 0x1e
        /*00ae*/ 	.short	(.L_1241 - .L_1240)
.L_1240:
        /*00b0*/ 	.word	0x00000000
.L_1241:


//--------------------- .nv.info._Z35group_norm_nhwc_fwd_one_pass_kernelI11Bf16IOBf16WLi512ELi26ELi416EEv26Group_norm_nhwc_fwd_params --------------------------
	.section	.nv.info._Z35group_norm_nhwc_fwd_one_pass_kernelI11Bf16IOBf16WLi512ELi26ELi416EEv26Group_norm_nhwc_fwd_params,"",@"SHT_CUDA_INFO"
	.sectionflags	@""
	.align	4


	//----- nvinfo : EIATTR_CUDA_API_VERSION
	.align		4
        /*0000*/ 	.byte	0x04, 0x37
        /*0002*/ 	.short	(.L_1243 - .L_1242)
.L_1242:
        /*0004*/ 	.word	0x00000082


	//----- nvinfo : EIATTR_SW2861232_WAR
	.align		4
.L_1243:
        /*0008*/ 	.byte	0x01, 0x35
	.zero		2


	//----- nvinfo : EIATTR_PARAM_CBANK
	.align		4
        /*000c*/ 	.byte	0x04, 0x0a
        /*000e*/ 	.short	(.L_1245 - .L_1244)
	.align		4
.L_1244:
        /*0010*/ 	.word	index@(.nv.constant0._Z35group_norm_nhwc_fwd_one_pass_kernelI11Bf16IOBf16WLi512ELi26ELi416EEv26Group_norm_nhwc_fwd_params)
        /*0014*/ 	.short	0x0160
        /*0016*/ 	.short	0x00a0


	//----- nvinfo : EIATTR_CBANK_PARAM_SIZE
	.align		4
.L_1245:
        /*0018*/ 	.byte	0x03, 0x19
        /*001a*/ 	.short	0x00a0


	//----- nvinfo : EIATTR_KPARAM_INFO
	.align		4
        /*001c*/ 	.byte	0x04, 0x17
        /*001e*/ 	.short	(.L_1247 - .L_1246)
.L_1246:
        /*0020*/ 	.word	0x00000000
        /*0024*/ 	.short	0x0000
        /*0026*/ 	.short	0x0000
        /*0028*/ 	.byte	0x00, 0xf0, 0x81, 0x02


	//----- nvinfo : EIATTR_MAXREG_COUNT
	.align		4
.L_1247:
        /*002c*/ 	.byte	0x03, 0x1b
        /*002e*/ 	.short	0x0080


	//----- nvinfo : EIATTR_NUM_BARRIERS
	.align		4
        /*0030*/ 	.byte	0x02, 0x4c
        /*0032*/ 	.byte	0x01
	.zero		1


	//----- nvinfo : EIATTR_MERCURY_ISA_VERSION
	.align		4
        /*0034*/ 	.byte	0x03, 0x5f
        /*0036*/ 	.short	0x0000


	//----- nvinfo : EIATTR_COOP_GROUP_MASK_REGIDS
	.align		4
        /*0038*/ 	.byte	0x04, 0x29
        /*003a*/ 	.short	(.L_1249 - .L_1248)


	//   ....[0]....
.L_1248:
        /*003c*/ 	.word	0xffffffff


	//   ....[1]....
        /*0040*/ 	.word	0xffffffff


	//   ....[2]....
        /*0044*/ 	.word	0xffffffff


	//   ....[3]....
        /*0048*/ 	.word	0xffffffff


	//   ....[4]....
        /*004c*/ 	.word	0xffffffff


	//   ....[5]....
        /*0050*/ 	.word	0xffffffff


	//   ....[6]....
        /*0054*/ 	.word	0xffffffff


	//   ....[7]....
        /*0058*/ 	.word	0xffffffff


	//   ....[8]....
        /*005c*/ 	.word	0xffffffff


	//   ....[9]....
        /*0060*/ 	.word	0xffffffff


	//----- nvinfo : EIATTR_COOP_GROUP_INSTR_OFFSETS
	.align		4
.L_1249:
        /*0064*/ 	.byte	0x04, 0x28
        /*0066*/ 	.short	(.L_1251 - .L_1250)


	//   ....[0]....
.L_1250:
        /*0068*/ 	.word	0x000019e0


	//   ....[1]....
        /*006c*/ 	.word	0x000019f0


	//   ....[2]....
        /*0070*/ 	.word	0x00001a30


	//   ....[3]....
        /*0074*/ 	.word	0x00001a40


	//   ....[4]....
        /*0078*/ 	.word	0x00001a80


	//   ....[5]....
        /*007c*/ 	.word	0x00001a90


	//   ....[6]....
        /*0080*/ 	.word	0x00001ad0


	//   ....[7]....
        /*0084*/ 	.word	0x00001ae0


	//   ....[8]....
        /*0088*/ 	.word	0x00001b20


	//   ....[9]....
        /*008c*/ 	.word	0x00001b30


	//----- nvinfo : EIATTR_EXIT_INSTR_OFFSETS
	.align		4
.L_1251:
        /*0090*/ 	.byte	0x04, 0x1c
        /*0092*/ 	.short	(.L_1253 - .L_1252)


	//   ....[0]....
.L_1252:
        /*0094*/ 	.word	0x00000060


	//   ....[1]....
        /*0098*/ 	.word	0x00004b70


	//----- nvinfo : EIATTR_MAX_THREADS
	.align		4
.L_1253:
        /*009c*/ 	.byte	0x04, 0x05
        /*009e*/ 	.short	(.L_1255 - .L_1254)
.L_1254:
        /*00a0*/ 	.word	0x000001a0
        /*00a4*/ 	.word	0x00000001
        /*00a8*/ 	.word	0x00000001


	//----- nvinfo : EIATTR_CRS_STACK_SIZE
	.align		4
.L_1255:
        /*00ac*/ 	.byte	0x04, 0x1e
        /*00ae*/ 	.short	(.L_1257 - .L_1256)
.L_1256:
        /*00b0*/ 	.word	0x00000000
.L_1257:


//--------------------- .nv.info._Z35group_norm_nhwc_fwd_one_pass_kernelI11Bf16IOFp16WLi64ELi26ELi416EEv26Group_norm_nhwc_fwd_params --------------------------
	.section	.nv.info._Z35group_norm_nhwc_fwd_one_pass_kernelI11Bf16IOFp16WLi64ELi26ELi416EEv26Group_norm_nhwc_fwd_params,"",@"SHT_CUDA_INFO"
	.sectionflags	@""
	.align	4


	//----- nvinfo : EIATTR_CUDA_API_VERSION
	.align		4
        /*0000*/ 	.byte	0x04, 0x37
        /*0002*/ 	.short	(.L_1259 - .L_1258)
.L_1258:
        /*0004*/ 	.word	0x00000082


	//----- nvinfo : EIATTR_SW2861232_WAR
	.align		4
.L_1259:
        /*0008*/ 	.byte	0x01, 0x35
	.zero		2


	//----- nvinfo : EIATTR_PARAM_CBANK
	.align		4
        /*000c*/ 	.byte	0x04, 0x0a
        /*000e*/ 	.short	(.L_1261 - .L_1260)
	.align		4
.L_1260:
        /*0010*/ 	.word	index@(.nv.constant0._Z35group_norm_nhwc_fwd_one_pass_kernelI11Bf16IOFp16WLi64ELi26ELi416EEv26Group_norm_nhwc_fwd_params)
        /*0014*/ 	.short	0x0160
        /*0016*/ 	.short	0x00a0


	//----- nvinfo : EIATTR_CBANK_PARAM_SIZE
	.align		4
.L_1261:
        /*0018*/ 	.byte	0x03, 0x19
        /*001a*/ 	.short	0x00a0


	//----- nvinfo : EIATTR_KPARAM_INFO
	.align		4
        /*001c*/ 	.byte	0x04, 0x17
        /*001e*/ 	.short	(.L_1263 - .L_1262)
.L_1262:
        /*0020*/ 	.word	0x00000000
        /*0024*/ 	.short	0x0000
        /*0026*/ 	.short	0x0000
        /*0028*/ 	.byte	0x00, 0xf0, 0x81, 0x02


	//----- nvinfo : EIATTR_MAXREG_COUNT
	.align		4
.L_1263:
        /*002c*/ 	.byte	0x03, 0x1b
        /*002e*/ 	.short	0x0080


	//----- nvinfo : EIATTR_NUM_BARRIERS
	.align		4
        /*0030*/ 	.byte	0x02, 0x4c
        /*0032*/ 	.byte	0x01
	.zero		1


	//----- nvinfo : EIATTR_MERCURY_ISA_VERSION
	.align		4
        /*0034*/ 	.byte	0x03, 0x5f
        /*0036*/ 	.short	0x0000


	//----- nvinfo : EIATTR_COOP_GROUP_MASK_REGIDS
	.align		4
        /*0038*/ 	.byte	0x04, 0x29
        /*003a*/ 	.short	(.L_1265 - .L_1264)


	//   ....[0]....
.L_1264:
        /*003c*/ 	.word	0xffffffff


	//   ....[1]....
        /*0040*/ 	.word	0xffffffff


	//   ....[2]....
        /*0044*/ 	.word	0xffffffff


	//   ....[3]....
        /*0048*/ 	.word	0xffffffff


	//   ....[4]....
        /*004c*/ 	.word	0xffffffff


	//   ....[5]....
        /*0050*/ 	.word	0xffffffff


	//   ....[6]....
        /*0054*/ 	.word	0xffffffff


	//   ....[7]....
        /*0058*/ 	.word	0xffffffff


	//   ....[8]....
        /*005c*/ 	.word	0xffffffff


	//   ....[9]....
        /*0060*/ 	.word	0xffffffff


	//----- nvinfo : EIATTR_COOP_GROUP_INSTR_OFFSETS
	.align		4
.L_1265:
        /*0064*/ 	.byte	0x04, 0x28
        /*0066*/ 	.short	(.L_1267 - .L_1266)


	//   ....[0]....
.L_1266:
        /*0068*/ 	.word	0x00000650


	//   ....[1]....
        /*006c*/ 	.word	0x00000660


	//   ....[2]....
        /*0070*/ 	.word	0x00000690


	//   ....[3]....
        /*0074*/ 	.word	0x000006a0


	//   ....[4]....
        /*0078*/ 	.word	0x000006e0


	//   ....[5]....
        /*007c*/ 	.word	0x000006f0


	//   ....[6]....
        /*0080*/ 	.word	0x00000730


	//   ....[7]....
        /*0084*/ 	.word	0x00000740


	//   ....[8]....
        /*0088*/ 	.word	0x00000780


	//   ....[9]....
        /*008c*/ 	.word	0x00000790


	//----- nvinfo : EIATTR_EXIT_INSTR_OFFSETS
	.align		4
.L_1267:
        /*0090*/ 	.byte	0x04, 0x1c
        /*0092*/ 	.short	(.L_1269 - .L_1268)


	//   ....[0]....
.L_1268:
        /*0094*/ 	.word	0x00000060


	//   ....[1]....
        /*0098*/ 	.word	0x000019d0


	//----- nvinfo : EIATTR_MAX_THREADS
	.align		4
.L_1269:
        /*009c*/ 	.byte	0x04, 0x05
        /*009e*/ 	.short	(.L_1271 - .L_1270)
.L_1270:
        /*00a0*/ 	.word	0x000001a0
        /*00a4*/ 	.word	0x00000001
        /*00a8*/ 	.word	0x00000001


	//----- nvinfo : EIATTR_CRS_STACK_SIZE
	.align		4
.L_1271:
        /*00ac*/ 	.byte	0x04, 0x1e
        /*00ae*/ 	.short	(.L_1273 - .L_1272)
.L_1272:
        /*00b0*/ 	.word	0x00000000
.L_1273:


//--------------------- .nv.info._Z35group_norm_nhwc_fwd_one_pass_kernelI11Bf16IOFp16WLi128ELi26ELi416EEv26Group_norm_nhwc_fwd_params --------------------------
	.section	.nv.info._Z35group_norm_nhwc_fwd_one_pass_kernelI11Bf16IOFp16WLi128ELi26ELi416EEv26Group_norm_nhwc_fwd_params,"",@"SHT_CUDA_INFO"
	.sectionflags	@""
	.align	4


	//----- nvinfo : EIATTR_CUDA_API_VERSION
	.align		4
        /*0000*/ 	.byte	0x04, 0x37
        /*0002*/ 	.short	(.L_1275 - .L_1274)
.L_1274:
        /*0004*/ 	.word	0x00000082


	//----- nvinfo : EIATTR_SW2861232_WAR
	.align		4
.L_1275:
        /*0008*/ 	.byte	0x01, 0x35
	.zero		2


	//----- nvinfo : EIATTR_PARAM_CBANK
	.align		4
        /*000c*/ 	.byte	0x04, 0x0a
        /*000e*/ 	.short	(.L_1277 - .L_1276)
	.align		4
.L_1276:
        /*0010*/ 	.word	index@(.nv.constant0._Z35group_norm_nhwc_fwd_one_pass_kernelI11Bf16IOFp16WLi128ELi26ELi416EEv26Group_norm_nhwc_fwd_params)
        /*0014*/ 	.short	0x0160
        /*0016*/ 	.short	0x00a0


	//----- nvinfo : EIATTR_CBANK_PARAM_SIZE
	.align		4
.L_1277:
        /*0018*/ 	.byte	0x03, 0x19
        /*001a*/ 	.short	0x00a0


	//----- nvinfo : EIATTR_KPARAM_INFO
	.align		4
        /*001c*/ 	.byte	0x04, 0x17
        /*001e*/ 	.short	(.L_1279 - .L_1278)
.L_1278:
        /*0020*/ 	.word	0x00000000
        /*0024*/ 	.short	0x0000
        /*0026*/ 	.short	0x0000
        /*0028*/ 	.byte	0x00, 0xf0, 0x81, 0x02


	//----- nvinfo : EIATTR_MAXREG_COUNT
	.align		4
.L_1279:
        /*002c*/ 	.byte	0x03, 0x1b
        /*002e*/ 	.short	0x0080


	//----- nvinfo : EIATTR_NUM_BARRIERS
	.align		4
        /*0030*/ 	.byte	0x02, 0x4c
        /*0032*/ 	.byte	0x01
	.zero		1


	//----- nvinfo : EIATTR_MERCURY_ISA_VERSION
	.align		4
        /*0034*/ 	.byte	0x03, 0x5f
        /*0036*/ 	.short	0x0000


	//----- nvinfo : EIATTR_COOP_GROUP_MASK_REGIDS
	.align		4
        /*0038*/ 	.byte	0x04, 0x29
        /*003a*/ 	.short	(.L_1281 - .L_1280)


	//   ....[0]....
.L_1280:
        /*003c*/ 	.word	0xffffffff


	//   ....[1]....
        /*0040*/ 	.word	0xffffffff


	//   ....[2]....
        /*0044*/ 	.word	0xffffffff


	//   ....[3]....
        /*0048*/ 	.word	0xffffffff


	//   ....[4]....
        /*004c*/ 	.word	0xffffffff


	//   ....[5]....
        /*0050*/ 	.word	0xffffffff


	//   ....[6]....
        /*0054*/ 	.word	0xffffffff


	//   ....[7]....
        /*0058*/ 	.word	0xffffffff


	//   ....[8]....
        /*005c*/ 	.word	0xffffffff


	//   ....[9]....
        /*0060*/ 	.word	0xffffffff


	//----- nvinfo : EIATTR_COOP_GROUP_INSTR_OFFSETS
	.align		4
.L_1281:
        /*0064*/ 	.byte	0x04, 0x28
        /*0066*/ 	.short	(.L_1283 - .L_1282)


	//   ....[0]....
.L_1282:
        /*0068*/ 	.word	0x00000900


	//   ....[1]....
        /*006c*/ 	.word	0x00000910


	//   ....[2]....
        /*0070*/ 	.word	0x00000940


	//   ....[3]....
        /*0074*/ 	.word	0x00000950


	//   ....[4]....
        /*0078*/ 	.word	0x00000990


	//   ....[5]....
        /*007c*/ 	.word	0x000009a0


	//   ....[6]....
        /*0080*/ 	.word	0x000009e0


	//   ....[7]....
        /*0084*/ 	.word	0x000009f0


	//   ....[8]....
        /*0088*/ 	.word	0x00000a30


	//   ....[9]....
        /*008c*/ 	.word	0x00000a40


	//----- nvinfo : EIATTR_EXIT_INSTR_OFFSETS
	.align		4
.L_1283:
        /*0090*/ 	.byte	0x04, 0x1c
        /*0092*/ 	.short	(.L_1285 - .L_1284)


	//   ....[0]....
.L_1284:
        /*0094*/ 	.word	0x00000060


	//   ....[1]....
        /*0098*/ 	.word	0x000020e0


	//----- nvinfo : EIATTR_MAX_THREADS
	.align		4
.L_1285:
        /*009c*/ 	.byte	0x04, 0x05
        /*009e*/ 	.short	(.L_1287 - .L_1286)
.L_1286:
        /*00a0*/ 	.word	0x000001a0
        /*00a4*/ 	.word	0x00000001
        /*00a8*/ 	.word	0x00000001


	//----- nvinfo : EIATTR_CRS_STACK_SIZE
	.align		4
.L_1287:
        /*00ac*/ 	.byte	0x04, 0x1e
        /*00ae*/ 	.short	(.L_1289 - .L_1288)
.L_1288:
        /*00b0*/ 	.word	0x00000000
.L_1289:


//--------------------- .nv.info._Z35group_norm_nhwc_fwd_one_pass_kernelI11Bf16IOFp16WLi256ELi26ELi416EEv26Group_norm_nhwc_fwd_params --------------------------
	.section	.nv.info._Z35group_norm_nhwc_fwd_one_pass_kernelI11Bf16IOFp16WLi256ELi26ELi416EEv26Group_norm_nhwc_fwd_params,"",@"SHT_CUDA_INFO"
	.sectionflags	@""
	.align	4


	//----- nvinfo : EIATTR_CUDA_API_VERSION
	.align		4
        /*0000*/ 	.byte	0x04, 0x37
        /*0002*/ 	.short	(.L_1291 - .L_1290)
.L_1290:
        /*0004*/ 	.word	0x00000082


	//----- nvinfo : EIATTR_SW2861232_WAR
	.align		4
.L_1291:
        /*0008*/ 	.byte	0x01, 0x35
	.zero		2


	//----- nvinfo : EIATTR_PARAM_CBANK
	.align		4
        /*000c*/ 	.byte	0x04, 0x0a
        /*000e*/ 	.short	(.L_1293 - .L_1292)
	.align		4
.L_1292:
        /*0010*/ 	.word	index@(.nv.constant0._Z35group_norm_nhwc_fwd_one_pass_kernelI11Bf16IOFp16WLi256ELi26ELi416EEv26Group_norm_nhwc_fwd_params)
        /*0014*/ 	.short	0x0160
        /*0016*/ 	.short	0x00a0


	//----- nvinfo : EIATTR_CBANK_PARAM_SIZE
	.align		4
.L_1293:
        /*0018*/ 	.byte	0x03, 0x19
        /*001a*/ 	.short	0x00a0


	//----- nvinfo : EIATTR_KPARAM_INFO
	.align		4
        /*001c*/ 	.byte	0x04, 0x17
        /*001e*/ 	.short	(.L_1295 - .L_1294)
.L_1294:
        /*0020*/ 	.word	0x00000000
        /*0024*/ 	.short	0x0000
        /*0026*/ 	.short	0x0000
        /*0028*/ 	.byte	0x00, 0xf0, 0x81, 0x02


	//----- nvinfo : EIATTR_MAXREG_COUNT
	.align		4
.L_1295:
        /*002c*/ 	.byte	0x03, 0x1b
        /*002e*/ 	.short	0x0080


	//----- nvinfo : EIATTR_NUM_BARRIERS
	.align		4
        /*0030*/ 	.byte	0x02, 0x4c
        /*0032*/ 	.byte	0x01
	.zero		1


	//----- nvinfo : EIATTR_MERCURY_ISA_VERSION
	.align		4
        /*0034*/ 	.byte	0x03, 0x5f
        /*0036*/ 	.short	0x0000


	//----- nvinfo : EIATTR_COOP_GROUP_MASK_REGIDS
	.align		4
        /*0038*/ 	.byte	0x04, 0x29
        /*003a*/ 	.short	(.L_1297 - .L_1296)


	//   ....[0]....
.L_1296:
        /*003c*/ 	.word	0xffffffff


	//   ....[1]....
        /*0040*/ 	.word	0xffffffff


	//   ....[2]....
        /*0044*/ 	.word	0xffffffff


	//   ....[3]....
        /*0048*/ 	.word	0xffffffff


	//   ....[4]....
        /*004c*/ 	.word	0xffffffff


	//   ....[5]....
        /*0050*/ 	.word	0xffffffff


	//   ....[6]....
        /*0054*/ 	.word	0xffffffff


	//   ....[7]....
        /*0058*/ 	.word	0xffffffff


	//   ....[8]....
        /*005c*/ 	.word	0xffffffff


	//   ....[9]....
        /*0060*/ 	.word	0xffffffff


	//----- nvinfo : EIATTR_COOP_GROUP_INSTR_OFFSETS
	.align		4
.L_1297:
        /*0064*/ 	.byte	0x04, 0x28
        /*0066*/ 	.short	(.L_1299 - .L_1298)


	//   ....[0]....
.L_1298:
        /*0068*/ 	.word	0x00000e90


	//   ....[1]....
        /*006c*/ 	.word	0x00000ea0


	//   ....[2]....
        /*0070*/ 	.word	0x00000ed0


	//   ....[3]....
        /*0074*/ 	.word	0x00000ee0


	//   ....[4]....
        /*0078*/ 	.word	0x00000f20


	//   ....[5]....
        /*007c*/ 	.word	0x00000f30


	//   ....[6]....
        /*0080*/ 	.word	0x00000f70


	//   ....[7]....
        /*0084*/ 	.word	0x00000f80


	//   ....[8]....
        /*0088*/ 	.word	0x00000fc0


	//   ....[9]....
        /*008c*/ 	.word	0x00000fd0


	//----- nvinfo : EIATTR_EXIT_INSTR_OFFSETS
	.align		4
.L_1299:
        /*0090*/ 	.byte	0x04, 0x1c
        /*0092*/ 	.short	(.L_1301 - .L_1300)


	//   ....[0]....
.L_1300:
        /*0094*/ 	.word	0x00000060


	//   ....[1]....
        /*0098*/ 	.word	0x00002f30


	//----- nvinfo : EIATTR_MAX_THREADS
	.align		4
.L_1301:
        /*009c*/ 	.byte	0x04, 0x05
        /*009e*/ 	.short	(.L_1303 - .L_1302)
.L_1302:
        /*00a0*/ 	.word	0x000001a0
        /*00a4*/ 	.word	0x00000001
        /*00a8*/ 	.word	0x00000001


	//----- nvinfo : EIATTR_CRS_STACK_SIZE
	.align		4
.L_1303:
        /*00ac*/ 	.byte	0x04, 0x1e
        /*00ae*/ 	.short	(.L_1305 - .L_1304)
.L_1304:
        /*00b0*/ 	.word	0x00000000
.L_1305:


//--------------------- .nv.info._Z35group_norm_nhwc_fwd_one_pass_kernelI11Bf16IOFp16WLi512ELi26ELi416EEv26Group_norm_nhwc_fwd_params --------------------------
	.section	.nv.info._Z35group_norm_nhwc_fwd_one_pass_kernelI11Bf16IOFp16WLi512ELi26ELi416EEv26Group_norm_nhwc_fwd_params,"",@"SHT_CUDA_INFO"
	.sectionflags	@""
	.align	4


	//----- nvinfo : EIATTR_CUDA_API_VERSION
	.align		4
        /*0000*/ 	.byte	0x04, 0x37
        /*0002*/ 	.short	(.L_1307 - .L_1306)
.L_1306:
        /*0004*/ 	.word	0x00000082


	//----- nvinfo : EIATTR_SW2861232_WAR
	.align		4
.L_1307:
        /*0008*/ 	.byte	0x01, 0x35
	.zero		2


	//----- nvinfo : EIATTR_PARAM_CBANK
	.align		4
        /*000c*/ 	.byte	0x04, 0x0a
        /*000e*/ 	.short	(.L_1309 - .L_1308)
	.align		4
.L_1308:
        /*0010*/ 	.word	index@(.nv.constant0._Z35group_norm_nhwc_fwd_one_pass_kernelI11Bf16IOFp16WLi512ELi26ELi416EEv26Group_norm_nhwc_fwd_params)
        /*0014*/ 	.short	0x0160
        /*0016*/ 	.short	0x00a0


	//----- nvinfo : EIATTR_CBANK_PARAM_SIZE
	.align		4
.L_1309:
        /*0018*/ 	.byte	0x03, 0x19
        /*001a*/ 	.short	0x00a0


	//----- nvinfo : EIATTR_KPARAM_INFO
	.align		4
        /*001c*/ 	.byte	0x04, 0x17
        /*001e*/ 	.short	(.L_1311 - .L_1310)
.L_1310:
        /*0020*/ 	.word	0x00000000
        /*0024*/ 	.short	0x0000
        /*0026*/ 	.short	0x0000
        /*0028*/ 	.byte	0x00, 0xf0, 0x81, 0x02


	//----- nvinfo : EIATTR_MAXREG_COUNT
	.align		4
.L_1311:
        /*002c*/ 	.byte	0x03, 0x1b
        /*002e*/ 	.short	0x0080


	//----- nvinfo : EIATTR_NUM_BARRIERS
	.align		4
        /*0030*/ 	.byte	0x02, 0x4c
        /*0032*/ 	.byte	0x01
	.zero		1


	//----- nvinfo : EIATTR_MERCURY_ISA_VERSION
	.align		4
        /*0034*/ 	.byte	0x03, 0x5f
        /*0036*/ 	.short	0x0000


	//----- nvinfo : EIATTR_COOP_GROUP_MASK_REGIDS
	.align		4
        /*0038*/ 	.byte	0x04, 0x29
        /*003a*/ 	.short	(.L_1313 - .L_1312)


	//   ....[0]....
.L_1312:
        /*003c*/ 	.word	0xffffffff


	//   ....[1]....
        /*0040*/ 	.word	0xffffffff


	//   ....[2]....
        /*0044*/ 	.word	0xffffffff


	//   ....[3]....
        /*0048*/ 	.word	0xffffffff


	//   ....[4]....
        /*004c*/ 	.word	0xffffffff


	//   ....[5]....
        /*0050*/ 	.word	0xffffffff


	//   ....[6]....
        /*0054*/ 	.word	0xffffffff


	//   ....[7]....
        /*0058*/ 	.word	0xffffffff


	//   ....[8]....
        /*005c*/ 	.word	0xffffffff


	//   ....[9]....
        /*0060*/ 	.word	0xffffffff


	//----- nvinfo : EIATTR_COOP_GROUP_INSTR_OFFSETS
	.align		4
.L_1313:
        /*0064*/ 	.byte	0x04, 0x28
        /*0066*/ 	.short	(.L_1315 - .L_1314)


	//   ....[0]....
.L_1314:
        /*0068*/ 	.word	0x000019e0


	//   ....[1]....
        /*006c*/ 	.word	0x000019f0


	//   ....[2]....
        /*0070*/ 	.word	0x00001a30


	//   ....[3]....
        /*0074*/ 	.word	0x00001a40


	//   ....[4]....
        /*0078*/ 	.word	0x00001a80


	//   ....[5]....
        /*007c*/ 	.word	0x00001a90


	//   ....[6]....
        /*0080*/ 	.word	0x00001ad0


	//   ....[7]....
        /*0084*/ 	.word	0x00001ae0


	//   ....[8]....
        /*0088*/ 	.word	0x00001b20


	//   ....[9]....
        /*008c*/ 	.word	0x00001b30


	//----- nvinfo : EIATTR_EXIT_INSTR_OFFSETS
	.align		4
.L_1315:
        /*0090*/ 	.byte	0x04, 0x1c
        /*0092*/ 	.short	(.L_1317 - .L_1316)


	//   ....[0]....
.L_1316:
        /*0094*/ 	.word	0x00000060


	//   ....[1]....
        /*0098*/ 	.word	0x00004b70


	//----- nvinfo : EIATTR_MAX_THREADS
	.align		4
.L_1317:
        /*009c*/ 	.byte	0x04, 0x05
        /*009e*/ 	.short	(.L_1319 - .L_1318)
.L_1318:
        /*00a0*/ 	.word	0x000001a0
        /*00a4*/ 	.word	0x00000001
        /*00a8*/ 	.word	0x00000001


	//----- nvinfo : EIATTR_CRS_STACK_SIZE
	.align		4
.L_1319:
        /*00ac*/ 	.byte	0x04, 0x1e
        /*00ae*/ 	.short	(.L_1321 - .L_1320)
.L_1320:
        /*00b0*/ 	.word	0x00000000
.L_1321:


//--------------------- .nv.info._Z35group_norm_nhwc_fwd_one_pass_kernelI11Fp16IOFp32WLi64ELi26ELi416EEv26Group_norm_nhwc_fwd_params --------------------------
	.section	.nv.info._Z35group_norm_nhwc_fwd_one_pass_kernelI11Fp16IOFp32WLi64ELi26ELi416EEv26Group_norm_nhwc_fwd_params,"",@"SHT_CUDA_INFO"
	.sectionflags	@""
	.align	4


	//----- nvinfo : EIATTR_CUDA_API_VERSION
	.align		4
        /*0000*/ 	.byte	0x04, 0x37
        /*0002*/ 	.short	(.L_1323 - .L_1322)
.L_1322:
        /*0004*/ 	.word	0x00000082


	//----- nvinfo : EIATTR_SW2861232_WAR
	.align		4
.L_1323:
        /*0008*/ 	.byte	0x01, 0x35
	.zero		2


	//----- nvinfo : EIATTR_PARAM_CBANK
	.align		4
        /*000c*/ 	.byte	0x04, 0x0a
        /*000e*/ 	.short	(.L_1325 - .L_1324)
	.align		4
.L_1324:
        /*0010*/ 	.word	index@(.nv.constant0._Z35group_norm_nhwc_fwd_one_pass_kernelI11Fp16IOFp32WLi64ELi26ELi416EEv26Group_norm_nhwc_fwd_params)
        /*0014*/ 	.short	0x0160
        /*0016*/ 	.short	0x00a0


	//----- nvinfo : EIATTR_CBANK_PARAM_SIZE
	.align		4
.L_1325:
        /*0018*/ 	.byte	0x03, 0x19
        /*001a*/ 	.short	0x00a0


	//----- nvinfo : EIATTR_KPARAM_INFO
	.align		4
        /*001c*/ 	.byte	0x04, 0x17
        /*001e*/ 	.short	(.L_1327 - .L_1326)
.L_1326:
        /*0020*/ 	.word	0x00000000
        /*0024*/ 	.short	0x0000
        /*0026*/ 	.short	0x0000
        /*0028*/ 	.byte	0x00, 0xf0, 0x81, 0x02


	//----- nvinfo : EIATTR_MAXREG_COUNT
	.align		4
.L_1327:
        /*002c*/ 	.byte	0x03, 0x1b
        /*002e*/ 	.short	0x0080


	//----- nvinfo : EIATTR_NUM_BARRIERS
	.align		4
        /*0030*/ 	.byte	0x02, 0x4c
        /*0032*/ 	.byte	0x01
	.zero		1


	//----- nvinfo : EIATTR_MERCURY_ISA_VERSION
	.align		4
        /*0034*/ 	.byte	0x03, 0x5f
        /*0036*/ 	.short	0x0000


	//----- nvinfo : EIATTR_COOP_GROUP_MASK_REGIDS
	.align		4
        /*0038*/ 	.byte	0x04, 0x29
        /*003a*/ 	.short	(.L_1329 - .L_1328)


	//   ....[0]....
.L_1328:
        /*003c*/ 	.word	0xffffffff


	//   ....[1]....
        /*0040*/ 	.word	0xffffffff


	//   ....[2]....
        /*0044*/ 	.word	0xffffffff


	//   ....[3]....
        /*0048*/ 	.word	0xffffffff


	//   ....[4]....
        /*004c*/ 	.word	0xffffffff


	//   ....[5]....
        /*0050*/ 	.word	0xffffffff


	//   ....[6]....
        /*0054*/ 	.word	0xffffffff


	//   ....[7]....
        /*0058*/ 	.word	0xffffffff


	//   ....[8]....
        /*005c*/ 	.word	0xffffffff


	//   ....[9]....
        /*0060*/ 	.word	0xffffffff


	//----- nvinfo : EIATTR_COOP_GROUP_INSTR_OFFSETS
	.align		4
.L_1329:
        /*0064*/ 	.byte	0x04, 0x28
        /*0066*/ 	.short	(.L_1331 - .L_1330)


	//   ....[0]....
.L_1330:
        /*0068*/ 	.word	0x00000650


	//   ....[1]....
        /*006c*/ 	.word	0x00000660


	//   ....[2]....
        /*0070*/ 	.word	0x00000690


	//   ....[3]....
        /*0074*/ 	.word	0x000006b0


	//   ....[4]....
        /*0078*/ 	.word	0x000006e0


	//   ....[5]....
        /*007c*/ 	.word	0x00000700


	//   ....[6]....
        /*0080*/ 	.word	0x00000730


	//   ....[7]....
        /*0084*/ 	.word	0x00000750


	//   ....[8]....
        /*0088*/ 	.word	0x00000780


	//   ....[9]....
        /*008c*/ 	.word	0x000007a0


	//----- nvinfo : EIATTR_EXIT_INSTR_OFFSETS
	.align		4
.L_1331:
        /*0090*/ 	.byte	0x04, 0x1c
        /*0092*/ 	.short	(.L_1333 - .L_1332)


	//   ....[0]....
.L_1332:
        /*0094*/ 	.word	0x00000060


	//   ....[1]....
        /*0098*/ 	.word	0x00001990


	//----- nvinfo : EIATTR_MAX_THREADS
	.align		4
.L_1333:
        /*009c*/ 	.byte	0x04, 0x05
        /*009e*/ 	.short	(.L_1335 - .L_1334)
.L_1334:
        /*00a0*/ 	.word	0x000001a0
        /*00a4*/ 	.word	0x00000001
        /*00a8*/ 	.word	0x00000001


	//----- nvinfo : EIATTR_CRS_STACK_SIZE
	.align		4
.L_1335:
        /*00ac*/ 	.byte	0x04, 0x1e
        /*00ae*/ 	.short	(.L_1337 - .L_1336)
.L_1336:
        /*00b0*/ 	.word	0x00000000
.L_1337:


//--------------------- .nv.info._Z35group_norm_nhwc_fwd_one_pass_kernelI11Fp16IOFp32WLi128ELi26ELi416EEv26Group_norm_nhwc_fwd_params --------------------------
	.section	.nv.info._Z35group_norm_nhwc_fwd_one_pass_kernelI11Fp16IOFp32WLi128ELi26ELi416EEv26Group_norm_nhwc_fwd_params,"",@"SHT_CUDA_INFO"
	.sectionflags	@""
	.align	4


	//----- nvinfo : EIATTR_CUDA_API_VERSION
	.align		4
        /*0000*/ 	.byte	0x04, 0x37
        /*0002*/ 	.short	(.L_1339 - .L_1338)
.L_1338:
        /*0004*/ 	.word	0x00000082


	//----- nvinfo : EIATTR_SW2861232_WAR
	.align		4
.L_1339:
        /*0008*/ 	.byte	0x01, 0x35
	.zero		2


	//----- nvinfo : EIATTR_PARAM_CBANK
	.align		4
        /*000c*/ 	.byte	0x04, 0x0a
        /*000e*/ 	.short	(.L_1341 - .L_1340)
	.align		4
.L_1340:
        /*0010*/ 	.word	index@(.nv.constant0._Z35group_norm_nhwc_fwd_one_pass_kernelI11Fp16IOFp32WLi128ELi26ELi416EEv26Group_norm_nhwc_fwd_params)
        /*0014*/ 	.short	0x0160
        /*0016*/ 	.short	0x00a0


	//----- nvinfo : EIATTR_CBANK_PARAM_SIZE
	.align		4
.L_1341:
        /*0018*/ 	.byte	0x03, 0x19
        /*001a*/ 	.short	0x00a0


	//----- nvinfo : EIATTR_KPARAM_INFO
	.align		4
        /*001c*/ 	.byte	0x04, 0x17
        /*001e*/ 	.short	(.L_1343 - .L_1342)
.L_1342:
        /*0020*/ 	.word	0x00000000
        /*0024*/ 	.short	0x0000
        /*0026*/ 	.short	0x0000
        /*0028*/ 	.byte	0x00, 0xf0, 0x81, 0x02


	//----- nvinfo : EIATTR_MAXREG_COUNT
	.align		4
.L_1343:
        /*002c*/ 	.byte	0x03, 0x1b
        /*002e*/ 	.short	0x0080


	//----- nvinfo : EIATTR_NUM_BARRIERS
	.align		4
        /*0030*/ 	.byte	0x02, 0x4c
        /*0032*/ 	.byte	0x01
	.zero		1


	//----- nvinfo : EIATTR_MERCURY_ISA_VERSION
	.align		4
        /*0034*/ 	.byte	0x03, 0x5f
        /*0036*/ 	.short	0x0000


	//----- nvinfo : EIATTR_COOP_GROUP_MASK_REGIDS
	.align		4
        /*0038*/ 	.byte	0x04, 0x29
        /*003a*/ 	.short	(.L_1345 - .L_1344)


	//   ....[0]....
.L_1344:
        /*003c*/ 	.word	0xffffffff


	//   ....[1]....
        /*0040*/ 	.word	0xffffffff


	//   ....[2]....
        /*0044*/ 	.word	0xffffffff


	//   ....[3]....
        /*0048*/ 	.word	0xffffffff


	//   ....[4]....
        /*004c*/ 	.word	0xffffffff


	//   ....[5]....
        /*0050*/ 	.word	0xffffffff


	//   ....[6]....
        /*0054*/ 	.word	0xffffffff


	//   ....[7]....
        /*0058*/ 	.word	0xffffffff


	//   ....[8]....
        /*005c*/ 	.word	0xffffffff


	//   ....[9]....
        /*0060*/ 	.word	0xffffffff


	//----- nvinfo : EIATTR_COOP_GROUP_INSTR_OFFSETS
	.align		4
.L_1345:
        /*0064*/ 	.byte	0x04, 0x28
        /*0066*/ 	.short	(.L_1347 - .L_1346)


	//   ....[0]....
.L_1346:
        /*0068*/ 	.word	0x00000900


	//   ....[1]....
        /*006c*/ 	.word	0x00000910


	//   ....[2]....
        /*0070*/ 	.word	0x00000940


	//   ....[3]....
        /*0074*/ 	.word	0x00000950


	//   ....[4]....
        /*0078*/ 	.word	0x00000990


	//   ....[5]....
        /*007c*/ 	.word	0x000009a0


	//   ....[6]....
        /*0080*/ 	.word	0x000009e0


	//   ....[7]....
        /*0084*/ 	.word	0x000009f0


	//   ....[8]....
        /*0088*/ 	.word	0x00000a30


	//   ....[9]....
        /*008c*/ 	.word	0x00000a40


	//----- nvinfo : EIATTR_EXIT_INSTR_OFFSETS
	.align		4
.L_1347:
        /*0090*/ 	.byte	0x04, 0x1c
        /*0092*/ 	.short	(.L_1349 - .L_1348)


	//   ....[0]....
.L_1348:
        /*0094*/ 	.word	0x00000060


	//   ....[1]....
        /*0098*/ 	.word	0x00002080


	//----- nvinfo : EIATTR_MAX_THREADS
	.align		4
.L_1349:
        /*009c*/ 	.byte	0x04, 0x05
        /*009e*/ 	.short	(.L_1351 - .L_1350)
.L_1350:
        /*00a0*/ 	.word	0x000001a0
        /*00a4*/ 	.word	0x00000001
        /*00a8*/ 	.word	0x00000001


	//----- nvinfo : EIATTR_CRS_STACK_SIZE
	.align		4
.L_1351:
        /*00ac*/ 	.byte	0x04, 0x1e
        /*00ae*/ 	.short	(.L_1353 - .L_1352)
.L_1352:
        /*00b0*/ 	.word	0x00000000
.L_1353:


//--------------------- .nv.info._Z35group_norm_nhwc_fwd_one_pass_kernelI11Fp16IOFp32WLi256ELi26ELi416EEv26Group_norm_nhwc_fwd_params --------------------------
	.section	.nv.info._Z35group_norm_nhwc_fwd_one_pass_kernelI11Fp16IOFp32WLi256ELi26ELi416EEv26Group_norm_nhwc_fwd_params,"",@"SHT_CUDA_INFO"
	.sectionflags	@""
	.align	4


	//----- nvinfo : EIATTR_CUDA_API_VERSION
	.align		4
        /*0000*/ 	.byte	0x04, 0x37
        /*0002*/ 	.short	(.L_1355 - .L_1354)
.L_1354:
        /*0004*/ 	.word	0x00000082


	//----- nvinfo : EIATTR_SW2861232_WAR
	.align		4
.L_1355:
        /*0008*/ 	.byte	0x01, 0x35
	.zero		2


	//----- nvinfo : EIATTR_PARAM_CBANK
	.align		4
        /*000c*/ 	.byte	0x04, 0x0a
        /*000e*/ 	.short	(.L_1357 - .L_1356)
	.align		4
.L_1356:
        /*0010*/ 	.word	index@(.nv.constant0._Z35group_norm_nhwc_fwd_one_pass_kernelI11Fp16IOFp32WLi256ELi26ELi416EEv26Group_norm_nhwc_fwd_params)
        /*0014*/ 	.short	0x0160
        /*0016*/ 	.short	0x00a0


	//----- nvinfo : EIATTR_CBANK_PARAM_SIZE
	.align		4
.L_1357:
        /*0018*/ 	.byte	0x03, 0x19
        /*001a*/ 	.short	0x00a0


	//----- nvinfo : EIATTR_KPARAM_INFO
	.align		4
        /*001c*/ 	.byte	0x04, 0x17
        /*001e*/ 	.short	(.L_1359 - .L_1358)
.L_1358:
        /*0020*/ 	.word	0x00000000
        /*0024*/ 	.short	0x0000
        /*0026*/ 	.short	0x0000
        /*0028*/ 	.byte	0x00, 0xf0, 0x81, 0x02


	//----- nvinfo : EIATTR_MAXREG_COUNT
	.align		4
.L_1359:
        /*002c*/ 	.byte	0x03, 0x1b
        /*002e*/ 	.short	0x0080


	//----- nvinfo : EIATTR_NUM_BARRIERS
	.align		4
        /*0030*/ 	.byte	0x02, 0x4c
        /*0032*/ 	.byte	0x01
	.zero		1


	//----- nvinfo : EIATTR_MERCURY_ISA_VERSION
	.align		4
        /*0034*/ 	.byte	0x03, 0x5f
        /*0036*/ 	.short	0x0000


	//----- nvinfo : EIATTR_COOP_GROUP_MASK_REGIDS
	.align		4
        /*0038*/ 	.byte	0x04, 0x29
        /*003a*/ 	.short	(.L_1361 - .L_1360)


	//   ....[0]....
.L_1360:
        /*003c*/ 	.word	0xffffffff


	//   ....[1]....
        /*0040*/ 	.word	0xffffffff


	//   ....[2]....
        /*0044*/ 	.word	0xffffffff


	//   ....[3]....
        /*0048*/ 	.word	0xffffffff


	//   ....[4]....
        /*004c*/ 	.word	0xffffffff


	//   ....[5]....
        /*0050*/ 	.word	0xffffffff


	//   ....[6]....
        /*0054*/ 	.word	0xffffffff


	//   ....[7]....
        /*0058*/ 	.word	0xffffffff


	//   ....[8]....
        /*005c*/ 	.word	0xffffffff


	//   ....[9]....
        /*0060*/ 	.word	0xffffffff


	//----- nvinfo : EIATTR_COOP_GROUP_INSTR_OFFSETS
	.align		4
.L_1361:
        /*0064*/ 	.byte	0x04, 0x28
        /*0066*/ 	.short	(.L_1363 - .L_1362)


	//   ....[0]....
.L_1362:
        /*0068*/ 	.word	0x00000e70


	//   ....[1]....
        /*006c*/ 	.word	0x00000e80


	//   ....[2]....
        /*0070*/ 	.word	0x00000eb0


	//   ....[3]....
        /*0074*/ 	.word	0x00000ec0


	//   ....[4]....
        /*0078*/ 	.word	0x00000f00


	//   ....[5]....
        /*007c*/ 	.word	0x00000f10


	//   ....[6]....
        /*0080*/ 	.word	0x00000f50


	//   ....[7]....
        /*0084*/ 	.word	0x00000f60


	//   ....[8]....
        /*0088*/ 	.word	0x00000fa0


	//   ....[9]....
        /*008c*/ 	.word	0x00000fb0


	//----- nvinfo : EIATTR_EXIT_INSTR_OFFSETS
	.align		4
.L_1363:
        /*0090*/ 	.byte	0x04, 0x1c
        /*0092*/ 	.short	(.L_1365 - .L_1364)


	//   ....[0]....
.L_1364:
        /*0094*/ 	.word	0x00000060


	//   ....[1]....
        /*0098*/ 	.word	0x00002ed0


	//----- nvinfo : EIATTR_MAX_THREADS
	.align		4
.L_1365:
        /*009c*/ 	.byte	0x04, 0x05
        /*009e*/ 	.short	(.L_1367 - .L_1366)
.L_1366:
        /*00a0*/ 	.word	0x000001a0
        /*00a4*/ 	.word	0x00000001
        /*00a8*/ 	.word	0x00000001


	//----- nvinfo : EIATTR_CRS_STACK_SIZE
	.align		4
.L_1367:
        /*00ac*/ 	.byte	0x04, 0x1e
        /*00ae*/ 	.short	(.L_1369 - .L_1368)
.L_1368:
        /*00b0*/ 	.word	0x00000000
.L_1369:


//--------------------- .nv.info._Z35group_norm_nhwc_fwd_one_pass_kernelI11Fp16IOFp32WLi512ELi26ELi416EEv26Group_norm_nhwc_fwd_params --------------------------
	.section	.nv.info._Z35group_norm_nhwc_fwd_one_pass_kernelI11Fp16IOFp32WLi512ELi26ELi416EEv26Group_norm_nhwc_fwd_params,"",@"SHT_CUDA_INFO"
	.sectionflags	@""
	.align	4


	//----- nvinfo : EIATTR_CUDA_API_VERSION
	.align		4
        /*0000*/ 	.byte	0x04, 0x37
        /*0002*/ 	.short	(.L_1371 - .L_1370)
.L_1370:
        /*0004*/ 	.word	0x00000082


	//----- nvinfo : EIATTR_SW2861232_WAR
	.align		4
.L_1371:
        /*0008*/ 	.byte	0x01, 0x35
	.zero		2


	//----- nvinfo : EIATTR_PARAM_CBANK
	.align		4
        /*000c*/ 	.byte	0x04, 0x0a
        /*000e*/ 	.short	(.L_1373 - .L_1372)
	.align		4
.L_1372:
        /*0010*/ 	.word	index@(.nv.constant0._Z35group_norm_nhwc_fwd_one_pass_kernelI11Fp16IOFp32WLi512ELi26ELi416EEv26Group_norm_nhwc_fwd_params)
        /*0014*/ 	.short	0x0160
        /*0016*/ 	.short	0x00a0


	//----- nvinfo : EIATTR_CBANK_PARAM_SIZE
	.align		4
.L_1373:
        /*0018*/ 	.byte	0x03, 0x19
        /*001a*/ 	.short	0x00a0


	//----- nvinfo : EIATTR_KPARAM_INFO
	.align		4
        /*001c*/ 	.byte	0x04, 0x17
        /*001e*/ 	.short	(.L_1375 - .L_1374)
.L_1374:
        /*0020*/ 	.word	0x00000000
        /*0024*/ 	.short	0x0000
        /*0026*/ 	.short	0x0000
        /*0028*/ 	.byte	0x00, 0xf0, 0x81, 0x02


	//----- nvinfo : EIATTR_MAXREG_COUNT
	.align		4
.L_1375:
        /*002c*/ 	.byte	0x03, 0x1b
        /*002e*/ 	.short	0x0080


	//----- nvinfo : EIATTR_NUM_BARRIERS
	.align		4
        /*0030*/ 	.byte	0x02, 0x4c
        /*0032*/ 	.byte	0x01
	.zero		1


	//----- nvinfo : EIATTR_MERCURY_ISA_VERSION
	.align		4
        /*0034*/ 	.byte	0x03, 0x5f
        /*0036*/ 	.short	0x0000


	//----- nvinfo : EIATTR_COOP_GROUP_MASK_REGIDS
	.align		4
        /*0038*/ 	.byte	0x04, 0x29
        /*003a*/ 	.short	(.L_1377 - .L_1376)


	//   ....[0]....
.L_1376:
        /*003c*/ 	.word	0xffffffff


	//   ....[1]....
        /*0040*/ 	.word	0xffffffff


	//   ....[2]....
        /*0044*/ 	.word	0xffffffff


	//   ....[3]....
        /*0048*/ 	.word	0xffffffff


	//   ....[4]....
        /*004c*/ 	.word	0xffffffff


	//   ....[5]....
        /*0050*/ 	.word	0xffffffff


	//   ....[6]....
        /*0054*/ 	.word	0xffffffff


	//   ....[7]....
        /*0058*/ 	.word	0xffffffff


	//   ....[8]....
        /*005c*/ 	.word	0xffffffff


	//   ....[9]....
        /*0060*/ 	.word	0xffffffff


	//----- nvinfo : EIATTR_COOP_GROUP_INSTR_OFFSETS
	.align		4
.L_1377:
        /*0064*/ 	.byte	0x04, 0x28
        /*0066*/ 	.short	(.L_1379 - .L_1378)


	//   ....[0]....
.L_1378:
        /*0068*/ 	.word	0x000019e0


	//   ....[1]....
        /*006c*/ 	.word	0x000019f0


	//   ....[2]....
        /*0070*/ 	.word	0x00001a30


	//   ....[3]....
        /*0074*/ 	.word	0x00001a40


	//   ....[4]....
        /*0078*/ 	.word	0x00001a80


	//   ....[5]....
        /*007c*/ 	.word	0x00001a90


	//   ....[6]....
        /*0080*/ 	.word	0x00001ad0


	//   ....[7]....
        /*0084*/ 	.word	0x00001ae0


	//   ....[8]....
        /*0088*/ 	.word	0x00001b20


	//   ....[9]....
        /*008c*/ 	.word	0x00001b30


	//----- nvinfo : EIATTR_EXIT_INSTR_OFFSETS
	.align		4
.L_1379:
        /*0090*/ 	.byte	0x04, 0x1c
        /*0092*/ 	.short	(.L_1381 - .L_1380)


	//   ....[0]....
.L_1380:
        /*0094*/ 	.word	0x00000060


	//   ....[1]....
        /*0098*/ 	.word	0x00004b10


	//----- nvinfo : EIATTR_MAX_THREADS
	.align		4
.L_1381:
        /*009c*/ 	.byte	0x04, 0x05
        /*009e*/ 	.short	(.L_1383 - .L_1382)
.L_1382:
        /*00a0*/ 	.word	0x000001a0
        /*00a4*/ 	.word	0x00000001
        /*00a8*/ 	.word	0x00000001


	//----- nvinfo : EIATTR_CRS_STACK_SIZE
	.align		4
.L_1383:
        /*00ac*/ 	.byte	0x04, 0x1e
        /*00ae*/ 	.short	(.L_1385 - .L_1384)
.L_1384:
        /*00b0*/ 	.word	0x00000000
.L_1385:


//--------------------- .nv.info._Z35group_norm_nhwc_fwd_one_pass_kernelI11Fp16IOBf16WLi64ELi26ELi416EEv26Group_norm_nhwc_fwd_params --------------------------
	.section	.nv.info._Z35group_norm_nhwc_fwd_one_pass_kernelI11Fp16IOBf16WLi64ELi26ELi416EEv26Group_norm_nhwc_fwd_params,"",@"SHT_CUDA_INFO"
	.sectionflags	@""
	.align	4


	//----- nvinfo : EIATTR_CUDA_API_VERSION
	.align		4
        /*0000*/ 	.byte	0x04, 0x37
        /*0002*/ 	.short	(.L_1387 - .L_1386)
.L_1386:
        /*0004*/ 	.word	0x00000082


	//----- nvinfo : EIATTR_SW2861232_WAR
	.align		4
.L_1387:
        /*0008*/ 	.byte	0x01, 0x35
	.zero		2


	//----- nvinfo : EIATTR_PARAM_CBANK
	.align		4
        /*000c*/ 	.byte	0x04, 0x0a
        /*000e*/ 	.short	(.L_1389 - .L_1388)
	.align		4
.L_1388:
        /*0010*/ 	.word	index@(.nv.constant0._Z35group_norm_nhwc_fwd_one_pass_kernelI11Fp16IOBf16WLi64ELi26ELi416EEv26Group_norm_nhwc_fwd_params)
        /*0014*/ 	.short	0x0160
        /*0016*/ 	.short	0x00a0


	//----- nvinfo : EIATTR_CBANK_PARAM_SIZE
	.align		4
.L_1389:
        /*0018*/ 	.byte	0x03, 0x19
        /*001a*/ 	.short	0x00a0


	//----- nvinfo : EIATTR_KPARAM_INFO
	.align		4
        /*001c*/ 	.byte	0x04, 0x17
        /*001e*/ 	.short	(.L_1391 - .L_1390)
.L_1390:
        /*0020*/ 	.word	0x00000000
        /*0024*/ 	.short	0x0000
        /*0026*/ 	.short	0x0000
        /*0028*/ 	.byte	0x00, 0xf0, 0x81, 0x02


	//----- nvinfo : EIATTR_MAXREG_COUNT
	.align		4
.L_1391:
        /*002c*/ 	.byte	0x03, 0x1b
        /*002e*/ 	.short	0x0080


	//----- nvinfo : EIATTR_NUM_BARRIERS
	.align		4
        /*0030*/ 	.byte	0x02, 0x4c
        /*0032*/ 	.byte	0x01
	.zero		1


	//----- nvinfo : EIATTR_MERCURY_ISA_VERSION
	.align		4
        /*0034*/ 	.byte	0x03, 0x5f
        /*0036*/ 	.short	0x0000


	//----- nvinfo : EIATTR_COOP_GROUP_MASK_REGIDS
	.align		4
        /*0038*/ 	.byte	0x04, 0x29
        /*003a*/ 	.short	(.L_1393 - .L_1392)


	//   ....[0]....
.L_1392:
        /*003c*/ 	.word	0xffffffff


	//   ....[1]....
        /*0040*/ 	.word	0xffffffff


	//   ....[2]....
        /*0044*/ 	.word	0xffffffff


	//   ....[3]....
        /*0048*/ 	.word	0xffffffff


	//   ....[4]....
        /*004c*/ 	.word	0xffffffff


	//   ....[5]....
        /*0050*/ 	.word	0xffffffff


	//   ....[6]....
        /*0054*/ 	.word	0xffffffff


	//   ....[7]....
        /*0058*/ 	.word	0xffffffff


	//   ....[8]....
        /*005c*/ 	.word	0xffffffff


	//   ....[9]....
        /*0060*/ 	.word	0xffffffff


	//----- nvinfo : EIATTR_COOP_GROUP_INSTR_OFFSETS
	.align		4
.L_1393:
        /*0064*/ 	.byte	0x04, 0x28
        /*0066*/ 	.short	(.L_1395 - .L_1394)


	//   ....[0]....
.L_1394:
        /*0068*/ 	.word	0x00000650


	//   ....[1]....
        /*006c*/ 	.word	0x00000660


	//   ....[2]....
        /*0070*/ 	.word	0x00000690


	//   ....[3]....
        /*0074*/ 	.word	0x000006b0


	//   ....[4]....
        /*0078*/ 	.word	0x000006e0


	//   ....[5]....
        /*007c*/ 	.word	0x00000700


	//   ....[6]....
        /*0080*/ 	.word	0x00000730


	//   ....[7]....
        /*0084*/ 	.word	0x00000750


	//   ....[8]....
        /*0088*/ 	.word	0x00000780


	//   ....[9]....
        /*008c*/ 	.word	0x000007a0


	//----- nvinfo : EIATTR_EXIT_INSTR_OFFSETS
	.align		4
.L_1395:
        /*0090*/ 	.byte	0x04, 0x1c
        /*0092*/ 	.short	(.L_1397 - .L_1396)


	//   ....[0]....
.L_1396:
        /*0094*/ 	.word	0x00000060


	//   ....[1]....
        /*0098*/ 	.word	0x000019d0


	//----- nvinfo : EIATTR_MAX_THREADS
	.align		4
.L_1397:
        /*009c*/ 	.byte	0x04, 0x05
        /*009e*/ 	.short	(.L_1399 - .L_1398)
.L_1398:
        /*00a0*/ 	.word	0x000001a0
        /*00a4*/ 	.word	0x00000001
        /*00a8*/ 	.word	0x00000001


	//----- nvinfo : EIATTR_CRS_STACK_SIZE
	.align		4
.L_1399:
        /*00ac*/ 	.byte	0x04, 0x1e
        /*00ae*/ 	.short	(.L_1401 - .L_1400)
.L_1400:
        /*00b0*/ 	.word	0x00000000
.L_1401:


//--------------------- .nv.info._Z35group_norm_nhwc_fwd_one_pass_kernelI11Fp16IOBf16WLi128ELi26ELi416EEv26Group_norm_nhwc_fwd_params --------------------------
	.section	.nv.info._Z35group_norm_nhwc_fwd_one_pass_kernelI11Fp16IOBf16WLi128ELi26ELi416EEv26Group_norm_nhwc_fwd_params,"",@"SHT_CUDA_INFO"
	.sectionflags	@""
	.align	4


	//----- nvinfo : EIATTR_CUDA_API_VERSION
	.align		4
        /*0000*/ 	.byte	0x04, 0x37
        /*0002*/ 	.short	(.L_1403 - .L_1402)
.L_1402:
        /*0004*/ 	.word	0x00000082


	//----- nvinfo : EIATTR_SW2861232_WAR
	.align		4
.L_1403:
        /*0008*/ 	.byte	0x01, 0x35
	.zero		2


	//----- nvinfo : EIATTR_PARAM_CBANK
	.align		4
        /*000c*/ 	.byte	0x04, 0x0a
        /*000e*/ 	.short	(.L_1405 - .L_1404)
	.align		4
.L_1404:
        /*0010*/ 	.word	index@(.nv.constant0._Z35group_norm_nhwc_fwd_one_pass_kernelI11Fp16IOBf16WLi128ELi26ELi416EEv26Group_norm_nhwc_fwd_params)
        /*0014*/ 	.short	0x0160
        /*0016*/ 	.short	0x00a0


	//----- nvinfo : EIATTR_CBANK_PARAM_SIZE
	.align		4
.L_1405:
        /*0018*/ 	.byte	0x03, 0x19
        /*001a*/ 	.short	0x00a0


	//----- nvinfo : EIATTR_KPARAM_INFO
	.align		4
        /*001c*/ 	.byte	0x04, 0x17
        /*001e*/ 	.short	(.L_1407 - .L_1406)
.L_1406:
        /*0020*/ 	.word	0x00000000
        /*0024*/ 	.short	0x0000
        /*0026*/ 	.short	0x0000
        /*0028*/ 	.byte	0x00, 0xf0, 0x81, 0x02


	//----- nvinfo : EIATTR_MAXREG_COUNT
	.align		4
.L_1407:
        /*002c*/ 	.byte	0x03, 0x1b
        /*002e*/ 	.short	0x0080


	//----- nvinfo : EIATTR_NUM_BARRIERS
	.align		4
        /*0030*/ 	.byte	0x02, 0x4c
        /*0032*/ 	.byte	0x01
	.zero		1


	//----- nvinfo : EIATTR_MERCURY_ISA_VERSION
	.align		4
        /*0034*/ 	.byte	0x03, 0x5f
        /*0036*/ 	.short	0x0000


	//----- nvinfo : EIATTR_COOP_GROUP_MASK_REGIDS
	.align		4
        /*0038*/ 	.byte	0x04, 0x29
        /*003a*/ 	.short	(.L_1409 - .L_1408)


	//   ....[0]....
.L_1408:
        /*003c*/ 	.word	0xffffffff


	//   ....[1]....
        /*0040*/ 	.word	0xffffffff


	//   ....[2]....
        /*0044*/ 	.word	0xffffffff


	//   ....[3]....
        /*0048*/ 	.word	0xffffffff


	//   ....[4]....
        /*004c*/ 	.word	0xffffffff


	//   ....[5]....
        /*0050*/ 	.word	0xffffffff


	//   ....[6]....
        /*0054*/ 	.word	0xffffffff


	//   ....[7]....
        /*0058*/ 	.word	0xffffffff


	//   ....[8]....
        /*005c*/ 	.word	0xffffffff


	//   ....[9]....
        /*0060*/ 	.word	0xffffffff


	//----- nvinfo : EIATTR_COOP_GROUP_INSTR_OFFSETS
	.align		4
.L_1409:
        /*0064*/ 	.byte	0x04, 0x28
        /*0066*/ 	.short	(.L_1411 - .L_1410)


	//   ....[0]....
.L_1410:
        /*0068*/ 	.word	0x00000900


	//   ....[1]....
        /*006c*/ 	.word	0x00000910


	//   ....[2]....
        /*0070*/ 	.word	0x00000940


	//   ....[3]....
        /*0074*/ 	.word	0x00000950


	//   ....[4]....
        /*0078*/ 	.word	0x00000990


	//   ....[5]....
        /*007c*/ 	.word	0x000009a0


	//   ....[6]....
        /*0080*/ 	.word	0x000009e0


	//   ....[7]....
        /*0084*/ 	.word	0x000009f0


	//   ....[8]....
        /*0088*/ 	.word	0x00000a30


	//   ....[9]....
        /*008c*/ 	.word	0x00000a40


	//----- nvinfo : EIATTR_EXIT_INSTR_OFFSETS
	.align		4
.L_1411:
        /*0090*/ 	.byte	0x04, 0x1c
        /*0092*/ 	.short	(.L_1413 - .L_1412)


	//   ....[0]....
.L_1412:
        /*0094*/ 	.word	0x00000060


	//   ....[1]....
        /*0098*/ 	.word	0x000020e0


	//----- nvinfo : EIATTR_MAX_THREADS
	.align		4
.L_1413:
        /*009c*/ 	.byte	0x04, 0x05
        /*009e*/ 	.short	(.L_1415 - .L_1414)
.L_1414:
        /*00a0*/ 	.word	0x000001a0
        /*00a4*/ 	.word	0x00000001
        /*00a8*/ 	.word	0x00000001


	//----- nvinfo : EIATTR_CRS_STACK_SIZE
	.align		4
.L_1415:
        /*00ac*/ 	.byte	0x04, 0x1e
        /*00ae*/ 	.short	(.L_1417 - .L_1416)
.L_1416:
        /*00b0*/ 	.word	0x00000000
.L_1417:


//--------------------- .nv.info._Z35group_norm_nhwc_fwd_one_pass_kernelI11Fp16IOBf16WLi256ELi26ELi416EEv26Group_norm_nhwc_fwd_params --------------------------
	.section	.nv.info._Z35group_norm_nhwc_fwd_one_pass_kernelI11Fp16IOBf16WLi256ELi26ELi416EEv26Group_norm_nhwc_fwd_params,"",@"SHT_CUDA_INFO"
	.sectionflags	@""
	.align	4


	//----- nvinfo : EIATTR_CUDA_API_VERSION
	.align		4
        /*0000*/ 	.byte	0x04, 0x37
        /*0002*/ 	.short	(.L_1419 - .L_1418)
.L_1418:
        /*0004*/ 	.word	0x00000082


	//----- nvinfo : EIATTR_SW2861232_WAR
	.align		4
.L_1419:
        /*0008*/ 	.byte	0x01, 0x35
	.zero		2


	//----- nvinfo : EIATTR_PARAM_CBANK
	.align		4
        /*000c*/ 	.byte	0x04, 0x0a
        /*000e*/ 	.short	(.L_1421 - .L_1420)
	.align		4
.L_1420:
        /*0010*/ 	.word	index@(.nv.constant0._Z35group_norm_nhwc_fwd_one_pass_kernelI11Fp16IOBf16WLi256ELi26ELi416EEv26Group_norm_nhwc_fwd_params)
        /*0014*/ 	.short	0x0160
        /*0016*/ 	.short	0x00a0


	//----- nvinfo : EIATTR_CBANK_PARAM_SIZE
	.align		4
.L_1421:
        /*0018*/ 	.byte	0x03, 0x19
        /*001a*/ 	.short	0x00a0


	//----- nvinfo : EIATTR_KPARAM_INFO
	.align		4
        /*001c*/ 	.byte	0x04, 0x17
        /*001e*/ 	.short	(.L_1423 - .L_1422)
.L_1422:
        /*0020*/ 	.word	0x00000000
        /*0024*/ 	.short	0x0000
        /*0026*/ 	.short	0x0000
        /*0028*/ 	.byte	0x00, 0xf0, 0x81, 0x02


	//----- nvinfo : EIATTR_MAXREG_COUNT
	.align		4
.L_1423:
        /*002c*/ 	.byte	0x03, 0x1b
        /*002e*/ 	.short	0x0080


	//----- nvinfo : EIATTR_NUM_BARRIERS
	.align		4
        /*0030*/ 	.byte	0x02, 0x4c
        /*0032*/ 	.byte	0x01
	.zero		1


	//----- nvinfo : EIATTR_MERCURY_ISA_VERSION
	.align		4
        /*0034*/ 	.byte	0x03, 0x5f
        /*0036*/ 	.short	0x0000


	//----- nvinfo : EIATTR_COOP_GROUP_MASK_REGIDS
	.align		4
        /*0038*/ 	.byte	0x04, 0x29
        /*003a*/ 	.short	(.L_1425 - .L_1424)


	//   ....[0]....
.L_1424:
        /*003c*/ 	.word	0xffffffff


	//   ....[1]....
        /*0040*/ 	.word	0xffffffff


	//   ....[2]....
        /*0044*/ 	.word	0xffffffff


	//   ....[3]....
        /*0048*/ 	.word	0xffffffff


	//   ....[4]....
        /*004c*/ 	.word	0xffffffff


	//   ....[5]....
        /*0050*/ 	.word	0xffffffff


	//   ....[6]....
        /*0054*/ 	.word	0xffffffff


	//   ....[7]....
        /*0058*/ 	.word	0xffffffff


	//   ....[8]....
        /*005c*/ 	.word	0xffffffff


	//   ....[9]....
        /*0060*/ 	.word	0xffffffff


	//----- nvinfo : EIATTR_COOP_GROUP_INSTR_OFFSETS
	.align		4
.L_1425:
        /*0064*/ 	.byte	0x04, 0x28
        /*0066*/ 	.short	(.L_1427 - .L_1426)


	//   ....[0]....
.L_1426:
        /*0068*/ 	.word	0x00000e80


	//   ....[1]....
        /*006c*/ 	.word	0x00000e90


	//   ....[2]....
        /*0070*/ 	.word	0x00000ec0


	//   ....[3]....
        /*0074*/ 	.word	0x00000ed0


	//   ....[4]....
        /*0078*/ 	.word	0x00000f10


	//   ....[5]....
        /*007c*/ 	.word	0x00000f20


	//   ....[6]....
        /*0080*/ 	.word	0x00000f60


	//   ....[7]....
        /*0084*/ 	.word	0x00000f70


	//   ....[8]....
        /*0088*/ 	.word	0x00000fb0


	//   ....[9]....
        /*008c*/ 	.word	0x00000fc0


	//----- nvinfo : EIATTR_EXIT_INSTR_OFFSETS
	.align		4
.L_1427:
        /*0090*/ 	.byte	0x04, 0x1c
        /*0092*/ 	.short	(.L_1429 - .L_1428)


	//   ....[0]....
.L_1428:
        /*0094*/ 	.word	0x00000060


	//   ....[1]....
        /*0098*/ 	.word	0x00002f20


	//----- nvinfo : EIATTR_MAX_THREADS
	.align		4
.L_1429:
        /*009c*/ 	.byte	0x04, 0x05
        /*009e*/ 	.short	(.L_1431 - .L_1430)
.L_1430:
        /*00a0*/ 	.word	0x000001a0
        /*00a4*/ 	.word	0x00000001
        /*00a8*/ 	.word	0x00000001


	//----- nvinfo : EIATTR_CRS_STACK_SIZE
	.align		4
.L_1431:
        /*00ac*/ 	.byte	0x04, 0x1e
        /*00ae*/ 	.short	(.L_1433 - .L_1432)
.L_1432:
        /*00b0*/ 	.word	0x00000000
.L_1433:


//--------------------- .nv.info._Z35group_norm_nhwc_fwd_one_pass_kernelI11Fp16IOBf16WLi512ELi26ELi416EEv26Group_norm_nhwc_fwd_params --------------------------
	.section	.nv.info._Z35group_norm_nhwc_fwd_one_pass_kernelI11Fp16IOBf16WLi512ELi26ELi416EEv26Group_norm_nhwc_fwd_params,"",@"SHT_CUDA_INFO"
	.sectionflags	@""
	.align	4


	//----- nvinfo : EIATTR_CUDA_API_VERSION
	.align		4
        /*0000*/ 	.byte	0x04, 0x37
        /*0002*/ 	.short	(.L_1435 - .L_1434)
.L_1434:
        /*0004*/ 	.word	0x00000082


	//----- nvinfo : EIATTR_SW2861232_WAR
	.align		4
.L_1435:
        /*0008*/ 	.byte	0x01, 0x35
	.zero		2


	//----- nvinfo : EIATTR_PARAM_CBANK
	.align		4
        /*000c*/ 	.byte	0x04, 0x0a
        /*000e*/ 	.short	(.L_1437 - .L_1436)
	.align		4
.L_1436:
        /*0010*/ 	.word	index@(.nv.constant0._Z35group_norm_nhwc_fwd_one_pass_kernelI11Fp16IOBf16WLi512ELi26ELi416EEv26Group_norm_nhwc_fwd_params)
        /*0014*/ 	.short	0x0160
        /*0016*/ 	.short	0x00a0


	//----- nvinfo : EIATTR_CBANK_PARAM_SIZE
	.align		4
.L_1437:
        /*0018*/ 	.byte	0x03, 0x19
        /*001a*/ 	.short	0x00a0


	//----- nvinfo : EIATTR_KPARAM_INFO
	.align		4
        /*001c*/ 	.byte	0x04, 0x17
        /*001e*/ 	.short	(.L_1439 - .L_1438)
.L_1438:
        /*0020*/ 	.word	0x00000000
        /*0024*/ 	.short	0x0000
        /*0026*/ 	.short	0x0000
        /*0028*/ 	.byte	0x00, 0xf0, 0x81, 0x02


	//----- nvinfo : EIATTR_MAXREG_COUNT
	.align		4
.L_1439:
        /*002c*/ 	.byte	0x03, 0x1b
        /*002e*/ 	.short	0x0080


	//----- nvinfo : EIATTR_NUM_BARRIERS
	.align		4
        /*0030*/ 	.byte	0x02, 0x4c
        /*0032*/ 	.byte	0x01
	.zero		1


	//----- nvinfo : EIATTR_MERCURY_ISA_VERSION
	.align		4
        /*0034*/ 	.byte	0x03, 0x5f
        /*0036*/ 	.short	0x0000


	//----- nvinfo : EIATTR_COOP_GROUP_MASK_REGIDS
	.align		4
        /*0038*/ 	.byte	0x04, 0x29
        /*003a*/ 	.short	(.L_1441 - .L_1440)


	//   ....[0]....
.L_1440:
        /*003c*/ 	.word	0xffffffff


	//   ....[1]....
        /*0040*/ 	.word	0xffffffff


	//   ....[2]....
        /*0044*/ 	.word	0xffffffff


	//   ....[3]....
        /*0048*/ 	.word	0xffffffff


	//   ....[4]....
        /*004c*/ 	.word	0xffffffff


	//   ....[5]....
        /*0050*/ 	.word	0xffffffff


	//   ....[6]....
        /*0054*/ 	.word	0xffffffff


	//   ....[7]....
        /*0058*/ 	.word	0xffffffff


	//   ....[8]....
        /*005c*/ 	.word	0xffffffff


	//   ....[9]....
        /*0060*/ 	.word	0xffffffff


	//----- nvinfo : EIATTR_COOP_GROUP_INSTR_OFFSETS
	.align		4
.L_1441:
        /*0064*/ 	.byte	0x04, 0x28
        /*0066*/ 	.short	(.L_1443 - .L_1442)


	//   ....[0]....
.L_1442:
        /*0068*/ 	.word	0x000019e0


	//   ....[1]....
        /*006c*/ 	.word	0x000019f0


	//   ....[2]....
        /*0070*/ 	.word	0x00001a30


	//   ....[3]....
        /*0074*/ 	.word	0x00001a40


	//   ....[4]....
        /*0078*/ 	.word	0x00001a80


	//   ....[5]....
        /*007c*/ 	.word	0x00001a90


	//   ....[6]....
        /*0080*/ 	.word	0x00001ad0


	//   ....[7]....
        /*0084*/ 	.word	0x00001ae0


	//   ....[8]....
        /*0088*/ 	.word	0x00001b20


	//   ....[9]....
        /*008c*/ 	.word	0x00001b30


	//----- nvinfo : EIATTR_EXIT_INSTR_OFFSETS
	.align		4
.L_1443:
        /*0090*/ 	.byte	0x04, 0x1c
        /*0092*/ 	.short	(.L_1445 - .L_1444)


	//   ....[0]....
.L_1444:
        /*0094*/ 	.word	0x00000060


	//   ....[1]....
        /*0098*/ 	.word	0x00004b70


	//----- nvinfo : EIATTR_MAX_THREADS
	.align		4
.L_1445:
        /*009c*/ 	.byte	0x04, 0x05
        /*009e*/ 	.short	(.L_1447 - .L_1446)
.L_1446:
        /*00a0*/ 	.word	0x000001a0
        /*00a4*/ 	.word	0x00000001
        /*00a8*/ 	.word	0x00000001


	//----- nvinfo : EIATTR_CRS_STACK_SIZE
	.align		4
.L_1447:
        /*00ac*/ 	.byte	0x04, 0x1e
        /*00ae*/ 	.short	(.L_1449 - .L_1448)
.L_1448:
        /*00b0*/ 	.word	0x00000000
.L_1449:


//--------------------- .nv.info._Z35group_norm_nhwc_fwd_one_pass_kernelI11Fp16IOFp16WLi64ELi26ELi416EEv26Group_norm_nhwc_fwd_params --------------------------
	.section	.nv.info._Z35group_norm_nhwc_fwd_one_pass_kernelI11Fp16IOFp16WLi64ELi26ELi416EEv26Group_norm_nhwc_fwd_params,"",@"SHT_CUDA_INFO"
	.sectionflags	@""
	.align	4


	//----- nvinfo : EIATTR_CUDA_API_VERSION
	.align		4
        /*0000*/ 	.byte	0x04, 0x37
        /*0002*/ 	.short	(.L_1451 - .L_1450)
.L_1450:
        /*0004*/ 	.word	0x00000082


	//----- nvinfo : EIATTR_SW2861232_WAR
	.align		4
.L_1451:
        /*0008*/ 	.byte	0x01, 0x35
	.zero		2


	//----- nvinfo : EIATTR_PARAM_CBANK
	.align		4
        /*000c*/ 	.byte	0x04, 0x0a
        /*000e*/ 	.short	(.L_1453 - .L_1452)
	.align		4
.L_1452:
        /*0010*/ 	.word	index@(.nv.constant0._Z35group_norm_nhwc_fwd_one_pass_kernelI11Fp16IOFp16WLi64ELi26ELi416EEv26Group_norm_nhwc_fwd_params)
        /*0014*/ 	.short	0x0160
        /*0016*/ 	.short	0x00a0


	//----- nvinfo : EIATTR_CBANK_PARAM_SIZE
	.align		4
.L_1453:
        /*0018*/ 	.byte	0x03, 0x19
        /*001a*/ 	.short	0x00a0


	//----- nvinfo : EIATTR_KPARAM_INFO
	.align		4
        /*001c*/ 	.byte	0x04, 0x17
        /*001e*/ 	.short	(.L_1455 - .L_1454)
.L_1454:
        /*0020*/ 	.word	0x00000000
        /*0024*/ 	.short	0x0000
        /*0026*/ 	.short	0x0000
        /*0028*/ 	.byte	0x00, 0xf0, 0x81, 0x02


	//----- nvinfo : EIATTR_MAXREG_COUNT
	.align		4
.L_1455:
        /*002c*/ 	.byte	0x03, 0x1b
        /*002e*/ 	.short	0x0080


	//----- nvinfo : EIATTR_NUM_BARRIERS
	.align		4
        /*0030*/ 	.byte	0x02, 0x4c
        /*0032*/ 	.byte	0x01
	.zero		1


	//----- nvinfo : EIATTR_MERCURY_ISA_VERSION
	.align		4
        /*0034*/ 	.byte	0x03, 0x5f
        /*0036*/ 	.short	0x0000


	//----- nvinfo : EIATTR_COOP_GROUP_MASK_REGIDS
	.align		4
        /*0038*/ 	.byte	0x04, 0x29
        /*003a*/ 	.short	(.L_1457 - .L_1456)


	//   ....[0]....
.L_1456:
        /*003c*/ 	.word	0xffffffff


	//   ....[1]....
        /*0040*/ 	.word	0xffffffff


	//   ....[2]....
        /*0044*/ 	.word	0xffffffff


	//   ....[3]....
        /*0048*/ 	.word	0xffffffff


	//   ....[4]....
        /*004c*/ 	.word	0xffffffff


	//   ....[5]....
        /*0050*/ 	.word	0xffffffff


	//   ....[6]....
        /*0054*/ 	.word	0xffffffff


	//   ....[7]....
        /*0058*/ 	.word	0xffffffff


	//   ....[8]....
        /*005c*/ 	.word	0xffffffff


	//   ....[9]....
        /*0060*/ 	.word	0xffffffff


	//----- nvinfo : EIATTR_COOP_GROUP_INSTR_OFFSETS
	.align		4
.L_1457:
        /*0064*/ 	.byte	0x04, 0x28
        /*0066*/ 	.short	(.L_1459 - .L_1458)


	//   ....[0]....
.L_1458:
        /*0068*/ 	.word	0x00000650


	//   ....[1]....
        /*006c*/ 	.word	0x00000660


	//   ....[2]....
        /*0070*/ 	.word	0x00000690


	//   ....[3]....
        /*0074*/ 	.word	0x000006b0


	//   ....[4]....
        /*0078*/ 	.word	0x000006e0


	//   ....[5]....
        /*007c*/ 	.word	0x00000700


	//   ....[6]....
        /*0080*/ 	.word	0x00000730


	//   ....[7]....
        /*0084*/ 	.word	0x00000750


	//   ....[8]....
        /*0088*/ 	.word	0x00000780


	//   ....[9]....
        /*008c*/ 	.word	0x000007a0


	//----- nvinfo : EIATTR_EXIT_INSTR_OFFSETS
	.align		4
.L_1459:
        /*0090*/ 	.byte	0x04, 0x1c
        /*0092*/ 	.short	(.L_1461 - .L_1460)


	//   ....[0]....
.L_1460:
        /*0094*/ 	.word	0x00000060


	//   ....[1]....
        /*0098*/ 	.word	0x000019d0


	//----- nvinfo : EIATTR_MAX_THREADS
	.align		4
.L_1461:
        /*009c*/ 	.byte	0x04, 0x05
        /*009e*/ 	.short	(.L_1463 - .L_1462)
.L_1462:
        /*00a0*/ 	.word	0x000001a0
        /*00a4*/ 	.word	0x00000001
        /*00a8*/ 	.word	0x00000001


	//----- nvinfo : EIATTR_CRS_STACK_SIZE
	.align		4
.L_1463:
        /*00ac*/ 	.byte	0x04, 0x1e
        /*00ae*/ 	.short	(.L_1465 - .L_1464)
.L_1464:
        /*00b0*/ 	.word	0x00000000
.L_1465:


//--------------------- .nv.info._Z35group_norm_nhwc_fwd_one_pass_kernelI11Fp16IOFp16WLi128ELi26ELi416EEv26Group_norm_nhwc_fwd_params --------------------------
	.section	.nv.info._Z35group_norm_nhwc_fwd_one_pass_kernelI11Fp16IOFp16WLi128ELi26ELi416EEv26Group_norm_nhwc_fwd_params,"",@"SHT_CUDA_INFO"
	.sectionflags	@""
	.align	4


	//----- nvinfo : EIATTR_CUDA_API_VERSION
	.align		4
        /*0000*/ 	.byte	0x04, 0x37
        /*0002*/ 	.short	(.L_1467 - .L_1466)
.L_1466:
        /*0004*/ 	.word	0x00000082


	//----- nvinfo : EIATTR_SW2861232_WAR
	.align		4
.L_1467:
        /*0008*/ 	.byte	0x01, 0x35
	.zero		2


	//----- nvinfo : EIATTR_PARAM_CBANK
	.align		4
        /*000c*/ 	.byte	0x04, 0x0a
        /*000e*/ 	.short	(.L_1469 - .L_1468)
	.align		4
.L_1468:
        /*0010*/ 	.word	index@(.nv.constant0._Z35group_norm_nhwc_fwd_one_pass_kernelI11Fp16IOFp16WLi128ELi26ELi416EEv26Group_norm_nhwc_fwd_params)
        /*0014*/ 	.short	0x0160
        /*0016*/ 	.short	0x00a0


	//----- nvinfo : EIATTR_CBANK_PARAM_SIZE
	.align		4
.L_1469:
        /*0018*/ 	.byte	0x03, 0x19
        /*001a*/ 	.short	0x00a0


	//----- nvinfo : EIATTR_KPARAM_INFO
	.align		4
        /*001c*/ 	.byte	0x04, 0x17
        /*001e*/ 	.short	(.L_1471 - .L_1470)
.L_1470:
        /*0020*/ 	.word	0x00000000
        /*0024*/ 	.short	0x0000
        /*0026*/ 	.short	0x0000
        /*0028*/ 	.byte	0x00, 0xf0, 0x81, 0x02


	//----- nvinfo : EIATTR_MAXREG_COUNT
	.align		4
.L_1471:
        /*002c*/ 	.byte	0x03, 0x1b
        /*002e*/ 	.short	0x0080


	//----- nvinfo : EIATTR_NUM_BARRIERS
	.align		4
        /*0030*/ 	.byte	0x02, 0x4c
        /*0032*/ 	.byte	0x01
	.zero		1


	//----- nvinfo : EIATTR_MERCURY_ISA_VERSION
	.align		4
        /*0034*/ 	.byte	0x03, 0x5f
        /*0036*/ 	.short	0x0000


	//----- nvinfo : EIATTR_COOP_GROUP_MASK_REGIDS
	.align		4
        /*0038*/ 	.byte	0x04, 0x29
        /*003a*/ 	.short	(.L_1473 - .L_1472)


	//   ....[0]....
.L_1472:
        /*003c*/ 	.word	0xffffffff


	//   ....[1]....
        /*0040*/ 	.word	0xffffffff


	//   ....[2]....
        /*0044*/ 	.word	0xffffffff


	//   ....[3]....
        /*0048*/ 	.word	0xffffffff


	//   ....[4]....
        /*004c*/ 	.word	0xffffffff


	//   ....[5]....
        /*0050*/ 	.word	0xffffffff


	//   ....[6]....
        /*0054*/ 	.word	0xffffffff


	//   ....[7]....
        /*0058*/ 	.word	0xffffffff


	//   ....[8]....
        /*005c*/ 	.word	0xffffffff


	//   ....[9]....
        /*0060*/ 	.word	0xffffffff


	//----- nvinfo : EIATTR_COOP_GROUP_INSTR_OFFSETS
	.align		4
.L_1473:
        /*0064*/ 	.byte	0x04, 0x28
        /*0066*/ 	.short	(.L_1475 - .L_1474)


	//   ....[0]....
.L_1474:
        /*0068*/ 	.word	0x00000900


	//   ....[1]....
        /*006c*/ 	.word	0x00000910


	//   ....[2]....
        /*0070*/ 	.word	0x00000940


	//   ....[3]....
        /*0074*/ 	.word	0x00000950


	//   ....[4]....
        /*0078*/ 	.word	0x00000990


	//   ....[5]....
        /*007c*/ 	.word	0x000009a0


	//   ....[6]....
        /*0080*/ 	.word	0x000009e0


	//   ....[7]....
        /*0084*/ 	.word	0x000009f0


	//   ....[8]....
        /*0088*/ 	.word	0x00000a30


	//   ....[9]....
        /*008c*/ 	.word	0x00000a40


	//----- nvinfo : EIATTR_EXIT_INSTR_OFFSETS
	.align		4
.L_1475:
        /*0090*/ 	.byte	0x04, 0x1c
        /*0092*/ 	.short	(.L_1477 - .L_1476)


	//   ....[0]....
.L_1476:
        /*0094*/ 	.word	0x00000060


	//   ....[1]....
        /*0098*/ 	.word	0x000020e0


	//----- nvinfo : EIATTR_MAX_THREADS
	.align		4
.L_1477:
        /*009c*/ 	.byte	0x04, 0x05
        /*009e*/ 	.short	(.L_1479 - .L_1478)
.L_1478:
        /*00a0*/ 	.word	0x000001a0
        /*00a4*/ 	.word	0x00000001
        /*00a8*/ 	.word	0x00000001


	//----- nvinfo : EIATTR_CRS_STACK_SIZE
	.align		4
.L_1479:
        /*00ac*/ 	.byte	0x04, 0x1e
        /*00ae*/ 	.short	(.L_1481 - .L_1480)
.L_1480:
        /*00b0*/ 	.word	0x00000000
.L_1481:


//--------------------- .nv.info._Z35group_norm_nhwc_fwd_one_pass_kernelI11Fp16IOFp16WLi256ELi26ELi416EEv26Group_norm_nhwc_fwd_params --------------------------
	.section	.nv.info._Z35group_norm_nhwc_fwd_one_pass_kernelI11Fp16IOFp16WLi256ELi26ELi416EEv26Group_norm_nhwc_fwd_params,"",@"SHT_CUDA_INFO"
	.sectionflags	@""
	.align	4


	//----- nvinfo : EIATTR_CUDA_API_VERSION
	.align		4
        /*0000*/ 	.byte	0x04, 0x37
        /*0002*/ 	.short	(.L_1483 - .L_1482)
.L_1482:
        /*0004*/ 	.word	0x00000082


	//----- nvinfo : EIATTR_SW2861232_WAR
	.align		4
.L_1483:
        /*0008*/ 	.byte	0x01, 0x35
	.zero		2


	//----- nvinfo : EIATTR_PARAM_CBANK
	.align		4
        /*000c*/ 	.byte	0x04, 0x0a
        /*000e*/ 	.short	(.L_1485 - .L_1484)
	.align		4
.L_1484:
        /*0010*/ 	.word	index@(.nv.constant0._Z35group_norm_nhwc_fwd_one_pass_kernelI11Fp16IOFp16WLi256ELi26ELi416EEv26Group_norm_nhwc_fwd_params)
        /*0014*/ 	.short	0x0160
        /*0016*/ 	.short	0x00a0


	//----- nvinfo : EIATTR_CBANK_PARAM_SIZE
	.align		4
.L_1485:
        /*0018*/ 	.byte	0x03, 0x19
        /*001a*/ 	.short	0x00a0


	//----- nvinfo : EIATTR_KPARAM_INFO
	.align		4
        /*001c*/ 	.byte	0x04, 0x17
        /*001e*/ 	.short	(.L_1487 - .L_1486)
.L_1486:
        /*0020*/ 	.word	0x00000000
        /*0024*/ 	.short	0x0000
        /*0026*/ 	.short	0x0000
        /*0028*/ 	.byte	0x00, 0xf0, 0x81, 0x02


	//----- nvinfo : EIATTR_MAXREG_COUNT
	.align		4
.L_1487:
        /*002c*/ 	.byte	0x03, 0x1b
        /*002e*/ 	.short	0x0080


	//----- nvinfo : EIATTR_NUM_BARRIERS
	.align		4
        /*0030*/ 	.byte	0x02, 0x4c
        /*0032*/ 	.byte	0x01
	.zero		1


	//----- nvinfo : EIATTR_MERCURY_ISA_VERSION
	.align		4
        /*0034*/ 	.byte	0x03, 0x5f
        /*0036*/ 	.short	0x0000


	//----- nvinfo : EIATTR_COOP_GROUP_MASK_REGIDS
	.align		4
        /*0038*/ 	.byte	0x04, 0x29
        /*003a*/ 	.short	(.L_1489 - .L_1488)


	//   ....[0]....
.L_1488:
        /*003c*/ 	.word	0xffffffff


	//   ....[1]....
        /*0040*/ 	.word	0xffffffff


	//   ....[2]....
        /*0044*/ 	.word	0xffffffff


	//   ....[3]....
        /*0048*/ 	.word	0xffffffff


	//   ....[4]....
        /*004c*/ 	.word	0xffffffff


	//   ....[5]....
        /*0050*/ 	.word	0xffffffff


	//   ....[6]....
        /*0054*/ 	.word	0xffffffff


	//   ....[7]....
        /*0058*/ 	.word	0xffffffff


	//   ....[8]....
        /*005c*/ 	.word	0xffffffff


	//   ....[9]....
        /*0060*/ 	.word	0xffffffff


	//----- nvinfo : EIATTR_COOP_GROUP_INSTR_OFFSETS
	.align		4
.L_1489:
        /*0064*/ 	.byte	0x04, 0x28
        /*0066*/ 	.short	(.L_1491 - .L_1490)


	//   ....[0]....
.L_1490:
        /*0068*/ 	.word	0x00000e80


	//   ....[1]....
        /*006c*/ 	.word	0x00000e90


	//   ....[2]....
        /*0070*/ 	.word	0x00000ec0


	//   ....[3]....
        /*0074*/ 	.word	0x00000ed0


	//   ....[4]....
        /*0078*/ 	.word	0x00000f10


	//   ....[5]....
        /*007c*/ 	.word	0x00000f20


	//   ....[6]....
        /*0080*/ 	.word	0x00000f60


	//   ....[7]....
        /*0084*/ 	.word	0x00000f70


	//   ....[8]....
        /*0088*/ 	.word	0x00000fb0


	//   ....[9]....
        /*008c*/ 	.word	0x00000fc0


	//----- nvinfo : EIATTR_EXIT_INSTR_OFFSETS
	.align		4
.L_1491:
        /*0090*/ 	.byte	0x04, 0x1c
        /*0092*/ 	.short	(.L_1493 - .L_1492)


	//   ....[0]....
.L_1492:
        /*0094*/ 	.word	0x00000060


	//   ....[1]....
        /*0098*/ 	.word	0x00002f20


	//----- nvinfo : EIATTR_MAX_THREADS
	.align		4
.L_1493:
        /*009c*/ 	.byte	0x04, 0x05
        /*009e*/ 	.short	(.L_1495 - .L_1494)
.L_1494:
        /*00a0*/ 	.word	0x000001a0
        /*00a4*/ 	.word	0x00000001
        /*00a8*/ 	.word	0x00000001


	//----- nvinfo : EIATTR_CRS_STACK_SIZE
	.align		4
.L_1495:
        /*00ac*/ 	.byte	0x04, 0x1e
        /*00ae*/ 	.short	(.L_1497 - .L_1496)
.L_1496:
        /*00b0*/ 	.word	0x00000000
.L_1497:


//--------------------- .nv.info._Z35group_norm_nhwc_fwd_one_pass_kernelI11Fp16IOFp16WLi512ELi26ELi416EEv26Group_norm_nhwc_fwd_params --------------------------
	.section	.nv.info._Z35group_norm_nhwc_fwd_one_pass_kernelI11Fp16IOFp16WLi512ELi26ELi416EEv26Group_norm_nhwc_fwd_params,"",@"SHT_CUDA_INFO"
	.sectionflags	@""
	.align	4


	//----- nvinfo : EIATTR_CUDA_API_VERSION
	.align		4
        /*0000*/ 	.byte	0x04, 0x37
        /*0002*/ 	.short	(.L_1499 - .L_1498)
.L_1498:
        /*0004*/ 	.word	0x00000082


	//----- nvinfo : EIATTR_SW2861232_WAR
	.align		4
.L_1499:
        /*0008*/ 	.byte	0x01, 0x35
	.zero		2


	//----- nvinfo : EIATTR_PARAM_CBANK
	.align		4
        /*000c*/ 	.byte	0x04, 0x0a
        /*000e*/ 	.short	(.L_1501 - .L_1500)
	.align		4
.L_1500:
        /*0010*/ 	.word	index@(.nv.constant0._Z35group_norm_nhwc_fwd_one_pass_kernelI11Fp16IOFp16WLi512ELi26ELi416EEv26Group_norm_nhwc_fwd_params)
        /*0014*/ 	.short	0x0160
        /*0016*/ 	.short	0x00a0


	//----- nvinfo : EIATTR_CBANK_PARAM_SIZE
	.align		4
.L_1501:
        /*0018*/ 	.byte	0x03, 0x19
        /*001a*/ 	.short	0x00a0


	//----- nvinfo : EIATTR_KPARAM_INFO
	.align		4
        /*001c*/ 	.byte	0x04, 0x17
        /*001e*/ 	.short	(.L_1503 - .L_1502)
.L_1502:
        /*0020*/ 	.word	0x00000000
        /*0024*/ 	.short	0x0000
        /*0026*/ 	.short	0x0000
        /*0028*/ 	.byte	0x00, 0xf0, 0x81, 0x02


	//----- nvinfo : EIATTR_MAXREG_COUNT
	.align		4
.L_1503:
        /*002c*/ 	.byte	0x03, 0x1b
        /*002e*/ 	.short	0x0080


	//----- nvinfo : EIATTR_NUM_BARRIERS
	.align		4
        /*0030*/ 	.byte	0x02, 0x4c
        /*0032*/ 	.byte	0x01
	.zero		1


	//----- nvinfo : EIATTR_MERCURY_ISA_VERSION
	.align		4
        /*0034*/ 	.byte	0x03, 0x5f
        /*0036*/ 	.short	0x0000


	//----- nvinfo : EIATTR_COOP_GROUP_MASK_REGIDS
	.align		4
        /*0038*/ 	.byte	0x04, 0x29
        /*003a*/ 	.short	(.L_1505 - .L_1504)


	//   ....[0]....
.L_1504:
        /*003c*/ 	.word	0xffffffff


	//   ....[1]....
        /*0040*/ 	.word	0xffffffff


	//   ....[2]....
        /*0044*/ 	.word	0xffffffff


	//   ....[3]....
        /*0048*/ 	.word	0xffffffff


	//   ....[4]....
        /*004c*/ 	.word	0xffffffff


	//   ....[5]....
        /*0050*/ 	.word	0xffffffff


	//   ....[6]....
        /*0054*/ 	.word	0xffffffff


	//   ....[7]....
        /*0058*/ 	.word	0xffffffff


	//   ....[8]....
        /*005c*/ 	.word	0xffffffff


	//   ....[9]....
        /*0060*/ 	.word	0xffffffff


	//----- nvinfo : EIATTR_COOP_GROUP_INSTR_OFFSETS
	.align		4
.L_1505:
        /*0064*/ 	.byte	0x04, 0x28
        /*0066*/ 	.short	(.L_1507 - .L_1506)


	//   ....[0]....
.L_1506:
        /*0068*/ 	.word	0x000019e0


	//   ....[1]....
        /*006c*/ 	.word	0x000019f0


	//   ....[2]....
        /*0070*/ 	.word	0x00001a30


	//   ....[3]....
        /*0074*/ 	.word	0x00001a40


	//   ....[4]....
        /*0078*/ 	.word	0x00001a80


	//   ....[5]....
        /*007c*/ 	.word	0x00001a90


	//   ....[6]....
        /*0080*/ 	.word	0x00001ad0


	//   ....[7]....
        /*0084*/ 	.word	0x00001ae0


	//   ....[8]....
        /*0088*/ 	.word	0x00001b20


	//   ....[9]....
        /*008c*/ 	.word	0x00001b30


	//----- nvinfo : EIATTR_EXIT_INSTR_OFFSETS
	.align		4
.L_1507:
        /*0090*/ 	.byte	0x04, 0x1c
        /*0092*/ 	.short	(.L_1509 - .L_1508)


	//   ....[0]....
.L_1508:
        /*0094*/ 	.word	0x00000060


	//   ....[1]....
        /*0098*/ 	.word	0x00004b70


	//----- nvinfo : EIATTR_MAX_THREADS
	.align		4
.L_1509:
        /*009c*/ 	.byte	0x04, 0x05
        /*009e*/ 	.short	(.L_1511 - .L_1510)
.L_1510:
        /*00a0*/ 	.word	0x000001a0
        /*00a4*/ 	.word	0x00000001
        /*00a8*/ 	.word	0x00000001


	//----- nvinfo : EIATTR_CRS_STACK_SIZE
	.align		4
.L_1511:
        /*00ac*/ 	.byte	0x04, 0x1e
        /*00ae*/ 	.short	(.L_1513 - .L_1512)
.L_1512:
        /*00b0*/ 	.word	0x00000000
.L_1513:


//--------------------- .nv.info._Z35group_norm_nhwc_fwd_one_pass_kernelI11Fp32IOFp32WLi64ELi26ELi416EEv26Group_norm_nhwc_fwd_params --------------------------
	.section	.nv.info._Z35group_norm_nhwc_fwd_one_pass_kernelI11Fp32IOFp32WLi64ELi26ELi416EEv26Group_norm_nhwc_fwd_params,"",@"SHT_CUDA_INFO"
	.sectionflags	@""
	.align	4


	//----- nvinfo : EIATTR_CUDA_API_VERSION
	.align		4
        /*0000*/ 	.byte	0x04, 0x37
        /*0002*/ 	.short	(.L_1515 - .L_1514)
.L_1514:
        /*0004*/ 	.word	0x00000082


	//----- nvinfo : EIATTR_SW2861232_WAR
	.align		4
.L_1515:
        /*0008*/ 	.byte	0x01, 0x35
	.zero		2


	//----- nvinfo : EIATTR_PARAM_CBANK
	.align		4
        /*000c*/ 	.byte	0x04, 0x0a
        /*000e*/ 	.short	(.L_1517 - .L_1516)
	.align		4
.L_1516:
        /*0010*/ 	.word	index@(.nv.constant0._Z35group_norm_nhwc_fwd_one_pass_kernelI11Fp32IOFp32WLi64ELi26ELi416EEv26Group_norm_nhwc_fwd_params)
        /*0014*/ 	.short	0x0160
        /*0016*/ 	.short	0x00a0


	//----- nvinfo : EIATTR_CBANK_PARAM_SIZE
	.align		4
.L_1517:
        /*0018*/ 	.byte	0x03, 0x19
        /*001a*/ 	.short	0x00a0


	//----- nvinfo : EIATTR_KPARAM_INFO
	.align		4
        /*001c*/ 	.byte	0x04, 0x17
        /*001e*/ 	.short	(.L_1519 - .L_1518)
.L_1518:
        /*0020*/ 	.word	0x00000000
        /*0024*/ 	.short	0x0000
        /*0026*/ 	.short	0x0000
        /*0028*/ 	.byte	0x00, 0xf0, 0x81, 0x02


	//----- nvinfo : EIATTR_MAXREG_COUNT
	.align		4
.L_1519:
        /*002c*/ 	.byte	0x03, 0x1b
        /*002e*/ 	.short	0x0080


	//----- nvinfo : EIATTR_NUM_BARRIERS
	.align		4
        /*0030*/ 	.byte	0x02, 0x4c
        /*0032*/ 	.byte	0x01
	.zero		1


	//----- nvinfo : EIATTR_MERCURY_ISA_VERSION
	.align		4
        /*0034*/ 	.byte	0x03, 0x5f
        /*0036*/ 	.short	0x0000


	//----- nvinfo : EIATTR_COOP_GROUP_MASK_REGIDS
	.align		4
        /*0038*/ 	.byte	0x04, 0x29
        /*003a*/ 	.short	(.L_1521 - .L_1520)


	//   ....[0]....
.L_1520:
        /*003c*/ 	.word	0xffffffff


	//   ....[1]....
        /*0040*/ 	.word	0xffffffff


	//   ....[2]....
        /*0044*/ 	.word	0xffffffff


	//   ....[3]....
        /*0048*/ 	.word	0xffffffff


	//   ....[4]....
        /*004c*/ 	.word	0xffffffff


	//   ....[5]....
        /*0050*/ 	.word	0xffffffff


	//   ....[6]....
        /*0054*/ 	.word	0xffffffff


	//   ....[7]....
        /*0058*/ 	.word	0xffffffff


	//   ....[8]....
        /*005c*/ 	.word	0xffffffff


	//   ....[9]....
        /*0060*/ 	.word	0xffffffff


	//----- nvinfo : EIATTR_COOP_GROUP_INSTR_OFFSETS
	.align		4
.L_1521:
        /*0064*/ 	.byte	0x04, 0x28
        /*0066*/ 	.short	(.L_1523 - .L_1522)


	//   ....[0]....
.L_1522:
        /*0068*/ 	.word	0x00000620


	//   ....[1]....
        /*006c*/ 	.word	0x00000630


	//   ....[2]....
        /*0070*/ 	.word	0x00000660


	//   ....[3]....
        /*0074*/ 	.word	0x00000680


	//   ....[4]....
        /*0078*/ 	.word	0x000006b0


	//   ....[5]....
        /*007c*/ 	.word	0x000006d0


	//   ....[6]....
        /*0080*/ 	.word	0x00000700


	//   ....[7]....
        /*0084*/ 	.word	0x00000720


	//   ....[8]....
        /*0088*/ 	.word	0x00000750


	//   ....[9]....
        /*008c*/ 	.word	0x00000770


	//----- nvinfo : EIATTR_EXIT_INSTR_OFFSETS
	.align		4
.L_1523:
        /*0090*/ 	.byte	0x04, 0x1c
        /*0092*/ 	.short	(.L_1525 - .L_1524)


	//   ....[0]....
.L_1524:
        /*0094*/ 	.word	0x00000060


	//   ....[1]....
        /*0098*/ 	.word	0x000018f0


	//----- nvinfo : EIATTR_MAX_THREADS
	.align		4
.L_1525:
        /*009c*/ 	.byte	0x04, 0x05
        /*009e*/ 	.short	(.L_1527 - .L_1526)
.L_1526:
        /*00a0*/ 	.word	0x000001a0
        /*00a4*/ 	.word	0x00000001
        /*00a8*/ 	.word	0x00000001


	//----- nvinfo : EIATTR_CRS_STACK_SIZE
	.align		4
.L_1527:
        /*00ac*/ 	.byte	0x04, 0x1e
        /*00ae*/ 	.short	(.L_1529 - .L_1528)
.L_1528:
        /*00b0*/ 	.word	0x00000000
.L_1529:


//--------------------- .nv.info._Z35group_norm_nhwc_fwd_one_pass_kernelI11Fp32IOFp32WLi128ELi26ELi416EEv26Group_norm_nhwc_fwd_params --------------------------
	.section	.nv.info._Z35group_norm_nhwc_fwd_one_pass_kernelI11Fp32IOFp32WLi128ELi26ELi416EEv26Group_norm_nhwc_fwd_params,"",@"SHT_CUDA_INFO"
	.sectionflags	@""
	.align	4


	//----- nvinfo : EIATTR_CUDA_API_VERSION
	.align		4
        /*0000*/ 	.byte	0x04, 0x37
        /*0002*/ 	.short	(.L_1531 - .L_1530)
.L_1530:
        /*0004*/ 	.word	0x00000082


	//----- nvinfo : EIATTR_SW2861232_WAR
	.align		4
.L_1531:
        /*0008*/ 	.byte	0x01, 0x35
	.zero		2


	//----- nvinfo : EIATTR_PARAM_CBANK
	.align		4
        /*000c*/ 	.byte	0x04, 0x0a
        /*000e*/ 	.short	(.L_1533 - .L_1532)
	.align		4
.L_1532:
        /*0010*/ 	.word	index@(.nv.constant0._Z35group_norm_nhwc_fwd_one_pass_kernelI11Fp32IOFp32WLi128ELi26ELi416EEv26Group_norm_nhwc_fwd_params)
        /*0014*/ 	.short	0x0160
        /*0016*/ 	.short	0x00a0


	//----- nvinfo : EIATTR_CBANK_PARAM_SIZE
	.align		4
.L_1533:
        /*0018*/ 	.byte	0x03, 0x19
        /*001a*/ 	.short	0x00a0


	//----- nvinfo : EIATTR_KPARAM_INFO
	.align		4
        /*001c*/ 	.byte	0x04, 0x17
        /*001e*/ 	.short	(.L_1535 - .L_1534)
.L_1534:
        /*0020*/ 	.word	0x00000000
        /*0024*/ 	.short	0x0000
        /*0026*/ 	.short	0x0000
        /*0028*/ 	.byte	0x00, 0xf0, 0x81, 0x02


	//----- nvinfo : EIATTR_MAXREG_COUNT
	.align		4
.L_1535:
        /*002c*/ 	.byte	0x03, 0x1b
        /*002e*/ 	.short	0x0080


	//----- nvinfo : EIATTR_NUM_BARRIERS
	.align		4
        /*0030*/ 	.byte	0x02, 0x4c
        /*0032*/ 	.byte	0x01
	.zero		1


	//----- nvinfo : EIATTR_MERCURY_ISA_VERSION
	.align		4
        /*0034*/ 	.byte	0x03, 0x5f
        /*0036*/ 	.short	0x0000


	//----- nvinfo : EIATTR_COOP_GROUP_MASK_REGIDS
	.align		4
        /*0038*/ 	.byte	0x04, 0x29
        /*003a*/ 	.short	(.L_1537 - .L_1536)


	//   ....[0]....
.L_1536:
        /*003c*/ 	.word	0xffffffff


	//   ....[1]....
        /*0040*/ 	.word	0xffffffff


	//   ....[2]....
        /*0044*/ 	.word	0xffffffff


	//   ....[3]....
        /*0048*/ 	.word	0xffffffff


	//   ....[4]....
        /*004c*/ 	.word	0xffffffff


	//   ....[5]....
        /*0050*/ 	.word	0xffffffff


	//   ....[6]....
        /*0054*/ 	.word	0xffffffff


	//   ....[7]....
        /*0058*/ 	.word	0xffffffff


	//   ....[8]....
        /*005c*/ 	.word	0xffffffff


	//   ....[9]....
        /*0060*/ 	.word	0xffffffff


	//----- nvinfo : EIATTR_COOP_GROUP_INSTR_OFFSETS
	.align		4
.L_1537:
        /*0064*/ 	.byte	0x04, 0x28
        /*0066*/ 	.short	(.L_1539 - .L_1538)


	//   ....[0]....
.L_1538:
        /*0068*/ 	.word	0x00000890


	//   ....[1]....
        /*006c*/ 	.word	0x000008a0


	//   ....[2]....
        /*0070*/ 	.word	0x000008d0


	//   ....[3]....
        /*0074*/ 	.word	0x000008e0


	//   ....[4]....
        /*0078*/ 	.word	0x00000920


	//   ....[5]....
        /*007c*/ 	.word	0x00000930


	//   ....[6]....
        /*0080*/ 	.word	0x00000970


	//   ....[7]....
        /*0084*/ 	.word	0x00000980


	//   ....[8]....
        /*0088*/ 	.word	0x000009c0


	//   ....[9]....
        /*008c*/ 	.word	0x000009d0


	//----- nvinfo : EIATTR_EXIT_INSTR_OFFSETS
	.align		4
.L_1539:
        /*0090*/ 	.byte	0x04, 0x1c
        /*0092*/ 	.short	(.L_1541 - .L_1540)


	//   ....[0]....
.L_1540:
        /*0094*/ 	.word	0x00000060


	//   ....[1]....
        /*0098*/ 	.word	0x00001f80


	//----- nvinfo : EIATTR_MAX_THREADS
	.align		4
.L_1541:
        /*009c*/ 	.byte	0x04, 0x05
        /*009e*/ 	.short	(.L_1543 - .L_1542)
.L_1542:
        /*00a0*/ 	.word	0x000001a0
        /*00a4*/ 	.word	0x00000001
        /*00a8*/ 	.word	0x00000001


	//----- nvinfo : EIATTR_CRS_STACK_SIZE
	.align		4
.L_1543:
        /*00ac*/ 	.byte	0x04, 0x1e
        /*00ae*/ 	.short	(.L_1545 - .L_1544)
.L_1544:
        /*00b0*/ 	.word	0x00000000
.L_1545:


//--------------------- .nv.info._Z35group_norm_nhwc_fwd_one_pass_kernelI11Fp32IOFp32WLi256ELi26ELi416EEv26Group_norm_nhwc_fwd_params --------------------------
	.section	.nv.info._Z35group_norm_nhwc_fwd_one_pass_kernelI11Fp32IOFp32WLi256ELi26ELi416EEv26Group_norm_nhwc_fwd_params,"",@"SHT_CUDA_INFO"
	.sectionflags	@""
	.align	4


	//----- nvinfo : EIATTR_CUDA_API_VERSION
	.align		4
        /*0000*/ 	.byte	0x04, 0x37
        /*0002*/ 	.short	(.L_1547 - .L_1546)
.L_1546:
        /*0004*/ 	.word	0x00000082


	//----- nvinfo : EIATTR_SW2861232_WAR
	.align		4
.L_1547:
        /*0008*/ 	.byte	0x01, 0x35
	.zero		2


	//----- nvinfo : EIATTR_PARAM_CBANK
	.align		4
        /*000c*/ 	.byte	0x04, 0x0a
        /*000e*/ 	.short	(.L_1549 - .L_1548)
	.align		4
.L_1548:
        /*0010*/ 	.word	index@(.nv.constant0._Z35group_norm_nhwc_fwd_one_pass_kernelI11Fp32IOFp32WLi256ELi26ELi416EEv26Group_norm_nhwc_fwd_params)
        /*0014*/ 	.short	0x0160
        /*0016*/ 	.short	0x00a0


	//----- nvinfo : EIATTR_CBANK_PARAM_SIZE
	.align		4
.L_1549:
        /*0018*/ 	.byte	0x03, 0x19
        /*001a*/ 	.short	0x00a0


	//----- nvinfo : EIATTR_KPARAM_INFO
	.align		4
        /*001c*/ 	.byte	0x04, 0x17
        /*001e*/ 	.short	(.L_1551 - .L_1550)
.L_1550:
        /*0020*/ 	.word	0x00000000
        /*0024*/ 	.short	0x0000
        /*0026*/ 	.short	0x0000
        /*0028*/ 	.byte	0x00, 0xf0, 0x81, 0x02


	//----- nvinfo : EIATTR_MAXREG_COUNT
	.align		4
.L_1551:
        /*002c*/ 	.byte	0x03, 0x1b
        /*002e*/ 	.short	0x0080


	//----- nvinfo : EIATTR_NUM_BARRIERS
	.align		4
        /*0030*/ 	.byte	0x02, 0x4c
        /*0032*/ 	.byte	0x01
	.zero		1


	//----- nvinfo : EIATTR_MERCURY_ISA_VERSION
	.align		4
        /*0034*/ 	.byte	0x03, 0x5f
        /*0036*/ 	.short	0x0000


	//----- nvinfo : EIATTR_COOP_GROUP_MASK_REGIDS
	.align		4
        /*0038*/ 	.byte	0x04, 0x29
        /*003a*/ 	.short	(.L_1553 - .L_1552)


	//   ....[0]....
.L_1552:
        /*003c*/ 	.word	0xffffffff


	//   ....[1]....
        /*0040*/ 	.word	0xffffffff


	//   ....[2]....
        /*0044*/ 	.word	0xffffffff


	//   ....[3]....
        /*0048*/ 	.word	0xffffffff


	//   ....[4]....
        /*004c*/ 	.word	0xffffffff


	//   ....[5]....
        /*0050*/ 	.word	0xffffffff


	//   ....[6]....
        /*0054*/ 	.word	0xffffffff


	//   ....[7]....
        /*0058*/ 	.word	0xffffffff


	//   ....[8]....
        /*005c*/ 	.word	0xffffffff


	//   ....[9]....
        /*0060*/ 	.word	0xffffffff


	//----- nvinfo : EIATTR_COOP_GROUP_INSTR_OFFSETS
	.align		4
.L_1553:
        /*0064*/ 	.byte	0x04, 0x28
        /*0066*/ 	.short	(.L_1555 - .L_1554)


	//   ....[0]....
.L_1554:
        /*0068*/ 	.word	0x00000d70


	//   ....[1]....
        /*006c*/ 	.word	0x00000d80


	//   ....[2]....
        /*0070*/ 	.word	0x00000db0


	//   ....[3]....
        /*0074*/ 	.word	0x00000dc0


	//   ....[4]....
        /*0078*/ 	.word	0x00000e00


	//   ....[5]....
        /*007c*/ 	.word	0x00000e10


	//   ....[6]....
        /*0080*/ 	.word	0x00000e50


	//   ....[7]....
        /*0084*/ 	.word	0x00000e60


	//   ....[8]....
        /*0088*/ 	.word	0x00000ea0


	//   ....[9]....
        /*008c*/ 	.word	0x00000eb0


	//----- nvinfo : EIATTR_EXIT_INSTR_OFFSETS
	.align		4
.L_1555:
        /*0090*/ 	.byte	0x04, 0x1c
        /*0092*/ 	.short	(.L_1557 - .L_1556)


	//   ....[0]....
.L_1556:
        /*0094*/ 	.word	0x00000060


	//   ....[1]....
        /*0098*/ 	.word	0x00002c80


	//----- nvinfo : EIATTR_MAX_THREADS
	.align		4
.L_1557:
        /*009c*/ 	.byte	0x04, 0x05
        /*009e*/ 	.short	(.L_1559 - .L_1558)
.L_1558:
        /*00a0*/ 	.word	0x000001a0
        /*00a4*/ 	.word	0x00000001
        /*00a8*/ 	.word	0x00000001


	//----- nvinfo : EIATTR_CRS_STACK_SIZE
	.align		4
.L_1559:
        /*00ac*/ 	.byte	0x04, 0x1e
        /*00ae*/ 	.short	(.L_1561 - .L_1560)
.L_1560:
        /*00b0*/ 	.word	0x00000000
.L_1561:


//--------------------- .nv.info._Z35group_norm_nhwc_fwd_one_pass_kernelI11Fp32IOFp32WLi512ELi26ELi416EEv26Group_norm_nhwc_fwd_params --------------------------
	.section	.nv.info._Z35group_norm_nhwc_fwd_one_pass_kernelI11Fp32IOFp32WLi512ELi26ELi416EEv26Group_norm_nhwc_fwd_params,"",@"SHT_CUDA_INFO"
	.sectionflags	@""
	.align	4


	//----- nvinfo : EIATTR_CUDA_API_VERSION
	.align		4
        /*0000*/ 	.byte	0x04, 0x37
        /*0002*/ 	.short	(.L_1563 - .L_1562)
.L_1562:
        /*0004*/ 	.word	0x00000082


	//----- nvinfo : EIATTR_SW2861232_WAR
	.align		4
.L_1563:
        /*0008*/ 	.byte	0x01, 0x35
	.zero		2


	//----- nvinfo : EIATTR_PARAM_CBANK
	.align		4
        /*000c*/ 	.byte	0x04, 0x0a
        /*000e*/ 	.short	(.L_1565 - .L_1564)
	.align		4
.L_1564:
        /*0010*/ 	.word	index@(.nv.constant0._Z35group_norm_nhwc_fwd_one_pass_kernelI11Fp32IOFp32WLi512ELi26ELi416EEv26Group_norm_nhwc_fwd_params)
        /*0014*/ 	.short	0x0160
        /*0016*/ 	.short	0x00a0


	//----- nvinfo : EIATTR_CBANK_PARAM_SIZE
	.align		4
.L_1565:
        /*0018*/ 	.byte	0x03, 0x19
        /*001a*/ 	.short	0x00a0


	//----- nvinfo : EIATTR_KPARAM_INFO
	.align		4
        /*001c*/ 	.byte	0x04, 0x17
        /*001e*/ 	.short	(.L_1567 - .L_1566)
.L_1566:
        /*0020*/ 	.word	0x00000000
        /*0024*/ 	.short	0x0000
        /*0026*/ 	.short	0x0000
        /*0028*/ 	.byte	0x00, 0xf0, 0x81, 0x02


	//----- nvinfo : EIATTR_MAXREG_COUNT
	.align		4
.L_1567:
        /*002c*/ 	.byte	0x03, 0x1b
        /*002e*/ 	.short	0x0080


	//----- nvinfo : EIATTR_NUM_BARRIERS
	.align		4
        /*0030*/ 	.byte	0x02, 0x4c
        /*0032*/ 	.byte	0x01
	.zero		1


	//----- nvinfo : EIATTR_MERCURY_ISA_VERSION
	.align		4
        /*0034*/ 	.byte	0x03, 0x5f
        /*0036*/ 	.short	0x0000


	//----- nvinfo : EIATTR_COOP_GROUP_MASK_REGIDS
	.align		4
        /*0038*/ 	.byte	0x04, 0x29
        /*003a*/ 	.short	(.L_1569 - .L_1568)


	//   ....[0]....
.L_1568:
        /*003c*/ 	.word	0xffffffff


	//   ....[1]....
        /*0040*/ 	.word	0xffffffff


	//   ....[2]....
        /*0044*/ 	.word	0xffffffff


	//   ....[3]....
        /*0048*/ 	.word	0xffffffff


	//   ....[4]....
        /*004c*/ 	.word	0xffffffff


	//   ....[5]....
        /*0050*/ 	.word	0xffffffff


	//   ....[6]....
        /*0054*/ 	.word	0xffffffff


	//   ....[7]....
        /*0058*/ 	.word	0xffffffff


	//   ....[8]....
        /*005c*/ 	.word	0xffffffff


	//   ....[9]....
        /*0060*/ 	.word	0xffffffff


	//----- nvinfo : EIATTR_COOP_GROUP_INSTR_OFFSETS
	.align		4
.L_1569:
        /*0064*/ 	.byte	0x04, 0x28
        /*0066*/ 	.short	(.L_1571 - .L_1570)


	//   ....[0]....
.L_1570:
        /*0068*/ 	.word	0x00001920


	//   ....[1]....
        /*006c*/ 	.word	0x00001930


	//   ....[2]....
        /*0070*/ 	.word	0x00001960


	//   ....[3]....
        /*0074*/ 	.word	0x00001970


	//   ....[4]....
        /*0078*/ 	.word	0x000019b0


	//   ....[5]....
        /*007c*/ 	.word	0x000019c0


	//   ....[6]....
        /*0080*/ 	.word	0x00001a00


	//   ....[7]....
        /*0084*/ 	.word	0x00001a10


	//   ....[8]....
        /*0088*/ 	.word	0x00001a50


	//   ....[9]....
        /*008c*/ 	.word	0x00001a60


	//----- nvinfo : EIATTR_EXIT_INSTR_OFFSETS
	.align		4
.L_1571:
        /*0090*/ 	.byte	0x04, 0x1c
        /*0092*/ 	.short	(.L_1573 - .L_1572)


	//   ....[0]....
.L_1572:
        /*0094*/ 	.word	0x00000060


	//   ....[1]....
        /*0098*/ 	.word	0x00004750


	//----- nvinfo : EIATTR_MAX_THREADS
	.align		4
.L_1573:
        /*009c*/ 	.byte	0x04, 0x05
        /*009e*/ 	.short	(.L_1575 - .L_1574)
.L_1574:
        /*00a0*/ 	.word	0x000001a0
        /*00a4*/ 	.word	0x00000001
        /*00a8*/ 	.word	0x00000001


	//----- nvinfo : EIATTR_CRS_STACK_SIZE
	.align		4
.L_1575:
        /*00ac*/ 	.byte	0x04, 0x1e
        /*00ae*/ 	.short	(.L_1577 - .L_1576)
.L_1576:
        /*00b0*/ 	.word	0x00000000
.L_1577:


//--------------------- .nv.info._Z35group_norm_nhwc_fwd_one_pass_kernelI11Fp32IOBf16WLi64ELi26ELi416EEv26Group_norm_nhwc_fwd_params --------------------------
	.section	.nv.info._Z35group_norm_nhwc_fwd_one_pass_kernelI11Fp32IOBf16WLi64ELi26ELi416EEv26Group_norm_nhwc_fwd_params,"",@"SHT_CUDA_INFO"
	.sectionflags	@""
	.align	4


	//----- nvinfo : EIATTR_CUDA_API_VERSION
	.align		4
        /*0000*/ 	.byte	0x04, 0x37
        /*0002*/ 	.short	(.L_1579 - .L_1578)
.L_1578:
        /*0004*/ 	.word	0x00000082


	//----- nvinfo : EIATTR_SW2861232_WAR
	.align		4
.L_1579:
        /*0008*/ 	.byte	0x01, 0x35
	.zero		2


	//----- nvinfo : EIATTR_PARAM_CBANK
	.align		4
        /*000c*/ 	.byte	0x04, 0x0a
        /*000e*/ 	.short	(.L_1581 - .L_1580)
	.align		4
.L_1580:
        /*0010*/ 	.word	index@(.nv.constant0._Z35group_norm_nhwc_fwd_one_pass_kernelI11Fp32IOBf16WLi64ELi26ELi416EEv26Group_norm_nhwc_fwd_params)
        /*0014*/ 	.short	0x0160
        /*0016*/ 	.short	0x00a0


	//----- nvinfo : EIATTR_CBANK_PARAM_SIZE
	.align		4
.L_1581:
        /*0018*/ 	.byte	0x03, 0x19
        /*001a*/ 	.short	0x00a0


	//----- nvinfo : EIATTR_KPARAM_INFO
	.align		4
        /*001c*/ 	.byte	0x04, 0x17
        /*001e*/ 	.short	(.L_1583 - .L_1582)
.L_1582:
        /*0020*/ 	.word	0x00000000
        /*0024*/ 	.short	0x0000
        /*0026*/ 	.short	0x0000
        /*0028*/ 	.byte	0x00, 0xf0, 0x81, 0x02


	//----- nvinfo : EIATTR_MAXREG_COUNT
	.align		4
.L_1583:
        /*002c*/ 	.byte	0x03, 0x1b
        /*002e*/ 	.short	0x0080


	//----- nvinfo : EIATTR_NUM_BARRIERS
	.align		4
        /*0030*/ 	.byte	0x02, 0x4c
        /*0032*/ 	.byte	0x01
	.zero		1


	//----- nvinfo : EIATTR_MERCURY_ISA_VERSION
	.align		4
        /*0034*/ 	.byte	0x03, 0x5f
        /*0036*/ 	.short	0x0000


	//----- nvinfo : EIATTR_COOP_GROUP_MASK_REGIDS
	.align		4
        /*0038*/ 	.byte	0x04, 0x29
        /*003a*/ 	.short	(.L_1585 - .L_1584)


	//   ....[0]....
.L_1584:
        /*003c*/ 	.word	0xffffffff


	//   ....[1]....
        /*0040*/ 	.word	0xffffffff


	//   ....[2]....
        /*0044*/ 	.word	0xffffffff


	//   ....[3]....
        /*0048*/ 	.word	0xffffffff


	//   ....[4]....
        /*004c*/ 	.word	0xffffffff


	//   ....[5]....
        /*0050*/ 	.word	0xffffffff


	//   ....[6]....
        /*0054*/ 	.word	0xffffffff


	//   ....[7]....
        /*0058*/ 	.word	0xffffffff


	//   ....[8]....
        /*005c*/ 	.word	0xffffffff


	//   ....[9]....
        /*0060*/ 	.word	0xffffffff


	//----- nvinfo : EIATTR_COOP_GROUP_INSTR_OFFSETS
	.align		4
.L_1585:
        /*0064*/ 	.byte	0x04, 0x28
        /*0066*/ 	.short	(.L_1587 - .L_1586)


	//   ....[0]....
.L_1586:
        /*0068*/ 	.word	0x00000620


	//   ....[1]....
        /*006c*/ 	.word	0x00000630


	//   ....[2]....
        /*0070*/ 	.word	0x00000660


	//   ....[3]....
        /*0074*/ 	.word	0x00000680


	//   ....[4]....
        /*0078*/ 	.word	0x000006b0


	//   ....[5]....
        /*007c*/ 	.word	0x000006d0


	//   ....[6]....
        /*0080*/ 	.word	0x00000700


	//   ....[7]....
        /*0084*/ 	.word	0x00000720


	//   ....[8]....
        /*0088*/ 	.word	0x00000750


	//   ....[9]....
        /*008c*/ 	.word	0x00000770


	//----- nvinfo : EIATTR_EXIT_INSTR_OFFSETS
	.align		4
.L_1587:
        /*0090*/ 	.byte	0x04, 0x1c
        /*0092*/ 	.short	(.L_1589 - .L_1588)


	//   ....[0]....
.L_1588:
        /*0094*/ 	.word	0x00000060


	//   ....[1]....
        /*0098*/ 	.word	0x00001940


	//----- nvinfo : EIATTR_MAX_THREADS
	.align		4
.L_1589:
        /*009c*/ 	.byte	0x04, 0x05
        /*009e*/ 	.short	(.L_1591 - .L_1590)
.L_1590:
        /*00a0*/ 	.word	0x000001a0
        /*00a4*/ 	.word	0x00000001
        /*00a8*/ 	.word	0x00000001


	//----- nvinfo : EIATTR_CRS_STACK_SIZE
	.align		4
.L_1591:
        /*00ac*/ 	.byte	0x04, 0x1e
        /*00ae*/ 	.short	(.L_1593 - .L_1592)
.L_1592:
        /*00b0*/ 	.word	0x00000000
.L_1593:


//--------------------- .nv.info._Z35group_norm_nhwc_fwd_one_pass_kernelI11Fp32IOBf16WLi128ELi26ELi416EEv26Group_norm_nhwc_fwd_params --------------------------
	.section	.nv.info._Z35group_norm_nhwc_fwd_one_pass_kernelI11Fp32IOBf16WLi128ELi26ELi416EEv26Group_norm_nhwc_fwd_params,"",@"SHT_CUDA_INFO"
	.sectionflags	@""
	.align	4


	//----- nvinfo : EIATTR_CUDA_API_VERSION
	.align		4
        /*0000*/ 	.byte	0x04, 0x37
        /*0002*/ 	.short	(.L_1595 - .L_1594)
.L_1594:
        /*0004*/ 	.word	0x00000082


	//----- nvinfo : EIATTR_SW2861232_WAR
	.align		4
.L_1595:
        /*0008*/ 	.byte	0x01, 0x35
	.zero		2


	//----- nvinfo : EIATTR_PARAM_CBANK
	.align		4
        /*000c*/ 	.byte	0x04, 0x0a
        /*000e*/ 	.short	(.L_1597 - .L_1596)
	.align		4
.L_1596:
        /*0010*/ 	.word	index@(.nv.constant0._Z35group_norm_nhwc_fwd_one_pass_kernelI11Fp32IOBf16WLi128ELi26ELi416EEv26Group_norm_nhwc_fwd_params)
        /*0014*/ 	.short	0x0160
        /*0016*/ 	.short	0x00a0


	//----- nvinfo : EIATTR_CBANK_PARAM_SIZE
	.align		4
.L_1597:
        /*0018*/ 	.byte	0x03, 0x19
        /*001a*/ 	.short	0x00a0


	//----- nvinfo : EIATTR_KPARAM_INFO
	.align		4
        /*001c*/ 	.byte	0x04, 0x17
        /*001e*/ 	.short	(.L_1599 - .L_1598)
.L_1598:
        /*0020*/ 	.word	0x00000000
        /*0024*/ 	.short	0x0000
        /*0026*/ 	.short	0x0000
        /*0028*/ 	.byte	0x00, 0xf0, 0x81, 0x02


	//----- nvinfo : EIATTR_MAXREG_COUNT
	.align		4
.L_1599:
        /*002c*/ 	.byte	0x03, 0x1b
        /*002e*/ 	.short	0x0080


	//----- nvinfo : EIATTR_NUM_BARRIERS
	.align		4
        /*0030*/ 	.byte	0x02, 0x4c
        /*0032*/ 	.byte	0x01
	.zero		1


	//----- nvinfo : EIATTR_MERCURY_ISA_VERSION
	.align		4
        /*0034*/ 	.byte	0x03, 0x5f
        /*0036*/ 	.short	0x0000


	//----- nvinfo : EIATTR_COOP_GROUP_MASK_REGIDS
	.align		4
        /*0038*/ 	.byte	0x04, 0x29
        /*003a*/ 	.short	(.L_1601 - .L_1600)


	//   ....[0]....
.L_1600:
        /*003c*/ 	.word	0xffffffff


	//   ....[1]....
        /*0040*/ 	.word	0xffffffff


	//   ....[2]....
        /*0044*/ 	.word	0xffffffff


	//   ....[3]....
        /*0048*/ 	.word	0xffffffff


	//   ....[4]....
        /*004c*/ 	.word	0xffffffff


	//   ....[5]....
        /*0050*/ 	.word	0xffffffff


	//   ....[6]....
        /*0054*/ 	.word	0xffffffff


	//   ....[7]....
        /*0058*/ 	.word	0xffffffff


	//   ....[8]....
        /*005c*/ 	.word	0xffffffff


	//   ....[9]....
        /*0060*/ 	.word	0xffffffff


	//----- nvinfo : EIATTR_COOP_GROUP_INSTR_OFFSETS
	.align		4
.L_1601:
        /*0064*/ 	.byte	0x04, 0x28
        /*0066*/ 	.short	(.L_1603 - .L_1602)


	//   ....[0]....
.L_1602:
        /*0068*/ 	.word	0x00000890


	//   ....[1]....
        /*006c*/ 	.word	0x000008a0


	//   ....[2]....
        /*0070*/ 	.word	0x000008d0


	//   ....[3]....
        /*0074*/ 	.word	0x000008e0


	//   ....[4]....
        /*0078*/ 	.word	0x00000920


	//   ....[5]....
        /*007c*/ 	.word	0x00000930


	//   ....[6]....
        /*0080*/ 	.word	0x00000970


	//   ....[7]....
        /*0084*/ 	.word	0x00000980


	//   ....[8]....
        /*0088*/ 	.word	0x000009c0


	//   ....[9]....
        /*008c*/ 	.word	0x000009d0


	//----- nvinfo : EIATTR_EXIT_INSTR_OFFSETS
	.align		4
.L_1603:
        /*0090*/ 	.byte	0x04, 0x1c
        /*0092*/ 	.short	(.L_1605 - .L_1604)


	//   ....[0]....
.L_1604:
        /*0094*/ 	.word	0x00000060


	//   ....[1]....
        /*0098*/ 	.word	0x00001fc0


	//----- nvinfo : EIATTR_MAX_THREADS
	.align		4
.L_1605:
        /*009c*/ 	.byte	0x04, 0x05
        /*009e*/ 	.short	(.L_1607 - .L_1606)
.L_1606:
        /*00a0*/ 	.word	0x000001a0
        /*00a4*/ 	.word	0x00000001
        /*00a8*/ 	.word	0x00000001


	//----- nvinfo : EIATTR_CRS_STACK_SIZE
	.align		4
.L_1607:
        /*00ac*/ 	.byte	0x04, 0x1e
        /*00ae*/ 	.short	(.L_1609 - .L_1608)
.L_1608:
        /*00b0*/ 	.word	0x00000000
.L_1609:


//--------------------- .nv.info._Z35group_norm_nhwc_fwd_one_pass_kernelI11Fp32IOBf16WLi256ELi26ELi416EEv26Group_norm_nhwc_fwd_params --------------------------
	.section	.nv.info._Z35group_norm_nhwc_fwd_one_pass_kernelI11Fp32IOBf16WLi256ELi26ELi416EEv26Group_norm_nhwc_fwd_params,"",@"SHT_CUDA_INFO"
	.sectionflags	@""
	.align	4


	//----- nvinfo : EIATTR_CUDA_API_VERSION
	.align		4
        /*0000*/ 	.byte	0x04, 0x37
        /*0002*/ 	.short	(.L_1611 - .L_1610)
.L_1610:
        /*0004*/ 	.word	0x00000082


	//----- nvinfo : EIATTR_SW2861232_WAR
	.align		4
.L_1611:
        /*0008*/ 	.byte	0x01, 0x35
	.zero		2


	//----- nvinfo : EIATTR_PARAM_CBANK
	.align		4
        /*000c*/ 	.byte	0x04, 0x0a
        /*000e*/ 	.short	(.L_1613 - .L_1612)
	.align		4
.L_1612:
        /*0010*/ 	.word	index@(.nv.constant0._Z35group_norm_nhwc_fwd_one_pass_kernelI11Fp32IOBf16WLi256ELi26ELi416EEv26Group_norm_nhwc_fwd_params)
        /*0014*/ 	.short	0x0160
        /*0016*/ 	.short	0x00a0


	//----- nvinfo : EIATTR_CBANK_PARAM_SIZE
	.align		4
.L_1613:
        /*0018*/ 	.byte	0x03, 0x19
        /*001a*/ 	.short	0x00a0


	//----- nvinfo : EIATTR_KPARAM_INFO
	.align		4
        /*001c*/ 	.byte	0x04, 0x17
        /*001e*/ 	.short	(.L_1615 - .L_1614)
.L_1614:
        /*0020*/ 	.word	0x00000000
        /*0024*/ 	.short	0x0000
        /*0026*/ 	.short	0x0000
        /*0028*/ 	.byte	0x00, 0xf0, 0x81, 0x02


	//----- nvinfo : EIATTR_MAXREG_COUNT
	.align		4
.L_1615:
        /*002c*/ 	.byte	0x03, 0x1b
        /*002e*/ 	.short	0x0080


	//----- nvinfo : EIATTR_NUM_BARRIERS
	.align		4
        /*0030*/ 	.byte	0x02, 0x4c
        /*0032*/ 	.byte	0x01
	.zero		1


	//----- nvinfo : EIATTR_MERCURY_ISA_VERSION
	.align		4
        /*0034*/ 	.byte	0x03, 0x5f
        /*0036*/ 	.short	0x0000


	//----- nvinfo : EIATTR_COOP_GROUP_MASK_REGIDS
	.align		4
        /*0038*/ 	.byte	0x04, 0x29
        /*003a*/ 	.short	(.L_1617 - .L_1616)


	//   ....[0]....
.L_1616:
        /*003c*/ 	.word	0xffffffff


	//   ....[1]....
        /*0040*/ 	.word	0xffffffff


	//   ....[2]....
        /*0044*/ 	.word	0xffffffff


	//   ....[3]....
        /*0048*/ 	.word	0xffffffff


	//   ....[4]....
        /*004c*/ 	.word	0xffffffff


	//   ....[5]....
        /*0050*/ 	.word	0xffffffff


	//   ....[6]....
        /*0054*/ 	.word	0xffffffff


	//   ....[7]....
        /*0058*/ 	.word	0xffffffff


	//   ....[8]....
        /*005c*/ 	.word	0xffffffff


	//   ....[9]....
        /*0060*/ 	.word	0xffffffff


	//----- nvinfo : EIATTR_COOP_GROUP_INSTR_OFFSETS
	.align		4
.L_1617:
        /*0064*/ 	.byte	0x04, 0x28
        /*0066*/ 	.short	(.L_1619 - .L_1618)


	//   ....[0]....
.L_1618:
        /*0068*/ 	.word	0x00000d70


	//   ....[1]....
        /*006c*/ 	.word	0x00000d80


	//   ....[2]....
        /*0070*/ 	.word	0x00000db0


	//   ....[3]....
        /*0074*/ 	.word	0x00000dc0


	//   ....[4]....
        /*0078*/ 	.word	0x00000e00


	//   ....[5]....
        /*007c*/ 	.word	0x00000e10


	//   ....[6]....
        /*0080*/ 	.word	0x00000e50


	//   ....[7]....
        /*0084*/ 	.word	0x00000e60


	//   ....[8]....
        /*0088*/ 	.word	0x00000ea0


	//   ....[9]....
        /*008c*/ 	.word	0x00000eb0


	//----- nvinfo : EIATTR_EXIT_INSTR_OFFSETS
	.align		4
.L_1619:
        /*0090*/ 	.byte	0x04, 0x1c
        /*0092*/ 	.short	(.L_1621 - .L_1620)


	//   ....[0]....
.L_1620:
        /*0094*/ 	.word	0x00000060


	//   ....[1]....
        /*0098*/ 	.word	0x00002cc0


	//----- nvinfo : EIATTR_MAX_THREADS
	.align		4
.L_1621:
        /*009c*/ 	.byte	0x04, 0x05
        /*009e*/ 	.short	(.L_1623 - .L_1622)
.L_1622:
        /*00a0*/ 	.word	0x000001a0
        /*00a4*/ 	.word	0x00000001
        /*00a8*/ 	.word	0x00000001


	//----- nvinfo : EIATTR_CRS_STACK_SIZE
	.align		4
.L_1623:
        /*00ac*/ 	.byte	0x04, 0x1e
        /*00ae*/ 	.short	(.L_1625 - .L_1624)
.L_1624:
        /*00b0*/ 	.word	0x00000000
.L_1625:


//--------------------- .nv.info._Z35group_norm_nhwc_fwd_one_pass_kernelI11Fp32IOBf16WLi512ELi26ELi416EEv26Group_norm_nhwc_fwd_params --------------------------
	.section	.nv.info._Z35group_norm_nhwc_fwd_one_pass_kernelI11Fp32IOBf16WLi512ELi26ELi416EEv26Group_norm_nhwc_fwd_params,"",@"SHT_CUDA_INFO"
	.sectionflags	@""
	.align	4


	//----- nvinfo : EIATTR_CUDA_API_VERSION
	.align		4
        /*0000*/ 	.byte	0x04, 0x37
        /*0002*/ 	.short	(.L_1627 - .L_1626)
.L_1626:
        /*0004*/ 	.word	0x00000082


	//----- nvinfo : EIATTR_SW2861232_WAR
	.align		4
.L_1627:
        /*0008*/ 	.byte	0x01, 0x35
	.zero		2


	//----- nvinfo : EIATTR_PARAM_CBANK
	.align		4
        /*000c*/ 	.byte	0x04, 0x0a
        /*000e*/ 	.short	(.L_1629 - .L_1628)
	.align		4
.L_1628:
        /*0010*/ 	.word	index@(.nv.constant0._Z35group_norm_nhwc_fwd_one_pass_kernelI11Fp32IOBf16WLi512ELi26ELi416EEv26Group_norm_nhwc_fwd_params)
        /*0014*/ 	.short	0x0160
        /*0016*/ 	.short	0x00a0


	//----- nvinfo : EIATTR_CBANK_PARAM_SIZE
	.align		4
.L_1629:
        /*0018*/ 	.byte	0x03, 0x19
        /*001a*/ 	.short	0x00a0


	//----- nvinfo : EIATTR_KPARAM_INFO
	.align		4
        /*001c*/ 	.byte	0x04, 0x17
        /*001e*/ 	.short	(.L_1631 - .L_1630)
.L_1630:
        /*0020*/ 	.word	0x00000000
        /*0024*/ 	.short	0x0000
        /*0026*/ 	.short	0x0000
        /*0028*/ 	.byte	0x00, 0xf0, 0x81, 0x02


	//----- nvinfo : EIATTR_MAXREG_COUNT
	.align		4
.L_1631:
        /*002c*/ 	.byte	0x03, 0x1b
        /*002e*/ 	.short	0x0080


	//----- nvinfo : EIATTR_NUM_BARRIERS
	.align		4
        /*0030*/ 	.byte	0x02, 0x4c
        /*0032*/ 	.byte	0x01
	.zero		1


	//----- nvinfo : EIATTR_MERCURY_ISA_VERSION
	.align		4
        /*0034*/ 	.byte	0x03, 0x5f
        /*0036*/ 	.short	0x0000


	//----- nvinfo : EIATTR_COOP_GROUP_MASK_REGIDS
	.align		4
        /*0038*/ 	.byte	0x04, 0x29
        /*003a*/ 	.short	(.L_1633 - .L_1632)


	//   ....[0]....
.L_1632:
        /*003c*/ 	.word	0xffffffff


	//   ....[1]....
        /*0040*/ 	.word	0xffffffff


	//   ....[2]....
        /*0044*/ 	.word	0xffffffff


	//   ....[3]....
        /*0048*/ 	.word	0xffffffff


	//   ....[4]....
        /*004c*/ 	.word	0xffffffff


	//   ....[5]....
        /*0050*/ 	.word	0xffffffff


	//   ....[6]....
        /*0054*/ 	.word	0xffffffff


	//   ....[7]....
        /*0058*/ 	.word	0xffffffff


	//   ....[8]....
        /*005c*/ 	.word	0xffffffff


	//   ....[9]....
        /*0060*/ 	.word	0xffffffff


	//----- nvinfo : EIATTR_COOP_GROUP_INSTR_OFFSETS
	.align		4
.L_1633:
        /*0064*/ 	.byte	0x04, 0x28
        /*0066*/ 	.short	(.L_1635 - .L_1634)


	//   ....[0]....
.L_1634:
        /*0068*/ 	.word	0x00001920


	//   ....[1]....
        /*006c*/ 	.word	0x00001930


	//   ....[2]....
        /*0070*/ 	.word	0x00001960


	//   ....[3]....
        /*0074*/ 	.word	0x00001970


	//   ....[4]....
        /*0078*/ 	.word	0x000019b0


	//   ....[5]....
        /*007c*/ 	.word	0x000019c0


	//   ....[6]....
        /*0080*/ 	.word	0x00001a00


	//   ....[7]....
        /*0084*/ 	.word	0x00001a10


	//   ....[8]....
        /*0088*/ 	.word	0x00001a50


	//   ....[9]....
        /*008c*/ 	.word	0x00001a60


	//----- nvinfo : EIATTR_EXIT_INSTR_OFFSETS
	.align		4
.L_1635:
        /*0090*/ 	.byte	0x04, 0x1c
        /*0092*/ 	.short	(.L_1637 - .L_1636)


	//   ....[0]....
.L_1636:
        /*0094*/ 	.word	0x00000060


	//   ....[1]....
        /*0098*/ 	.word	0x000047b0


	//----- nvinfo : EIATTR_MAX_THREADS
	.align		4
.L_1637:
        /*009c*/ 	.byte	0x04, 0x05
        /*009e*/ 	.short	(.L_1639 - .L_1638)
.L_1638:
        /*00a0*/ 	.word	0x000001a0
        /*00a4*/ 	.word	0x00000001
        /*00a8*/ 	.word	0x00000001


	//----- nvinfo : EIATTR_CRS_STACK_SIZE
	.align		4
.L_1639:
        /*00ac*/ 	.byte	0x04, 0x1e
        /*00ae*/ 	.short	(.L_1641 - .L_1640)
.L_1640:
        /*00b0*/ 	.word	0x00000000
.L_1641:


//--------------------- .nv.info._Z35group_norm_nhwc_fwd_one_pass_kernelI11Fp32IOFp16WLi64ELi26ELi416EEv26Group_norm_nhwc_fwd_params --------------------------
	.section	.nv.info._Z35group_norm_nhwc_fwd_one_pass_kernelI11Fp32IOFp16WLi64ELi26ELi416EEv26Group_norm_nhwc_fwd_params,"",@"SHT_CUDA_INFO"
	.sectionflags	@""
	.align	4


	//----- nvinfo : EIATTR_CUDA_API_VERSION
	.align		4
        /*0000*/ 	.byte	0x04, 0x37
        /*0002*/ 	.short	(.L_1643 - .L_1642)
.L_1642:
        /*0004*/ 	.word	0x00000082


	//----- nvinfo : EIATTR_SW2861232_WAR
	.align		4
.L_1643:
        /*0008*/ 	.byte	0x01, 0x35
	.zero		2


	//----- nvinfo : EIATTR_PARAM_CBANK
	.align		4
        /*000c*/ 	.byte	0x04, 0x0a
        /*000e*/ 	.short	(.L_1645 - .L_1644)
	.align		4
.L_1644:
        /*0010*/ 	.word	index@(.nv.constant0._Z35group_norm_nhwc_fwd_one_pass_kernelI11Fp32IOFp16WLi64ELi26ELi416EEv26Group_norm_nhwc_fwd_params)
        /*0014*/ 	.short	0x0160
        /*0016*/ 	.short	0x00a0


	//----- nvinfo : EIATTR_CBANK_PARAM_SIZE
	.align		4
.L_1645:
        /*0018*/ 	.byte	0x03, 0x19
        /*001a*/ 	.short	0x00a0


	//----- nvinfo : EIATTR_KPARAM_INFO
	.align		4
        /*001c*/ 	.byte	0x04, 0x17
        /*001e*/ 	.short	(.L_1647 - .L_1646)
.L_1646:
        /*0020*/ 	.word	0x00000000
        /*0024*/ 	.short	0x0000
        /*0026*/ 	.short	0x0000
        /*0028*/ 	.byte	0x00, 0xf0, 0x81, 0x02


	//----- nvinfo : EIATTR_MAXREG_COUNT
	.align		4
.L_1647:
        /*002c*/ 	.byte	0x03, 0x1b
        /*002e*/ 	.short	0x0080


	//----- nvinfo : EIATTR_NUM_BARRIERS
	.align		4
        /*0030*/ 	.byte	0x02, 0x4c
        /*0032*/ 	.byte	0x01
	.zero		1


	//----- nvinfo : EIATTR_MERCURY_ISA_VERSION
	.align		4
        /*0034*/ 	.byte	0x03, 0x5f
        /*0036*/ 	.short	0x0000


	//----- nvinfo : EIATTR_COOP_GROUP_MASK_REGIDS
	.align		4
        /*0038*/ 	.byte	0x04, 0x29
        /*003a*/ 	.short	(.L_1649 - .L_1648)


	//   ....[0]....
.L_1648:
        /*003c*/ 	.word	0xffffffff


	//   ....[1]....
        /*0040*/ 	.word	0xffffffff


	//   ....[2]....
        /*0044*/ 	.word	0xffffffff


	//   ....[3]....
        /*0048*/ 	.word	0xffffffff


	//   ....[4]....
        /*004c*/ 	.word	0xffffffff


	//   ....[5]....
        /*0050*/ 	.word	0xffffffff


	//   ....[6]....
        /*0054*/ 	.word	0xffffffff


	//   ....[7]....
        /*0058*/ 	.word	0xffffffff


	//   ....[8]....
        /*005c*/ 	.word	0xffffffff


	//   ....[9]....
        /*0060*/ 	.word	0xffffffff


	//----- nvinfo : EIATTR_COOP_GROUP_INSTR_OFFSETS
	.align		4
.L_1649:
        /*0064*/ 	.byte	0x04, 0x28
        /*0066*/ 	.short	(.L_1651 - .L_1650)


	//   ....[0]....
.L_1650:
        /*0068*/ 	.word	0x00000620


	//   ....[1]....
        /*006c*/ 	.word	0x00000630


	//   ....[2]....
        /*0070*/ 	.word	0x00000660


	//   ....[3]....
        /*0074*/ 	.word	0x00000680


	//   ....[4]....
        /*0078*/ 	.word	0x000006b0


	//   ....[5]....
        /*007c*/ 	.word	0x000006d0


	//   ....[6]....
        /*0080*/ 	.word	0x00000700


	//   ....[7]....
        /*0084*/ 	.word	0x00000720


	//   ....[8]....
        /*0088*/ 	.word	0x00000750


	//   ....[9]....
        /*008c*/ 	.word	0x00000770


	//----- nvinfo : EIATTR_EXIT_INSTR_OFFSETS
	.align		4
.L_1651:
        /*0090*/ 	.byte	0x04, 0x1c
        /*0092*/ 	.short	(.L_1653 - .L_1652)


	//   ....[0]....
.L_1652:
        /*0094*/ 	.word	0x00000060


	//   ....[1]....
        /*0098*/ 	.word	0x00001940


	//----- nvinfo : EIATTR_MAX_THREADS
	.align		4
.L_1653:
        /*009c*/ 	.byte	0x04, 0x05
        /*009e*/ 	.short	(.L_1655 - .L_1654)
.L_1654:
        /*00a0*/ 	.word	0x000001a0
        /*00a4*/ 	.word	0x00000001
        /*00a8*/ 	.word	0x00000001


	//----- nvinfo : EIATTR_CRS_STACK_SIZE
	.align		4
.L_1655:
        /*00ac*/ 	.byte	0x04, 0x1e
        /*00ae*/ 	.short	(.L_1657 - .L_1656)
.L_1656:
        /*00b0*/ 	.word	0x00000000
.L_1657:


//--------------------- .nv.info._Z35group_norm_nhwc_fwd_one_pass_kernelI11Fp32IOFp16WLi128ELi26ELi416EEv26Group_norm_nhwc_fwd_params --------------------------
	.section	.nv.info._Z35group_norm_nhwc_fwd_one_pass_kernelI11Fp32IOFp16WLi128ELi26ELi416EEv26Group_norm_nhwc_fwd_params,"",@"SHT_CUDA_INFO"
	.sectionflags	@""
	.align	4


	//----- nvinfo : EIATTR_CUDA_API_VERSION
	.align		4
        /*0000*/ 	.byte	0x04, 0x37
        /*0002*/ 	.short	(.L_1659 - .L_1658)
.L_1658:
        /*0004*/ 	.word	0x00000082


	//----- nvinfo : EIATTR_SW2861232_WAR
	.align		4
.L_1659:
        /*0008*/ 	.byte	0x01, 0x35
	.zero		2


	//----- nvinfo : EIATTR_PARAM_CBANK
	.align		4
        /*000c*/ 	.byte	0x04, 0x0a
        /*000e*/ 	.short	(.L_1661 - .L_1660)
	.align		4
.L_1660:
        /*0010*/ 	.word	index@(.nv.constant0._Z35group_norm_nhwc_fwd_one_pass_kernelI11Fp32IOFp16WLi128ELi26ELi416EEv26Group_norm_nhwc_fwd_params)
        /*0014*/ 	.short	0x0160
        /*0016*/ 	.short	0x00a0


	//----- nvinfo : EIATTR_CBANK_PARAM_SIZE
	.align		4
.L_1661:
        /*0018*/ 	.byte	0x03, 0x19
        /*001a*/ 	.short	0x00a0


	//----- nvinfo : EIATTR_KPARAM_INFO
	.align		4
        /*001c*/ 	.byte	0x04, 0x17
        /*001e*/ 	.short	(.L_1663 - .L_1662)
.L_1662:
        /*0020*/ 	.word	0x00000000
        /*0024*/ 	.short	0x0000
        /*0026*/ 	.short	0x0000
        /*0028*/ 	.byte	0x00, 0xf0, 0x81, 0x02


	//----- nvinfo : EIATTR_MAXREG_COUNT
	.align		4
.L_1663:
        /*002c*/ 	.byte	0x03, 0x1b
        /*002e*/ 	.short	0x0080


	//----- nvinfo : EIATTR_NUM_BARRIERS
	.align		4
        /*0030*/ 	.byte	0x02, 0x4c
        /*0032*/ 	.byte	0x01
	.zero		1


	//----- nvinfo : EIATTR_MERCURY_ISA_VERSION
	.align		4
        /*0034*/ 	.byte	0x03, 0x5f
        /*0036*/ 	.short	0x0000


	//----- nvinfo : EIATTR_COOP_GROUP_MASK_REGIDS
	.align		4
        /*0038*/ 	.byte	0x04, 0x29
        /*003a*/ 	.short	(.L_1665 - .L_1664)


	//   ....[0]....
.L_1664:
        /*003c*/ 	.word	0xffffffff


	//   ....[1]....
        /*0040*/ 	.word	0xffffffff


	//   ....[2]....
        /*0044*/ 	.word	0xffffffff


	//   ....[3]....
        /*0048*/ 	.word	0xffffffff


	//   ....[4]....
        /*004c*/ 	.word	0xffffffff


	//   ....[5]....
        /*0050*/ 	.word	0xffffffff


	//   ....[6]....
        /*0054*/ 	.word	0xffffffff


	//   ....[7]....
        /*0058*/ 	.word	0xffffffff


	//   ....[8]....
        /*005c*/ 	.word	0xffffffff


	//   ....[9]....
        /*0060*/ 	.word	0xffffffff


	//----- nvinfo : EIATTR_COOP_GROUP_INSTR_OFFSETS
	.align		4
.L_1665:
        /*0064*/ 	.byte	0x04, 0x28
        /*0066*/ 	.short	(.L_1667 - .L_1666)


	//   ....[0]....
.L_1666:
        /*0068*/ 	.word	0x00000890


	//   ....[1]....
        /*006c*/ 	.word	0x000008a0


	//   ....[2]....
        /*0070*/ 	.word	0x000008d0


	//   ....[3]....
        /*0074*/ 	.word	0x000008e0


	//   ....[4]....
        /*0078*/ 	.word	0x00000920


	//   ....[5]....
        /*007c*/ 	.word	0x00000930


	//   ....[6]....
        /*0080*/ 	.word	0x00000970


	//   ....[7]....
        /*0084*/ 	.word	0x00000980


	//   ....[8]....
        /*0088*/ 	.word	0x000009c0


	//   ....[9]....
        /*008c*/ 	.word	0x000009d0


	//----- nvinfo : EIATTR_EXIT_INSTR_OFFSETS
	.align		4
.L_1667:
        /*0090*/ 	.byte	0x04, 0x1c
        /*0092*/ 	.short	(.L_1669 - .L_1668)


	//   ....[0]....
.L_1668:
        /*0094*/ 	.word	0x00000060


	//   ....[1]....
        /*0098*/ 	.word	0x00001fc0


	//----- nvinfo : EIATTR_MAX_THREADS
	.align		4
.L_1669:
        /*009c*/ 	.byte	0x04, 0x05
        /*009e*/ 	.short	(.L_1671 - .L_1670)
.L_1670:
        /*00a0*/ 	.word	0x000001a0
        /*00a4*/ 	.word	0x00000001
        /*00a8*/ 	.word	0x00000001


	//----- nvinfo : EIATTR_CRS_STACK_SIZE
	.align		4
.L_1671:
        /*00ac*/ 	.byte	0x04, 0x1e
        /*00ae*/ 	.short	(.L_1673 - .L_1672)
.L_1672:
        /*00b0*/ 	.word	0x00000000
.L_1673:


//--------------------- .nv.info._Z35group_norm_nhwc_fwd_one_pass_kernelI11Fp32IOFp16WLi256ELi26ELi416EEv26Group_norm_nhwc_fwd_params --------------------------
	.section	.nv.info._Z35group_norm_nhwc_fwd_one_pass_kernelI11Fp32IOFp16WLi256ELi26ELi416EEv26Group_norm_nhwc_fwd_params,"",@"SHT_CUDA_INFO"
	.sectionflags	@""
	.align	4


	//----- nvinfo : EIATTR_CUDA_API_VERSION
	.align		4
        /*0000*/ 	.byte	0x04, 0x37
        /*0002*/ 	.short	(.L_1675 - .L_1674)
.L_1674:
        /*0004*/ 	.word	0x00000082


	//----- nvinfo : EIATTR_SW2861232_WAR
	.align		4
.L_1675:
        /*0008*/ 	.byte	0x01, 0x35
	.zero		2


	//----- nvinfo : EIATTR_PARAM_CBANK
	.align		4
        /*000c*/ 	.byte	0x04, 0x0a
        /*000e*/ 	.short	(.L_1677 - .L_1676)
	.align		4
.L_1676:
        /*0010*/ 	.word	index@(.nv.constant0._Z35group_norm_nhwc_fwd_one_pass_kernelI11Fp32IOFp16WLi256ELi26ELi416EEv26Group_norm_nhwc_fwd_params)
        /*0014*/ 	.short	0x0160
        /*0016*/ 	.short	0x00a0


	//----- nvinfo : EIATTR_CBANK_PARAM_SIZE
	.align		4
.L_1677:
        /*0018*/ 	.byte	0x03, 0x19
        /*001a*/ 	.short	0x00a0


	//----- nvinfo : EIATTR_KPARAM_INFO
	.align		4
        /*001c*/ 	.byte	0x04, 0x17
        /*001e*/ 	.short	(.L_1679 - .L_1678)
.L_1678:
        /*0020*/ 	.word	0x00000000
        /*0024*/ 	.short	0x0000
        /*0026*/ 	.short	0x0000
        /*0028*/ 	.byte	0x00, 0xf0, 0x81, 0x02


	//----- nvinfo : EIATTR_MAXREG_COUNT
	.align		4
.L_1679:
        /*002c*/ 	.byte	0x03, 0x1b
        /*002e*/ 	.short	0x0080


	//----- nvinfo : EIATTR_NUM_BARRIERS
	.align		4
        /*0030*/ 	.byte	0x02, 0x4c
        /*0032*/ 	.byte	0x01
	.zero		1


	//----- nvinfo : EIATTR_MERCURY_ISA_VERSION
	.align		4
        /*0034*/ 	.byte	0x03, 0x5f
        /*0036*/ 	.short	0x0000


	//----- nvinfo : EIATTR_COOP_GROUP_MASK_REGIDS
	.align		4
        /*0038*/ 	.byte	0x04, 0x29
        /*003a*/ 	.short	(.L_1681 - .L_1680)


	//   ....[0]....
.L_1680:
        /*003c*/ 	.word	0xffffffff


	//   ....[1]....
        /*0040*/ 	.word	0xffffffff


	//   ....[2]....
        /*0044*/ 	.word	0xffffffff


	//   ....[3]....
        /*0048*/ 	.word	0xffffffff


	//   ....[4]....
        /*004c*/ 	.word	0xffffffff


	//   ....[5]....
        /*0050*/ 	.word	0xffffffff


	//   ....[6]....
        /*0054*/ 	.word	0xffffffff


	//   ....[7]....
        /*0058*/ 	.word	0xffffffff


	//   ....[8]....
        /*005c*/ 	.word	0xffffffff


	//   ....[9]....
        /*0060*/ 	.word	0xffffffff


	//----- nvinfo : EIATTR_COOP_GROUP_INSTR_OFFSETS
	.align		4
.L_1681:
        /*0064*/ 	.byte	0x04, 0x28
        /*0066*/ 	.short	(.L_1683 - .L_1682)


	//   ....[0]....
.L_1682:
        /*0068*/ 	.word	0x00000d70


	//   ....[1]....
        /*006c*/ 	.word	0x00000d80


	//   ....[2]....
        /*0070*/ 	.word	0x00000db0


	//   ....[3]....
        /*0074*/ 	.word	0x00000dc0


	//   ....[4]....
        /*0078*/ 	.word	0x00000e00


	//   ....[5]....
        /*007c*/ 	.word	0x00000e10


	//   ....[6]....
        /*0080*/ 	.word	0x00000e50


	//   ....[7]....
        /*0084*/ 	.word	0x00000e60


	//   ....[8]....
        /*0088*/ 	.word	0x00000ea0


	//   ....[9]....
        /*008c*/ 	.word	0x00000eb0


	//----- nvinfo : EIATTR_EXIT_INSTR_OFFSETS
	.align		4
.L_1683:
        /*0090*/ 	.byte	0x04, 0x1c
        /*0092*/ 	.short	(.L_1685 - .L_1684)


	//   ....[0]....
.L_1684:
        /*0094*/ 	.word	0x00000060


	//   ....[1]....
        /*0098*/ 	.word	0x00002cc0


	//----- nvinfo : EIATTR_MAX_THREADS
	.align		4
.L_1685:
        /*009c*/ 	.byte	0x04, 0x05
        /*009e*/ 	.short	(.L_1687 - .L_1686)
.L_1686:
        /*00a0*/ 	.word	0x000001a0
        /*00a4*/ 	.word	0x00000001
        /*00a8*/ 	.word	0x00000001


	//----- nvinfo : EIATTR_CRS_STACK_SIZE
	.align		4
.L_1687:
        /*00ac*/ 	.byte	0x04, 0x1e
        /*00ae*/ 	.short	(.L_1689 - .L_1688)
.L_1688:
        /*00b0*/ 	.word	0x00000000
.L_1689:


//--------------------- .nv.info._Z35group_norm_nhwc_fwd_one_pass_kernelI11Fp32IOFp16WLi512ELi26ELi416EEv26Group_norm_nhwc_fwd_params --------------------------
	.section	.nv.info._Z35group_norm_nhwc_fwd_one_pass_kernelI11Fp32IOFp16WLi512ELi26ELi416EEv26Group_norm_nhwc_fwd_params,"",@"SHT_CUDA_INFO"
	.sectionflags	@""
	.align	4


	//----- nvinfo : EIATTR_CUDA_API_VERSION
	.align		4
        /*0000*/ 	.byte	0x04, 0x37
        /*0002*/ 	.short	(.L_1691 - .L_1690)
.L_1690:
        /*0004*/ 	.word	0x00000082


	//----- nvinfo : EIATTR_SW2861232_WAR
	.align		4
.L_1691:
        /*0008*/ 	.byte	0x01, 0x35
	.zero		2


	//----- nvinfo : EIATTR_PARAM_CBANK
	.align		4
        /*000c*/ 	.byte	0x04, 0x0a
        /*000e*/ 	.short	(.L_1693 - .L_1692)
	.align		4
.L_1692:
        /*0010*/ 	.word	index@(.nv.constant0._Z35group_norm_nhwc_fwd_one_pass_kernelI11Fp32IOFp16WLi512ELi26ELi416EEv26Group_norm_nhwc_fwd_params)
        /*0014*/ 	.short	0x0160
        /*0016*/ 	.short	0x00a0


	//----- nvinfo : EIATTR_CBANK_PARAM_SIZE
	.align		4
.L_1693:
        /*0018*/ 	.byte	0x03, 0x19
        /*001a*/ 	.short	0x00a0


	//----- nvinfo : EIATTR_KPARAM_INFO
	.align		4
        /*001c*/ 	.byte	0x04, 0x17
        /*001e*/ 	.short	(.L_1695 - .L_1694)
.L_1694:
        /*0020*/ 	.word	0x00000000
        /*0024*/ 	.short	0x0000
        /*0026*/ 	.short	0x0000
        /*0028*/ 	.byte	0x00, 0xf0, 0x81, 0x02


	//----- nvinfo : EIATTR_MAXREG_COUNT
	.align		4
.L_1695:
        /*002c*/ 	.byte	0x03, 0x1b
        /*002e*/ 	.short	0x0080


	//----- nvinfo : EIATTR_NUM_BARRIERS
	.align		4
        /*0030*/ 	.byte	0x02, 0x4c
        /*0032*/ 	.byte	0x01
	.zero		1


	//----- nvinfo : EIATTR_MERCURY_ISA_VERSION
	.align		4
        /*0034*/ 	.byte	0x03, 0x5f
        /*0036*/ 	.short	0x0000


	//----- nvinfo : EIATTR_COOP_GROUP_MASK_REGIDS
	.align		4
        /*0038*/ 	.byte	0x04, 0x29
        /*003a*/ 	.short	(.L_1697 - .L_1696)


	//   ....[0]....
.L_1696:
        /*003c*/ 	.word	0xffffffff


	//   ....[1]....
        /*0040*/ 	.word	0xffffffff


	//   ....[2]....
        /*0044*/ 	.word	0xffffffff


	//   ....[3]....
        /*0048*/ 	.word	0xffffffff


	//   ....[4]....
        /*004c*/ 	.word	0xffffffff


	//   ....[5]....
        /*0050*/ 	.word	0xffffffff


	//   ....[6]....
        /*0054*/ 	.word	0xffffffff


	//   ....[7]....
        /*0058*/ 	.word	0xffffffff


	//   ....[8]....
        /*005c*/ 	.word	0xffffffff


	//   ....[9]....
        /*0060*/ 	.word	0xffffffff


	//----- nvinfo : EIATTR_COOP_GROUP_INSTR_OFFSETS
	.align		4
.L_1697:
        /*0064*/ 	.byte	0x04, 0x28
        /*0066*/ 	.short	(.L_1699 - .L_1698)


	//   ....[0]....
.L_1698:
        /*0068*/ 	.word	0x00001920


	//   ....[1]....
        /*006c*/ 	.word	0x00001930


	//   ....[2]....
        /*0070*/ 	.word	0x00001960


	//   ....[3]....
        /*0074*/ 	.word	0x00001970


	//   ....[4]....
        /*0078*/ 	.word	0x000019b0


	//   ....[5]....
        /*007c*/ 	.word	0x000019c0


	//   ....[6]....
        /*0080*/ 	.word	0x00001a00


	//   ....[7]....
        /*0084*/ 	.word	0x00001a10


	//   ....[8]....
        /*0088*/ 	.word	0x00001a50


	//   ....[9]....
        /*008c*/ 	.word	0x00001a60


	//----- nvinfo : EIATTR_EXIT_INSTR_OFFSETS
	.align		4
.L_1699:
        /*0090*/ 	.byte	0x04, 0x1c
        /*0092*/ 	.short	(.L_1701 - .L_1700)


	//   ....[0]....
.L_1700:
        /*0094*/ 	.word	0x00000060


	//   ....[1]....
        /*0098*/ 	.word	0x000047b0


	//----- nvinfo : EIATTR_MAX_THREADS
	.align		4
.L_1701:
        /*009c*/ 	.byte	0x04, 0x05
        /*009e*/ 	.short	(.L_1703 - .L_1702)
.L_1702:
        /*00a0*/ 	.word	0x000001a0
        /*00a4*/ 	.word	0x00000001
        /*00a8*/ 	.word	0x00000001


	//----- nvinfo : EIATTR_CRS_STACK_SIZE
	.align		4
.L_1703:
        /*00ac*/ 	.byte	0x04, 0x1e
        /*00ae*/ 	.short	(.L_1705 - .L_1704)
.L_1704:
        /*00b0*/ 	.word	0x00000000
.L_1705:


//--------------------- .nv.callgraph             --------------------------
	.section	.nv.callgraph,"",@"SHT_CUDA_CALLGRAPH"
	.align	4
	.sectionentsize	8
	.align		4
        /*0000*/ 	.word	0x00000000
	.align		4
        /*0004*/ 	.word	0xffffffff
	.align		4
        /*0008*/ 	.word	0x00000000
	.align		4
        /*000c*/ 	.word	0xfffffffe
	.align		4
        /*0010*/ 	.word	0x00000000
	.align		4
        /*0014*/ 	.word	0xfffffffd
	.align		4
        /*0018*/ 	.word	0x00000000
	.align		4
        /*001c*/ 	.word	0xfffffffc


//--------------------- .nv.rel.action            --------------------------
	.section	.nv.rel.action,"",@"SHT_CUDA_RELOCINFO"
	.align	8
	.sectionentsize	8
        /*0000*/ 	.byte	0x73, 0x00, 0x00, 0x00, 0x00, 0x00, 0x00, 0x00, 0x00, 0x00, 0x00, 0x11, 0x25, 0x00, 0x05, 0x36


//--------------------- .nv.constant4             --------------------------
	.section	.nv.constant4,"a",@progbits
	.align	8
	.align		8
.nv.constant4:
        /*0000*/ 	.dword	_ZN61_INTERNAL_a3f90e78_30_group_norm_nhwc_one_pass_26_cu_cc4e9e514cuda3std3__45__cpo5beginE
	.align		8
        /*0008*/ 	.dword	_ZN61_INTERNAL_a3f90e78_30_group_norm_nhwc_one_pass_26_cu_cc4e9e514cuda3std3__45__cpo3endE
	.align		8
        /*0010*/ 	.dword	_ZN61_INTERNAL_a3f90e78_30_group_norm_nhwc_one_pass_26_cu_cc4e9e514cuda3std3__45__cpo6cbeginE
	.align		8
        /*0018*/ 	.dword	_ZN61_INTERNAL_a3f90e78_30_group_norm_nhwc_one_pass_26_cu_cc4e9e514cuda3std3__45__cpo4cendE
	.align		8
        /*0020*/ 	.dword	_ZN61_INTERNAL_a3f90e78_30_group_norm_nhwc_one_pass_26_cu_cc4e9e514cuda3std3__45__cpo6rbeginE
	.align		8
        /*0028*/ 	.dword	_ZN61_INTERNAL_a3f90e78_30_group_norm_nhwc_one_pass_26_cu_cc4e9e514cuda3std3__45__cpo4rendE
	.align		8
        /*0030*/ 	.dword	_ZN61_INTERNAL_a3f90e78_30_group_norm_nhwc_one_pass_26_cu_cc4e9e514cuda3std3__45__cpo7crbeginE
	.align		8
        /*0038*/ 	.dword	_ZN61_INTERNAL_a3f90e78_30_group_norm_nhwc_one_pass_26_cu_cc4e9e514cuda3std3__45__cpo5crendE
	.align		8
        /*0040*/ 	.dword	_ZN61_INTERNAL_a3f90e78_30_group_norm_nhwc_one_pass_26_cu_cc4e9e514cuda3std3__463_GLOBAL__N__a3f90e78_30_group_norm_nhwc_one_pass_26_cu_cc4e9e516ignoreE
	.align		8
        /*0048*/ 	.dword	_ZN61_INTERNAL_a3f90e78_30_group_norm_nhwc_one_pass_26_cu_cc4e9e514cuda3std3__419piecewise_constructE
	.align		8
        /*0050*/ 	.dword	_ZN61_INTERNAL_a3f90e78_30_group_norm_nhwc_one_pass_26_cu_cc4e9e514cuda3std3__48in_placeE
	.align		8
        /*0058*/ 	.dword	_ZN61_INTERNAL_a3f90e78_30_group_norm_nhwc_one_pass_26_cu_cc4e9e514cuda3std3__420unreachable_sentinelE
	.align		8
        /*0060*/ 	.dword	_ZN61_INTERNAL_a3f90e78_30_group_norm_nhwc_one_pass_26_cu_cc4e9e514cuda3std3__47nulloptE
	.align		8
        /*0068*/ 	.dword	_ZN61_INTERNAL_a3f90e78_30_group_norm_nhwc_one_pass_26_cu_cc4e9e514cuda3std3__48unexpectE
	.align		8
        /*0070*/ 	.dword	_ZN61_INTERNAL_a3f90e78_30_group_norm_nhwc_one_pass_26_cu_cc4e9e514cuda3std6ranges3__45__cpo4swapE
	.align		8
        /*0078*/ 	.dword	_ZN61_INTERNAL_a3f90e78_30_group_norm_nhwc_one_pass_26_cu_cc4e9e514cuda3std6ranges3__45__cpo9iter_moveE
	.align		8
        /*0080*/ 	.dword	_ZN61_INTERNAL_a3f90e78_30_group_norm_nhwc_one_pass_26_cu_cc4e9e514cuda3std6ranges3__45__cpo5beginE
	.align		8
        /*0088*/ 	.dword	_ZN61_INTERNAL_a3f90e78_30_group_norm_nhwc_one_pass_26_cu_cc4e9e514cuda3std6ranges3__45__cpo3endE
	.align		8
        /*0090*/ 	.dword	_ZN61_INTERNAL_a3f90e78_30_group_norm_nhwc_one_pass_26_cu_cc4e9e514cuda3std6ranges3__45__cpo6cbeginE
	.align		8
        /*0098*/ 	.dword	_ZN61_INTERNAL_a3f90e78_30_group_norm_nhwc_one_pass_26_cu_cc4e9e514cuda3std6ranges3__45__cpo4cendE
	.align		8
        /*00a0*/ 	.dword	_ZN61_INTERNAL_a3f90e78_30_group_norm_nhwc_one_pass_26_cu_cc4e9e514cuda3std6ranges3__45__cpo7advanceE
	.align		8
        /*00a8*/ 	.dword	_ZN61_INTERNAL_a3f90e78_30_group_norm_nhwc_one_pass_26_cu_cc4e9e514cuda3std6ranges3__45__cpo9iter_swapE
	.align		8
        /*00b0*/ 	.dword	_ZN61_INTERNAL_a3f90e78_30_group_norm_nhwc_one_pass_26_cu_cc4e9e514cuda3std6ranges3__45__cpo4nextE
	.align		8
        /*00b8*/ 	.dword	_ZN61_INTERNAL_a3f90e78_30_group_norm_nhwc_one_pass_26_cu_cc4e9e514cuda3std6ranges3__45__cpo4prevE
	.align		8
        /*00c0*/ 	.dword	_ZN61_INTERNAL_a3f90e78_30_group_norm_nhwc_one_pass_26_cu_cc4e9e514cuda3std6ranges3__45__cpo4dataE
	.align		8
        /*00c8*/ 	.dword	_ZN61_INTERNAL_a3f90e78_30_group_norm_nhwc_one_pass_26_cu_cc4e9e514cuda3std6ranges3__45__cpo5cdataE
	.align		8
        /*00d0*/ 	.dword	_ZN61_INTERNAL_a3f90e78_30_group_norm_nhwc_one_pass_26_cu_cc4e9e514cuda3std6ranges3__45__cpo4sizeE
	.align		8
        /*00d8*/ 	.dword	_ZN61_INTERNAL_a3f90e78_30_group_norm_nhwc_one_pass_26_cu_cc4e9e514cuda3std6ranges3__45__cpo5ssizeE
	.align		8
        /*00e0*/ 	.dword	_ZN61_INTERNAL_a3f90e78_30_group_norm_nhwc_one_pass_26_cu_cc4e9e514cuda3std6ranges3__45__cpo8distanceE
	.align		8
        /*00e8*/ 	.dword	_ZN61_INTERNAL_a3f90e78_30_group_norm_nhwc_one_pass_26_cu_cc4e9e516thrust23THRUST_300001_SM_800_NS6system6detail10sequential3seqE
	.align		8
        /*00f0*/ 	.dword	_ZN61_INTERNAL_a3f90e78_30_group_norm_nhwc_one_pass_26_cu_cc4e9e516thrust23THRUST_300001_SM_800_NS12placeholders2_1E
	.align		8
        /*00f8*/ 	.dword	_ZN61_INTERNAL_a3f90e78_30_group_norm_nhwc_one_pass_26_cu_cc4e9e516thrust23THRUST_300001_SM_800_NS12placeholders2_2E
	.align		8
        /*0100*/ 	.dword	_ZN61_INTERNAL_a3f90e78_30_group_norm_nhwc_one_pass_26_cu_cc4e9e516thrust23THRUST_300001_SM_800_NS12placeholders2_3E
	.align		8
        /*0108*/ 	.dword	_ZN61_INTERNAL_a3f90e78_30_group_norm_nhwc_one_pass_26_cu_cc4e9e516thrust23THRUST_300001_SM_800_NS12placeholders2_4E
	.align		8
        /*0110*/ 	.dword	_ZN61_INTERNAL_a3f90e78_30_group_norm_nhwc_one_pass_26_cu_cc4e9e516thrust23THRUST_300001_SM_800_NS12placeholders2_5E
	.align		8
        /*0118*/ 	.dword	_ZN61_INTERNAL_a3f90e78_30_group_norm_nhwc_one_pass_26_cu_cc4e9e516thrust23THRUST_300001_SM_800_NS12placeholders2_6E
	.align		8
        /*0120*/ 	.dword	_ZN61_INTERNAL_a3f90e78_30_group_norm_nhwc_one_pass_26_cu_cc4e9e516thrust23THRUST_300001_SM_800_NS12placeholders2_7E
	.align		8
        /*0128*/ 	.dword	_ZN61_INTERNAL_a3f90e78_30_group_norm_nhwc_one_pass_26_cu_cc4e9e516thrust23THRUST_300001_SM_800_NS12placeholders2_8E
	.align		8
        /*0130*/ 	.dword	_ZN61_INTERNAL_a3f90e78_30_group_norm_nhwc_one_pass_26_cu_cc4e9e516thrust23THRUST_300001_SM_800_NS12placeholders2_9E
	.align		8
        /*0138*/ 	.dword	_ZN61_INTERNAL_a3f90e78_30_group_norm_nhwc_one_pass_26_cu_cc4e9e516thrust23THRUST_300001_SM_800_NS12placeholders3_10E


//--------------------- .nv.constant0._ZN3cub17CUB_300001_SM_8006detail11EmptyKernelIvEEvv --------------------------
	.section	.nv.constant0._ZN3cub17CUB_300001_SM_8006detail11EmptyKernelIvEEvv,"a",@progbits
	.sectionflags	@""
	.align	4
.nv.constant0._ZN3cub17CUB_300001_SM_8006detail11EmptyKernelIvEEvv:
	.zero		352


//--------------------- .nv.constant0._Z35group_norm_nhwc_bwd_one_pass_kernelI11Bf16IOFp32WLi64ELi26ELi416EEv26Group_norm_nhwc_bwd_params --------------------------
	.section	.nv.constant0._Z35group_norm_nhwc_bwd_one_pass_kernelI11Bf16IOFp32WLi64ELi26ELi416EEv26Group_norm_nhwc_bwd_params,"a",@progbits
	.sectionflags	@""
	.align	4
.nv.constant0._Z35group_norm_nhwc_bwd_one_pass_kernelI11Bf16IOFp32WLi64ELi26ELi416EEv26Group_norm_nhwc_bwd_params:
	.zero		536


//--------------------- .nv.constant0._Z35group_norm_nhwc_bwd_one_pass_kernelI11Bf16IOFp32WLi128ELi26ELi416EEv26Group_norm_nhwc_bwd_params --------------------------
	.section	.nv.constant0._Z35group_norm_nhwc_bwd_one_pass_kernelI11Bf16IOFp32WLi128ELi26ELi416EEv26Group_norm_nhwc_bwd_params,"a",@progbits
	.sectionflags	@""
	.align	4
.nv.constant0._Z35group_norm_nhwc_bwd_one_pass_kernelI11Bf16IOFp32WLi128ELi26ELi416EEv26Group_norm_nhwc_bwd_params:
	.zero		536


//--------------------- .nv.constant0._Z35group_norm_nhwc_bwd_one_pass_kernelI11Bf16IOFp32WLi256ELi26ELi416EEv26Group_norm_nhwc_bwd_params --------------------------
	.section	.nv.constant0._Z35group_norm_nhwc_bwd_one_pass_kernelI11Bf16IOFp32WLi256ELi26ELi416EEv26Group_norm_nhwc_bwd_params,"a",@progbits
	.sectionflags	@""
	.align	4
.nv.constant0._Z35group_norm_nhwc_bwd_one_pass_kernelI11Bf16IOFp32WLi256ELi26ELi416EEv26Group_norm_nhwc_bwd_params:
	.zero		536


//--------------------- .nv.constant0._Z35group_norm_nhwc_bwd_one_pass_kernelI11Bf16IOFp32WLi512ELi26ELi416EEv26Group_norm_nhwc_bwd_params --------------------------
	.section	.nv.constant0._Z35group_norm_nhwc_bwd_one_pass_kernelI11Bf16IOFp32WLi512ELi26ELi416EEv26Group_norm_nhwc_bwd_params,"a",@progbits
	.sectionflags	@""
	.align	4
.nv.constant0._Z35group_norm_nhwc_bwd_one_pass_kernelI11Bf16IOFp32WLi512ELi26ELi416EEv26Group_norm_nhwc_bwd_params:
	.zero		536


//--------------------- .nv.constant0._Z35group_norm_nhwc_bwd_one_pass_kernelI11Bf16IOBf16WLi64ELi26ELi416EEv26Group_norm_nhwc_bwd_params --------------------------
	.section	.nv.constant0._Z35group_norm_nhwc_bwd_one_pass_kernelI11Bf16IOBf16WLi64ELi26ELi416EEv26Group_norm_nhwc_bwd_params,"a",@progbits
	.sectionflags	@""
	.align	4
.nv.constant0._Z35group_norm_nhwc_bwd_one_pass_kernelI11Bf16IOBf16WLi64ELi26ELi416EEv26Group_norm_nhwc_bwd_params:
	.zero		536


//--------------------- .nv.constant0._Z35group_norm_nhwc_bwd_one_pass_kernelI11Bf16IOBf16WLi128ELi26ELi416EEv26Group_norm_nhwc_bwd_params --------------------------
	.section	.nv.constant0._Z35group_norm_nhwc_bwd_one_pass_kernelI11Bf16IOBf16WLi128ELi26ELi416EEv26Group_norm_nhwc_bwd_params,"a",@progbits
	.sectionflags	@""
	.align	4
.nv.constant0._Z35group_norm_nhwc_bwd_one_pass_kernelI11Bf16IOBf16WLi128ELi26ELi416EEv26Group_norm_nhwc_bwd_params:
	.zero		536


//--------------------- .nv.constant0._Z35group_norm_nhwc_bwd_one_pass_kernelI11Bf16IOBf16WLi256ELi26ELi416EEv26Group_norm_nhwc_bwd_params --------------------------
	.section	.nv.constant0._Z35group_norm_nhwc_bwd_one_pass_kernelI11Bf16IOBf16WLi256ELi26ELi416EEv26Group_norm_nhwc_bwd_params,"a",@progbits
	.sectionflags	@""
	.align	4
.nv.constant0._Z35group_norm_nhwc_bwd_one_pass_kernelI11Bf16IOBf16WLi256ELi26ELi416EEv26Group_norm_nhwc_bwd_params:
	.zero		536


//--------------------- .nv.constant0._Z35group_norm_nhwc_bwd_one_pass_kernelI11Bf16IOBf16WLi512ELi26ELi416EEv26Group_norm_nhwc_bwd_params --------------------------
	.section	.nv.constant0._Z35group_norm_nhwc_bwd_one_pass_kernelI11Bf16IOBf16WLi512ELi26ELi416EEv26Group_norm_nhwc_bwd_params,"a",@progbits
	.sectionflags	@""
	.align	4
.nv.constant0._Z35group_norm_nhwc_bwd_one_pass_kernelI11Bf16IOBf16WLi512ELi26ELi416EEv26Group_norm_nhwc_bwd_params:
	.zero		536


//--------------------- .nv.constant0._Z35group_norm_nhwc_bwd_one_pass_kernelI11Bf16IOFp16WLi64ELi26ELi416EEv26Group_norm_nhwc_bwd_params --------------------------
	.section	.nv.constant0._Z35group_norm_nhwc_bwd_one_pass_kernelI11Bf16IOFp16WLi64ELi26ELi416EEv26Group_norm_nhwc_bwd_params,"a",@progbits
	.sectionflags	@""
	.align	4
.nv.constant0._Z35group_norm_nhwc_bwd_one_pass_kernelI11Bf16IOFp16WLi64ELi26ELi416EEv26Group_norm_nhwc_bwd_params:
	.zero		536


//--------------------- .nv.constant0._Z35group_norm_nhwc_bwd_one_pass_kernelI11Bf16IOFp16WLi128ELi26ELi416EEv26Group_norm_nhwc_bwd_params --------------------------
	.section	.nv.constant0._Z35group_norm_nhwc_bwd_one_pass_kernelI11Bf16IOFp16WLi128ELi26ELi416EEv26Group_norm_nhwc_bwd_params,"a",@progbits
	.sectionflags	@""
	.align	4
.nv.constant0._Z35group_norm_nhwc_bwd_one_pass_kernelI11Bf16IOFp16WLi128ELi26ELi416EEv26Group_norm_nhwc_bwd_params:
	.zero		536


//--------------------- .nv.constant0._Z35group_norm_nhwc_bwd_one_pass_kernelI11Bf16IOFp16WLi256ELi26ELi416EEv26Group_norm_nhwc_bwd_params --------------------------
	.section	.nv.constant0._Z35group_norm_nhwc_bwd_one_pass_kernelI11Bf16IOFp16WLi256ELi26ELi416EEv26Group_norm_nhwc_bwd_params,"a",@progbits
	.sectionflags	@""
	.align	4
.nv.constant0._Z35group_norm_nhwc_bwd_one_pass_kernelI11Bf16IOFp16WLi256ELi26ELi416EEv26Group_norm_nhwc_bwd_params:
	.zero		536


//--------------------- .nv.constant0._Z35group_norm_nhwc_bwd_one_pass_kernelI11Bf16IOFp16WLi512ELi26ELi416EEv26Group_norm_nhwc_bwd_params --------------------------
	.section	.nv.constant0._Z35group_norm_nhwc_bwd_one_pass_kernelI11Bf16IOFp16WLi512ELi26ELi416EEv26Group_norm_nhwc_bwd_params,"a",@progbits
	.sectionflags	@""
	.align	4
.nv.constant0._Z35group_norm_nhwc_bwd_one_pass_kernelI11Bf16IOFp16WLi512ELi26ELi416EEv26Group_norm_nhwc_bwd_params:
	.zero		536


//--------------------- .nv.constant0._Z35group_norm_nhwc_bwd_one_pass_kernelI11Fp16IOFp32WLi64ELi26ELi416EEv26Group_norm_nhwc_bwd_params --------------------------
	.section	.nv.constant0._Z35group_norm_nhwc_bwd_one_pass_kernelI11Fp16IOFp32WLi64ELi26ELi416EEv26Group_norm_nhwc_bwd_params,"a",@progbits
	.sectionflags	@""
	.align	4
.nv.constant0._Z35group_norm_nhwc_bwd_one_pass_kernelI11Fp16IOFp32WLi64ELi26ELi416EEv26Group_norm_nhwc_bwd_params:
	.zero		536


//--------------------- .nv.constant0._Z35group_norm_nhwc_bwd_one_pass_kernelI11Fp16IOFp32WLi128ELi26ELi416EEv26Group_norm_nhwc_bwd_params --------------------------
	.section	.nv.constant0._Z35group_norm_nhwc_bwd_one_pass_kernelI11Fp16IOFp32WLi128ELi26ELi416EEv26Group_norm_nhwc_bwd_params,"a",@progbits
	.sectionflags	@""
	.align	4
.nv.constant0._Z35group_norm_nhwc_bwd_one_pass_kernelI11Fp16IOFp32WLi128ELi26ELi416EEv26Group_norm_nhwc_bwd_params:
	.zero		536


//--------------------- .nv.constant0._Z35group_norm_nhwc_bwd_one_pass_kernelI11Fp16IOFp32WLi256ELi26ELi416EEv26Group_norm_nhwc_bwd_params --------------------------
	.section	.nv.constant0._Z35group_norm_nhwc_bwd_one_pass_kernelI11Fp16IOFp32WLi256ELi26ELi416EEv26Group_norm_nhwc_bwd_params,"a",@progbits
	.sectionflags	@""
	.align	4
.nv.constant0._Z35group_norm_nhwc_bwd_one_pass_kernelI11Fp16IOFp32WLi256ELi26ELi416EEv26Group_norm_nhwc_bwd_params:
	.zero		536


//--------------------- .nv.constant0._Z35group_norm_nhwc_bwd_one_pass_kernelI11Fp16IOFp32WLi512ELi26ELi416EEv26Group_norm_nhwc_bwd_params --------------------------
	.section	.nv.constant0._Z35group_norm_nhwc_bwd_one_pass_kernelI11Fp16IOFp32WLi512ELi26ELi416EEv26Group_norm_nhwc_bwd_params,"a",@progbits
	.sectionflags	@""
	.align	4
.nv.constant0._Z35group_norm_nhwc_bwd_one_pass_kernelI11Fp16IOFp32WLi512ELi26ELi416EEv26Group_norm_nhwc_bwd_params:
	.zero		536


//--------------------- .nv.constant0._Z35group_norm_nhwc_bwd_one_pass_kernelI11Fp16IOBf16WLi64ELi26ELi416EEv26Group_norm_nhwc_bwd_params --------------------------
	.section	.nv.constant0._Z35group_norm_nhwc_bwd_one_pass_kernelI11Fp16IOBf16WLi64ELi26ELi416EEv26Group_norm_nhwc_bwd_params,"a",@progbits
	.sectionflags	@""
	.align	4
.nv.constant0._Z35group_norm_nhwc_bwd_one_pass_kernelI11Fp16IOBf16WLi64ELi26ELi416EEv26Group_norm_nhwc_bwd_params:
	.zero		536


//--------------------- .nv.constant0._Z35group_norm_nhwc_bwd_one_pass_kernelI11Fp16IOBf16WLi128ELi26ELi416EEv26Group_norm_nhwc_bwd_params --------------------------
	.section	.nv.constant0._Z35group_norm_nhwc_bwd_one_pass_kernelI11Fp16IOBf16WLi128ELi26ELi416EEv26Group_norm_nhwc_bwd_params,"a",@progbits
	.sectionflags	@""
	.align	4
.nv.constant0._Z35group_norm_nhwc_bwd_one_pass_kernelI11Fp16IOBf16WLi128ELi26ELi416EEv26Group_norm_nhwc_bwd_params:
	.zero		536


//--------------------- .nv.constant0._Z35group_norm_nhwc_bwd_one_pass_kernelI11Fp16IOBf16WLi256ELi26ELi416EEv26Group_norm_nhwc_bwd_params --------------------------
	.section	.nv.constant0._Z35group_norm_nhwc_bwd_one_pass_kernelI11Fp16IOBf16WLi256ELi26ELi416EEv26Group_norm_nhwc_bwd_params,"a",@progbits
	.sectionflags	@""
	.align	4
.nv.constant0._Z35group_norm_nhwc_bwd_one_pass_kernelI11Fp16IOBf16WLi256ELi26ELi416EEv26Group_norm_nhwc_bwd_params:
	.zero		536


//--------------------- .nv.constant0._Z35group_norm_nhwc_bwd_one_pass_kernelI11Fp16IOBf16WLi512ELi26ELi416EEv26Group_norm_nhwc_bwd_params --------------------------
	.section	.nv.constant0._Z35group_norm_nhwc_bwd_one_pass_kernelI11Fp16IOBf16WLi512ELi26ELi416EEv26Group_norm_nhwc_bwd_params,"a",@progbits
	.sectionflags	@""
	.align	4
.nv.constant0._Z35group_norm_nhwc_bwd_one_pass_kernelI11Fp16IOBf16WLi512ELi26ELi416EEv26Group_norm_nhwc_bwd_params:
	.zero		536


//--------------------- .nv.constant0._Z35group_norm_nhwc_bwd_one_pass_kernelI11Fp16IOFp16WLi64ELi26ELi416EEv26Group_norm_nhwc_bwd_params --------------------------
	.section	.nv.constant0._Z35group_norm_nhwc_bwd_one_pass_kernelI11Fp16IOFp16WLi64ELi26ELi416EEv26Group_norm_nhwc_bwd_params,"a",@progbits
	.sectionflags	@""
	.align	4
.nv.constant0._Z35group_norm_nhwc_bwd_one_pass_kernelI11Fp16IOFp16WLi64ELi26ELi416EEv26Group_norm_nhwc_bwd_params:
	.zero		536


//--------------------- .nv.constant0._Z35group_norm_nhwc_bwd_one_pass_kernelI11Fp16IOFp16WLi128ELi26ELi416EEv26Group_norm_nhwc_bwd_params --------------------------
	.section	.nv.constant0._Z35group_norm_nhwc_bwd_one_pass_kernelI11Fp16IOFp16WLi128ELi26ELi416EEv26Group_norm_nhwc_bwd_params,"a",@progbits
	.sectionflags	@""
	.align	4
.nv.constant0._Z35group_norm_nhwc_bwd_one_pass_kernelI11Fp16IOFp16WLi128ELi26ELi416EEv26Group_norm_nhwc_bwd_params:
	.zero		536


//--------------------- .nv.constant0._Z35group_norm_nhwc_bwd_one_pass_kernelI11Fp16IOFp16WLi256ELi26ELi416EEv26Group_norm_nhwc_bwd_params --------------------------
	.section	.nv.constant0._Z35group_norm_nhwc_bwd_one_pass_kernelI11Fp16IOFp16WLi256ELi26ELi416EEv26Group_norm_nhwc_bwd_params,"a",@progbits
	.sectionflags	@""
	.align	4
.nv.constant0._Z35group_norm_nhwc_bwd_one_pass_kernelI11Fp16IOFp16WLi256ELi26ELi416EEv26Group_norm_nhwc_bwd_params:
	.zero		536


//--------------------- .nv.constant0._Z35group_norm_nhwc_bwd_one_pass_kernelI11Fp16IOFp16WLi512ELi26ELi416EEv26Group_norm_nhwc_bwd_params --------------------------
	.section	.nv.constant0._Z35group_norm_nhwc_bwd_one_pass_kernelI11Fp16IOFp16WLi512ELi26ELi416EEv26Group_norm_nhwc_bwd_params,"a",@progbits
	.sectionflags	@""
	.align	4
.nv.constant0._Z35group_norm_nhwc_bwd_one_pass_kernelI11Fp16IOFp16WLi512ELi26ELi416EEv26Group_norm_nhwc_bwd_params:
	.zero		536


//--------------------- .nv.constant0._Z35group_norm_nhwc_bwd_one_pass_kernelI11Fp32IOFp32WLi64ELi26ELi416EEv26Group_norm_nhwc_bwd_params --------------------------
	.section	.nv.constant0._Z35group_norm_nhwc_bwd_one_pass_kernelI11Fp32IOFp32WLi64ELi26ELi416EEv26Group_norm_nhwc_bwd_params,"a",@progbits
	.sectionflags	@""
	.align	4
.nv.constant0._Z35group_norm_nhwc_bwd_one_pass_kernelI11Fp32IOFp32WLi64ELi26ELi416EEv26Group_norm_nhwc_bwd_params:
	.zero		536


//--------------------- .nv.constant0._Z35group_norm_nhwc_bwd_one_pass_kernelI11Fp32IOFp32WLi128ELi26ELi416EEv26Group_norm_nhwc_bwd_params --------------------------
	.section	.nv.constant0._Z35group_norm_nhwc_bwd_one_pass_kernelI11Fp32IOFp32WLi128ELi26ELi416EEv26Group_norm_nhwc_bwd_params,"a",@progbits
	.sectionflags	@""
	.align	4
.nv.constant0._Z35group_norm_nhwc_bwd_one_pass_kernelI11Fp32IOFp32WLi128ELi26ELi416EEv26Group_norm_nhwc_bwd_params:
	.zero		536


//--------------------- .nv.constant0._Z35group_norm_nhwc_bwd_one_pass_kernelI11Fp32IOFp32WLi256ELi26ELi416EEv26Group_norm_nhwc_bwd_params --------------------------
	.section	.nv.constant0._Z35group_norm_nhwc_bwd_one_pass_kernelI11Fp32IOFp32WLi256ELi26ELi416EEv26Group_norm_nhwc_bwd_params,"a",@progbits
	.sectionflags	@""
	.align	4
.nv.constant0._Z35group_norm_nhwc_bwd_one_pass_kernelI11Fp32IOFp32WLi256ELi26ELi416EEv26Group_norm_nhwc_bwd_params:
	.zero		536


//--------------------- .nv.constant0._Z35group_norm_nhwc_bwd_one_pass_kernelI11Fp32IOFp32WLi512ELi26ELi416EEv26Group_norm_nhwc_bwd_params --------------------------
	.section	.nv.constant0._Z35group_norm_nhwc_bwd_one_pass_kernelI11Fp32IOFp32WLi512ELi26ELi416EEv26Group_norm_nhwc_bwd_params,"a",@progbits
	.sectionflags	@""
	.align	4
.nv.constant0._Z35group_norm_nhwc_bwd_one_pass_kernelI11Fp32IOFp32WLi512ELi26ELi416EEv26Group_norm_nhwc_bwd_params:
	.zero		536


//--------------------- .nv.constant0._Z35group_norm_nhwc_bwd_one_pass_kernelI11Fp32IOBf16WLi64ELi26ELi416EEv26Group_norm_nhwc_bwd_params --------------------------
	.section	.nv.constant0._Z35group_norm_nhwc_bwd_one_pass_kernelI11Fp32IOBf16WLi64ELi26ELi416EEv26Group_norm_nhwc_bwd_params,"a",@progbits
	.sectionflags	@""
	.align	4
.nv.constant0._Z35group_norm_nhwc_bwd_one_pass_kernelI11Fp32IOBf16WLi64ELi26ELi416EEv26Group_norm_nhwc_bwd_params:
	.zero		536


//--------------------- .nv.constant0._Z35group_norm_nhwc_bwd_one_pass_kernelI11Fp32IOBf16WLi128ELi26ELi416EEv26Group_norm_nhwc_bwd_params --------------------------
	.section	.nv.constant0._Z35group_norm_nhwc_bwd_one_pass_kernelI11Fp32IOBf16WLi128ELi26ELi416EEv26Group_norm_nhwc_bwd_params,"a",@progbits
	.sectionflags	@""
	.align	4
.nv.constant0._Z35group_norm_nhwc_bwd_one_pass_kernelI11Fp32IOBf16WLi128ELi26ELi416EEv26Group_norm_nhwc_bwd_params:
	.zero		536


//--------------------- .nv.constant0._Z35group_norm_nhwc_bwd_one_pass_kernelI11Fp32IOBf16WLi256ELi26ELi416EEv26Group_norm_nhwc_bwd_params --------------------------
	.section	.nv.constant0._Z35group_norm_nhwc_bwd_one_pass_kernelI11Fp32IOBf16WLi256ELi26ELi416EEv26Group_norm_nhwc_bwd_params,"a",@progbits
	.sectionflags	@""
	.align	4
.nv.constant0._Z35group_norm_nhwc_bwd_one_pass_kernelI11Fp32IOBf16WLi256ELi26ELi416EEv26Group_norm_nhwc_bwd_params:
	.zero		536


//--------------------- .nv.constant0._Z35group_norm_nhwc_bwd_one_pass_kernelI11Fp32IOBf16WLi512ELi26ELi416EEv26Group_norm_nhwc_bwd_params --------------------------
	.section	.nv.constant0._Z35group_norm_nhwc_bwd_one_pass_kernelI11Fp32IOBf16WLi512ELi26ELi416EEv26Group_norm_nhwc_bwd_params,"a",@progbits
	.sectionflags	@""
	.align	4
.nv.constant0._Z35group_norm_nhwc_bwd_one_pass_kernelI11Fp32IOBf16WLi512ELi26ELi416EEv26Group_norm_nhwc_bwd_params:
	.zero		536


//--------------------- .nv.constant0._Z35group_norm_nhwc_bwd_one_pass_kernelI11Fp32IOFp16WLi64ELi26ELi416EEv26Group_norm_nhwc_bwd_params --------------------------
	.section	.nv.constant0._Z35group_norm_nhwc_bwd_one_pass_kernelI11Fp32IOFp16WLi64ELi26ELi416EEv26Group_norm_nhwc_bwd_params,"a",@progbits
	.sectionflags	@""
	.align	4
.nv.constant0._Z35group_norm_nhwc_bwd_one_pass_kernelI11Fp32IOFp16WLi64ELi26ELi416EEv26Group_norm_nhwc_bwd_params:
	.zero		536


//--------------------- .nv.constant0._Z35group_norm_nhwc_bwd_one_pass_kernelI11Fp32IOFp16WLi128ELi26ELi416EEv26Group_norm_nhwc_bwd_params --------------------------
	.section	.nv.constant0._Z35group_norm_nhwc_bwd_one_pass_kernelI11Fp32IOFp16WLi128ELi26ELi416EEv26Group_norm_nhwc_bwd_params,"a",@progbits
	.sectionflags	@""
	.align	4
.nv.constant0._Z35group_norm_nhwc_bwd_one_pass_kernelI11Fp32IOFp16WLi128ELi26ELi416EEv26Group_norm_nhwc_bwd_params:
	.zero		536


//--------------------- .nv.constant0._Z35group_norm_nhwc_bwd_one_pass_kernelI11Fp32IOFp16WLi256ELi26ELi416EEv26Group_norm_nhwc_bwd_params --------------------------
	.section	.nv.constant0._Z35group_norm_nhwc_bwd_one_pass_kernelI11Fp32IOFp16WLi256ELi26ELi416EEv26Group_norm_nhwc_bwd_params,"a",@progbits
	.sectionflags	@""
	.align	4
.nv.constant0._Z35group_norm_nhwc_bwd_one_pass_kernelI11Fp32IOFp16WLi256ELi26ELi416EEv26Group_norm_nhwc_bwd_params:
	.zero		536


//--------------------- .nv.constant0._Z35group_norm_nhwc_bwd_one_pass_kernelI11Fp32IOFp16WLi512ELi26ELi416EEv26Group_norm_nhwc_bwd_params --------------------------
	.section	.nv.constant0._Z35group_norm_nhwc_bwd_one_pass_kernelI11Fp32IOFp16WLi512ELi26ELi416EEv26Group_norm_nhwc_bwd_params,"a",@progbits
	.sectionflags	@""
	.align	4
.nv.constant0._Z35group_norm_nhwc_bwd_one_pass_kernelI11Fp32IOFp16WLi512ELi26ELi416EEv26Group_norm_nhwc_bwd_params:
	.zero		536


//--------------------- .nv.constant0._Z35group_norm_nhwc_fwd_one_pass_kernelI11Bf16IOFp32WLi64ELi26ELi416EEv26Group_norm_nhwc_fwd_params --------------------------
	.section	.nv.constant0._Z35group_norm_nhwc_fwd_one_pass_kernelI11Bf16IOFp32WLi64ELi26ELi416EEv26Group_norm_nhwc_fwd_params,"a",@progbits
	.sectionflags	@""
	.align	4
.nv.constant0._Z35group_norm_nhwc_fwd_one_pass_kernelI11Bf16IOFp32WLi64ELi26ELi416EEv26Group_norm_nhwc_fwd_params:
	.zero		512


//--------------------- .nv.constant0._Z35group_norm_nhwc_fwd_one_pass_kernelI11Bf16IOFp32WLi128ELi26ELi416EEv26Group_norm_nhwc_fwd_params --------------------------
	.section	.nv.constant0._Z35group_norm_nhwc_fwd_one_pass_kernelI11Bf16IOFp32WLi128ELi26ELi416EEv26Group_norm_nhwc_fwd_params,"a",@progbits
	.sectionflags	@""
	.align	4
.nv.constant0._Z35group_norm_nhwc_fwd_one_pass_kernelI11Bf16IOFp32WLi128ELi26ELi416EEv26Group_norm_nhwc_fwd_params:
	.zero		512


//--------------------- .nv.constant0._Z35group_norm_nhwc_fwd_one_pass_kernelI11Bf16IOFp32WLi256ELi26ELi416EEv26Group_norm_nhwc_fwd_params --------------------------
	.section	.nv.constant0._Z35group_norm_nhwc_fwd_one_pass_kernelI11Bf16IOFp32WLi256ELi26ELi416EEv26Group_norm_nhwc_fwd_params,"a",@progbits
	.sectionflags	@""
	.align	4
.nv.constant0._Z35group_norm_nhwc_fwd_one_pass_kernelI11Bf16IOFp32WLi256ELi26ELi416EEv26Group_norm_nhwc_fwd_params:
	.zero		512


//--------------------- .nv.constant0._Z35group_norm_nhwc_fwd_one_pass_kernelI11Bf16IOFp32WLi512ELi26ELi416EEv26Group_norm_nhwc_fwd_params --------------------------
	.section	.nv.constant0._Z35group_norm_nhwc_fwd_one_pass_kernelI11Bf16IOFp32WLi512ELi26ELi416EEv26Group_norm_nhwc_fwd_params,"a",@progbits
	.sectionflags	@""
	.align	4
.nv.constant0._Z35group_norm_nhwc_fwd_one_pass_kernelI11Bf16IOFp32WLi512ELi26ELi416EEv26Group_norm_nhwc_fwd_params:
	.zero		512


//--------------------- .nv.constant0._Z35group_norm_nhwc_fwd_one_pass_kernelI11Bf16IOBf16WLi64ELi26ELi416EEv26Group_norm_nhwc_fwd_params --------------------------
	.section	.nv.constant0._Z35group_norm_nhwc_fwd_one_pass_kernelI11Bf16IOBf16WLi64ELi26ELi416EEv26Group_norm_nhwc_fwd_params,"a",@progbits
	.sectionflags	@""
	.align	4
.nv.constant0._Z35group_norm_nhwc_fwd_one_pass_kernelI11Bf16IOBf16WLi64ELi26ELi416EEv26Group_norm_nhwc_fwd_params:
	.zero		512


//--------------------- .nv.constant0._Z35group_norm_nhwc_fwd_one_pass_kernelI11Bf16IOBf16WLi128ELi26ELi416EEv26Group_norm_nhwc_fwd_params --------------------------
	.section	.nv.constant0._Z35group_norm_nhwc_fwd_one_pass_kernelI11Bf16IOBf16WLi128ELi26ELi416EEv26Group_norm_nhwc_fwd_params,"a",@progbits
	.sectionflags	@""
	.align	4
.nv.constant0._Z35group_norm_nhwc_fwd_one_pass_kernelI11Bf16IOBf16WLi128ELi26ELi416EEv26Group_norm_nhwc_fwd_params:
	.zero		512


//--------------------- .nv.constant0._Z35group_norm_nhwc_fwd_one_pass_kernelI11Bf16IOBf16WLi256ELi26ELi416EEv26Group_norm_nhwc_fwd_params --------------------------
	.section	.nv.constant0._Z35group_norm_nhwc_fwd_one_pass_kernelI11Bf16IOBf16WLi256ELi26ELi416EEv26Group_norm_nhwc_fwd_params,"a",@progbits
	.sectionflags	@""
	.align	4
.nv.constant0._Z35group_norm_nhwc_fwd_one_pass_kernelI11Bf16IOBf16WLi256ELi26ELi416EEv26Group_norm_nhwc_fwd_params:
	.zero		512


//--------------------- .nv.constant0._Z35group_norm_nhwc_fwd_one_pass_kernelI11Bf16IOBf16WLi512ELi26ELi416EEv26Group_norm_nhwc_fwd_params --------------------------
	.section	.nv.constant0._Z35group_norm_nhwc_fwd_one_pass_kernelI11Bf16IOBf16WLi512ELi26ELi416EEv26Group_norm_nhwc_fwd_params,"a",@progbits
	.sectionflags	@""
	.align	4
.nv.constant0._Z35group_norm_nhwc_fwd_one_pass_kernelI11Bf16IOBf16WLi512ELi26ELi416EEv26Group_norm_nhwc_fwd_params:
	.zero		512


//--------------------- .nv.constant0._Z35group_norm_nhwc_fwd_one_pass_kernelI11Bf16IOFp16WLi64ELi26ELi416EEv26Group_norm_nhwc_fwd_params --------------------------
	.section	.nv.constant0._Z35group_norm_nhwc_fwd_one_pass_kernelI11Bf16IOFp16WLi64ELi26ELi416EEv26Group_norm_nhwc_fwd_params,"a",@progbits
	.sectionflags	@""
	.align	4
.nv.constant0._Z35group_norm_nhwc_fwd_one_pass_kernelI11Bf16IOFp16WLi64ELi26ELi416EEv26Group_norm_nhwc_fwd_params:
	.zero		512


//--------------------- .nv.constant0._Z35group_norm_nhwc_fwd_one_pass_kernelI11Bf16IOFp16WLi128ELi26ELi416EEv26Group_norm_nhwc_fwd_params --------------------------
	.section	.nv.constant0._Z35group_norm_nhwc_fwd_one_pass_kernelI11Bf16IOFp16WLi128ELi26ELi416EEv26Group_norm_nhwc_fwd_params,"a",@progbits
	.sectionflags	@""
	.align	4
.nv.constant0._Z35group_norm_nhwc_fwd_one_pass_kernelI11Bf16IOFp16WLi128ELi26ELi416EEv26Group_norm_nhwc_fwd_params:
	.zero		512


//--------------------- .nv.constant0._Z35group_norm_nhwc_fwd_one_pass_kernelI11Bf16IOFp16WLi256ELi26ELi416EEv26Group_norm_nhwc_fwd_params --------------------------
	.section	.nv.constant0._Z35group_norm_nhwc_fwd_one_pass_kernelI11Bf16IOFp16WLi256ELi26ELi416EEv26Group_norm_nhwc_fwd_params,"a",@progbits
	.sectionflags	@""
	.align	4
.nv.constant0._Z35group_norm_nhwc_fwd_one_pass_kernelI11Bf16IOFp16WLi256ELi26ELi416EEv26Group_norm_nhwc_fwd_params:
	.zero		512


//--------------------- .nv.constant0._Z35group_norm_nhwc_fwd_one_pass_kernelI11Bf16IOFp16WLi512ELi26ELi416EEv26Group_norm_nhwc_fwd_params --------------------------
	.section	.nv.constant0._Z35group_norm_nhwc_fwd_one_pass_kernelI11Bf16IOFp16WLi512ELi26ELi416EEv26Group_norm_nhwc_fwd_params,"a",@progbits
	.sectionflags	@""
	.align	4
.nv.constant0._Z35group_norm_nhwc_fwd_one_pass_kernelI11Bf16IOFp16WLi512ELi26ELi416EEv26Group_norm_nhwc_fwd_params:
	.zero		512


//--------------------- .nv.constant0._Z35group_norm_nhwc_fwd_one_pass_kernelI11Fp16IOFp32WLi64ELi26ELi416EEv26Group_norm_nhwc_fwd_params --------------------------
	.section	.nv.constant0._Z35group_norm_nhwc_fwd_one_pass_kernelI11Fp16IOFp32WLi64ELi26ELi416EEv26Group_norm_nhwc_fwd_params,"a",@progbits
	.sectionflags	@""
	.align	4
.nv.constant0._Z35group_norm_nhwc_fwd_one_pass_kernelI11Fp16IOFp32WLi64ELi26ELi416EEv26Group_norm_nhwc_fwd_params:
	.zero		512


//--------------------- .nv.constant0._Z35group_norm_nhwc_fwd_one_pass_kernelI11Fp16IOFp32WLi128ELi26ELi416EEv26Group_norm_nhwc_fwd_params --------------------------
	.section	.nv.constant0._Z35group_norm_nhwc_fwd_one_pass_kernelI11Fp16IOFp32WLi128ELi26ELi416EEv26Group_norm_nhwc_fwd_params,"a",@progbits
	.sectionflags	@""
	.align	4
.nv.constant0._Z35group_norm_nhwc_fwd_one_pass_kernelI11Fp16IOFp32WLi128ELi26ELi416EEv26Group_norm_nhwc_fwd_params:
	.zero		512


//--------------------- .nv.constant0._Z35group_norm_nhwc_fwd_one_pass_kernelI11Fp16IOFp32WLi256ELi26ELi416EEv26Group_norm_nhwc_fwd_params --------------------------
	.section	.nv.constant0._Z35group_norm_nhwc_fwd_one_pass_kernelI11Fp16IOFp32WLi256ELi26ELi416EEv26Group_norm_nhwc_fwd_params,"a",@progbits
	.sectionflags	@""
	.align	4
.nv.constant0._Z35group_norm_nhwc_fwd_one_pass_kernelI11Fp16IOFp32WLi256ELi26ELi416EEv26Group_norm_nhwc_fwd_params:
	.zero		512


//--------------------- .nv.constant0._Z35group_norm_nhwc_fwd_one_pass_kernelI11Fp16IOFp32WLi512ELi26ELi416EEv26Group_norm_nhwc_fwd_params --------------------------
	.section	.nv.constant0._Z35group_norm_nhwc_fwd_one_pass_kernelI11Fp16IOFp32WLi512ELi26ELi416EEv26Group_norm_nhwc_fwd_params,"a",@progbits
	.sectionflags	@""
	.align	4
.nv.constant0._Z35group_norm_nhwc_fwd_one_pass_kernelI11Fp16IOFp32WLi512ELi26ELi416EEv26Group_norm_nhwc_fwd_params:
	.zero		512


//--------------------- .nv.constant0._Z35group_norm_nhwc_fwd_one_pass_kernelI11Fp16IOBf16WLi64ELi26ELi416EEv26Group_norm_nhwc_fwd_params --------------------------
	.section	.nv.constant0._Z35group_norm_nhwc_fwd_one_pass_kernelI11Fp16IOBf16WLi64ELi26ELi416EEv26Group_norm_nhwc_fwd_params,"a",@progbits
	.sectionflags	@""
	.align	4
.nv.constant0._Z35group_norm_nhwc_fwd_one_pass_kernelI11Fp16IOBf16WLi64ELi26ELi416EEv26Group_norm_nhwc_fwd_params:
	.zero		512


//--------------------- .nv.constant0._Z35group_norm_nhwc_fwd_one_pass_kernelI11Fp16IOBf16WLi128ELi26ELi416EEv26Group_norm_nhwc_fwd_params --------------------------
	.section	.nv.constant0._Z35group_norm_nhwc_fwd_one_pass_kernelI11Fp16IOBf16WLi128ELi26ELi416EEv26Group_norm_nhwc_fwd_params,"a",@progbits
	.sectionflags	@""
	.align	4
.nv.constant0._Z35group_norm_nhwc_fwd_one_pass_kernelI11Fp16IOBf16WLi128ELi26ELi416EEv26Group_norm_nhwc_fwd_params:
	.zero		512


//--------------------- .nv.constant0._Z35group_norm_nhwc_fwd_one_pass_kernelI11Fp16IOBf16WLi256ELi26ELi416EEv26Group_norm_nhwc_fwd_params --------------------------
	.section	.nv.constant0._Z35group_norm_nhwc_fwd_one_pass_kernelI11Fp16IOBf16WLi256ELi26ELi416EEv26Group_norm_nhwc_fwd_params,"a",@progbits
	.sectionflags	@""
	.align	4
.nv.constant0._Z35group_norm_nhwc_fwd_one_pass_kernelI11Fp16IOBf16WLi256ELi26ELi416EEv26Group_norm_nhwc_fwd_params:
	.zero		512


//--------------------- .nv.constant0._Z35group_norm_nhwc_fwd_one_pass_kernelI11Fp16IOBf16WLi512ELi26ELi416EEv26Group_norm_nhwc_fwd_params --------------------------
	.section	.nv.constant0._Z35group_norm_nhwc_fwd_one_pass_kernelI11Fp16IOBf16WLi512ELi26ELi416EEv26Group_norm_nhwc_fwd_params,"a",@progbits
	.sectionflags	@""
	.align	4
.nv.constant0._Z35group_norm_nhwc_fwd_one_pass_kernelI11Fp16IOBf16WLi512ELi26ELi416EEv26Group_norm_nhwc_fwd_params:
	.zero		512


//--------------------- .nv.constant0._Z35group_norm_nhwc_fwd_one_pass_kernelI11Fp16IOFp16WLi64ELi26ELi416EEv26Group_norm_nhwc_fwd_params --------------------------
	.section	.nv.constant0._Z35group_norm_nhwc_fwd_one_pass_kernelI11Fp16IOFp16WLi64ELi26ELi416EEv26Group_norm_nhwc_fwd_params,"a",@progbits
	.sectionflags	@""
	.align	4
.nv.constant0._Z35group_norm_nhwc_fwd_one_pass_kernelI11Fp16IOFp16WLi64ELi26ELi416EEv26Group_norm_nhwc_fwd_params:
	.zero		512


//--------------------- .nv.constant0._Z35group_norm_nhwc_fwd_one_pass_kernelI11Fp16IOFp16WLi128ELi26ELi416EEv26Group_norm_nhwc_fwd_params --------------------------
	.section	.nv.constant0._Z35group_norm_nhwc_fwd_one_pass_kernelI11Fp16IOFp16WLi128ELi26ELi416EEv26Group_norm_nhwc_fwd_params,"a",@progbits
	.sectionflags	@""
	.align	4
.nv.constant0._Z35group_norm_nhwc_fwd_one_pass_kernelI11Fp16IOFp16WLi128ELi26ELi416EEv26Group_norm_nhwc_fwd_params:
	.zero		512


//--------------------- .nv.constant0._Z35group_norm_nhwc_fwd_one_pass_kernelI11Fp16IOFp16WLi256ELi26ELi416EEv26Group_norm_nhwc_fwd_params --------------------------
	.section	.nv.constant0._Z35group_norm_nhwc_fwd_one_pass_kernelI11Fp16IOFp16WLi256ELi26ELi416EEv26Group_norm_nhwc_fwd_params,"a",@progbits
	.sectionflags	@""
	.align	4
.nv.constant0._Z35group_norm_nhwc_fwd_one_pass_kernelI11Fp16IOFp16WLi256ELi26ELi416EEv26Group_norm_nhwc_fwd_params:
	.zero		512


//--------------------- .nv.constant0._Z35group_norm_nhwc_fwd_one_pass_kernelI11Fp16IOFp16WLi512ELi26ELi416EEv26Group_norm_nhwc_fwd_params --------------------------
	.section	.nv.constant0._Z35group_norm_nhwc_fwd_one_pass_kernelI11Fp16IOFp16WLi512ELi26ELi416EEv26Group_norm_nhwc_fwd_params,"a",@progbits
	.sectionflags	@""
	.align	4
.nv.constant0._Z35group_norm_nhwc_fwd_one_pass_kernelI11Fp16IOFp16WLi512ELi26ELi416EEv26Group_norm_nhwc_fwd_params:
	.zero		512


//--------------------- .nv.constant0._Z35group_norm_nhwc_fwd_one_pass_kernelI11Fp32IOFp32WLi64ELi26ELi416EEv26Group_norm_nhwc_fwd_params --------------------------
	.section	.nv.constant0._Z35group_norm_nhwc_fwd_one_pass_kernelI11Fp32IOFp32WLi64ELi26ELi416EEv26Group_norm_nhwc_fwd_params,"a",@progbits
	.sectionflags	@""
	.align	4
.nv.constant0._Z35group_norm_nhwc_fwd_one_pass_kernelI11Fp32IOFp32WLi64ELi26ELi416EEv26Group_norm_nhwc_fwd_params:
	.zero		512


//--------------------- .nv.constant0._Z35group_norm_nhwc_fwd_one_pass_kernelI11Fp32IOFp32WLi128ELi26ELi416EEv26Group_norm_nhwc_fwd_params --------------------------
	.section	.nv.constant0._Z35group_norm_nhwc_fwd_one_pass_kernelI11Fp32IOFp32WLi128ELi26ELi416EEv26Group_norm_nhwc_fwd_params,"a",@progbits
	.sectionflags	@""
	.align	4
.nv.constant0._Z35group_norm_nhwc_fwd_one_pass_kernelI11Fp32IOFp32WLi128ELi26ELi416EEv26Group_norm_nhwc_fwd_params:
	.zero		512


//--------------------- .nv.constant0._Z35group_norm_nhwc_fwd_one_pass_kernelI11Fp32IOFp32WLi256ELi26ELi416EEv26Group_norm_nhwc_fwd_params --------------------------
	.section	.nv.constant0._Z35group_norm_nhwc_fwd_one_pass_kernelI11Fp32IOFp32WLi256ELi26ELi416EEv26Group_norm_nhwc_fwd_params,"a",@progbits
	.sectionflags	@""
	.align	4
.nv.constant0._Z35group_norm_nhwc_fwd_one_pass_kernelI11Fp32IOFp32WLi256ELi26ELi416EEv26Group_norm_nhwc_fwd_params:
	.zero		512


//--------------------- .nv.constant0._Z35group_norm_nhwc_fwd_one_pass_kernelI11Fp32IOFp32WLi512ELi26ELi416EEv26Group_norm_nhwc_fwd_params --------------------------
	.section	.nv.constant0._Z35group_norm_nhwc_fwd_one_pass_kernelI11Fp32IOFp32WLi512ELi26ELi416EEv26Group_norm_nhwc_fwd_params,"a",@progbits
	.sectionflags	@""
	.align	4
.nv.constant0._Z35group_norm_nhwc_fwd_one_pass_kernelI11Fp32IOFp32WLi512ELi26ELi416EEv26Group_norm_nhwc_fwd_params:
	.zero		512


//--------------------- .nv.constant0._Z35group_norm_nhwc_fwd_one_pass_kernelI11Fp32IOBf16WLi64ELi26ELi416EEv26Group_norm_nhwc_fwd_params --------------------------
	.section	.nv.constant0._Z35group_norm_nhwc_fwd_one_pass_kernelI11Fp32IOBf16WLi64ELi26ELi416EEv26Group_norm_nhwc_fwd_params,"a",@progbits
	.sectionflags	@""
	.align	4
.nv.constant0._Z35group_norm_nhwc_fwd_one_pass_kernelI11Fp32IOBf16WLi64ELi26ELi416EEv26Group_norm_nhwc_fwd_params:
	.zero		512


//--------------------- .nv.constant0._Z35group_norm_nhwc_fwd_one_pass_kernelI11Fp32IOBf16WLi128ELi26ELi416EEv26Group_norm_nhwc_fwd_params --------------------------
	.section	.nv.constant0._Z35group_norm_nhwc_fwd_one_pass_kernelI11Fp32IOBf16WLi128ELi26ELi416EEv26Group_norm_nhwc_fwd_params,"a",@progbits
	.sectionflags	@""
	.align	4
.nv.constant0._Z35group_norm_nhwc_fwd_one_pass_kernelI11Fp32IOBf16WLi128ELi26ELi416EEv26Group_norm_nhwc_fwd_params:
	.zero		512


//--------------------- .nv.constant0._Z35group_norm_nhwc_fwd_one_pass_kernelI11Fp32IOBf16WLi256ELi26ELi416EEv26Group_norm_nhwc_fwd_params --------------------------
	.section	.nv.constant0._Z35group_norm_nhwc_fwd_one_pass_kernelI11Fp32IOBf16WLi256ELi26ELi416EEv26Group_norm_nhwc_fwd_params,"a",@progbits
	.sectionflags	@""
	.align	4
.nv.constant0._Z35group_norm_nhwc_fwd_one_pass_kernelI11Fp32IOBf16WLi256ELi26ELi416EEv26Group_norm_nhwc_fwd_params:
	.zero		512


//--------------------- .nv.constant0._Z35group_norm_nhwc_fwd_one_pass_kernelI11Fp32IOBf16WLi512ELi26ELi416EEv26Group_norm_nhwc_fwd_params --------------------------
	.section	.nv.constant0._Z35group_norm_nhwc_fwd_one_pass_kernelI11Fp32IOBf16WLi512ELi26ELi416EEv26Group_norm_nhwc_fwd_params,"a",@progbits
	.sectionflags	@""
	.align	4
.nv.constant0._Z35group_norm_nhwc_fwd_one_pass_kernelI11Fp32IOBf16WLi512ELi26ELi416EEv26Group_norm_nhwc_fwd_params:
	.zero		512


//--------------------- .nv.constant0._Z35group_norm_nhwc_fwd_one_pass_kernelI11Fp32IOFp16WLi64ELi26ELi416EEv26Group_norm_nhwc_fwd_params --------------------------
	.section	.nv.constant0._Z35group_norm_nhwc_fwd_one_pass_kernelI11Fp32IOFp16WLi64ELi26ELi416EEv26Group_norm_nhwc_fwd_params,"a",@progbits
	.sectionflags	@""
	.align	4
.nv.constant0._Z35group_norm_nhwc_fwd_one_pass_kernelI11Fp32IOFp16WLi64ELi26ELi416EEv26Group_norm_nhwc_fwd_params:
	.zero		512


//--------------------- .nv.constant0._Z35group_norm_nhwc_fwd_one_pass_kernelI11Fp32IOFp16WLi128ELi26ELi416EEv26Group_norm_nhwc_fwd_params --------------------------
	.section	.nv.constant0._Z35group_norm_nhwc_fwd_one_pass_kernelI11Fp32IOFp16WLi128ELi26ELi416EEv26Group_norm_nhwc_fwd_params,"a",@progbits
	.sectionflags	@""
	.align	4
.nv.constant0._Z35group_norm_nhwc_fwd_one_pass_kernelI11Fp32IOFp16WLi128ELi26ELi416EEv26Group_norm_nhwc_fwd_params:
	.zero		512


//--------------------- .nv.constant0._Z35group_norm_nhwc_fwd_one_pass_kernelI11Fp32IOFp16WLi256ELi26ELi416EEv26Group_norm_nhwc_fwd_params --------------------------
	.section	.nv.constant0._Z35group_norm_nhwc_fwd_one_pass_kernelI11Fp32IOFp16WLi256ELi26ELi416EEv26Group_norm_nhwc_fwd_params,"a",@progbits
	.sectionflags	@""
	.align	4
.nv.constant0._Z35group_norm_nhwc_fwd_one_pass_kernelI11Fp32IOFp16WLi256ELi26ELi416EEv26Group_norm_nhwc_fwd_params:
	.zero		512


//--------------------- .nv.constant0._Z35group_norm_nhwc_fwd_one_pass_kernelI11Fp32IOFp16WLi512ELi26ELi416EEv26Group_norm_nhwc_fwd_params --------------------------
	.section	.nv.constant0._Z35group_norm_nhwc_fwd_one_pass_kernelI11Fp32IOFp16WLi512ELi26ELi416EEv26Group_norm_nhwc_fwd_params,"a",@progbits
	.sectionflags	@""
	.align	4
.nv.constant0._Z35group_norm_nhwc_fwd_one_pass_kernelI11Fp32IOFp16WLi512ELi26ELi416EEv26Group_norm_nhwc_fwd_params:
	.zero		512


//--------------------- .text._ZN3cub17CUB_300001_SM_8006detail11EmptyKernelIvEEvv --------------------------
	.section	.text._ZN3cub17CUB_300001_SM_8006detail11EmptyKernelIvEEvv,"ax",@progbits
	.sectioninfo	@"SHI_REGISTERS=4"
	.align	128
        .global         _ZN3cub17CUB_300001_SM_8006detail11EmptyKernelIvEEvv
        .type           _ZN3cub17CUB_300001_SM_8006detail11EmptyKernelIvEEvv,@function
        .size           _ZN3cub17CUB_300001_SM_8006detail11EmptyKernelIvEEvv,(.L_x_3259 - _ZN3cub17CUB_300001_SM_8006detail11EmptyKernelIvEEvv)
        .other          _ZN3cub17CUB_300001_SM_8006detail11EmptyKernelIvEEvv,@"STO_CUDA_ENTRY STV_DEFAULT"
_ZN3cub17CUB_300001_SM_8006detail11EmptyKernelIvEEvv:
.text._ZN3cub17CUB_300001_SM_8006detail11EmptyKernelIvEEvv:
[----:B------:R-:W-:Y:S02]  /*0000*/  MOV R1, c[0x0][0x28] ;  /* 0x00000a0000017a02 */ /* 0x000fe40000000f00 */
[----:B------:R-:W-:Y:S05]  /*0010*/  EXIT ;  /* 0x000000000000794d */ /* 0x000fea0003800000 */
.L_x_0:
[----:B------:R-:W-:-:S00]  /*0020*/  BRA `(.L_x_0) ;  /* 0xfffffff000007947 */ /* 0x000fc0000383ffff */
[----:B------:R-:W-:-:S00]  /*0030*/  NOP ;  /* 0x0000000000007918 */ /* 0x000fc00000000000 */
        /* <DEDUP_REMOVED lines=12> */
.L_x_3259:


//--------------------- .text._Z35group_norm_nhwc_bwd_one_pass_kernelI11Bf16IOFp32WLi64ELi26ELi416EEv26Group_norm_nhwc_bwd_params --------------------------
	.section	.text._Z35group_norm_nhwc_bwd_one_pass_kernelI11Bf16IOFp32WLi64ELi26ELi416EEv26Group_norm_nhwc_bwd_params,"ax",@progbits
	.sectioninfo	@"SHI_REGISTERS=48"
	.align	128
        .global         _Z35group_norm_nhwc_bwd_one_pass_kernelI11Bf16IOFp32WLi64ELi26ELi416EEv26Group_norm_nhwc_bwd_params
        .type           _Z35group_norm_nhwc_bwd_one_pass_kernelI11Bf16IOFp32WLi64ELi26ELi416EEv26Group_norm_nhwc_bwd_params,@function
        .size           _Z35group_norm_nhwc_bwd_one_pass_kernelI11Bf16IOFp32WLi64ELi26ELi416EEv26Group_norm_nhwc_bwd_params,(.L_x_3260 - _Z35group_norm_nhwc_bwd_one_pass_kernelI11Bf16IOFp32WLi64ELi26ELi416EEv26Group_norm_nhwc_bwd_params)
        .other          _Z35group_norm_nhwc_bwd_one_pass_kernelI11Bf16IOFp32WLi64ELi26ELi416EEv26Group_norm_nhwc_bwd_params,@"STO_CUDA_ENTRY STV_DEFAULT"
_Z35group_norm_nhwc_bwd_one_pass_kernelI11Bf16IOFp32WLi64ELi26ELi416EEv26Group_norm_nhwc_bwd_params:
.text._Z35group_norm_nhwc_bwd_one_pass_kernelI11Bf16IOFp32WLi64ELi26ELi416EEv26Group_norm_nhwc_bwd_params:
[----:B------:R-:W-:Y:S02]  /*0000*/  MOV R1, c[0x0][0x28] ;  /* 0x00000a0000017a02 */ /* 0x000fe40000000f00 */
[----:B------:R-:W0:Y:S01]  /*0010*/  S2UR UR7, SR_CTAID.Y ;  /* 0x00000000000779c3 */ /* 0x000e220000002600 */
[----:B------:R-:W-:Y:S01]  /*0020*/  ULDC UR6, c[0x0][0x1f0] ;  /* 0x00007c0000067ab9 */ /* 0x000fe20000000800 */
[----:B------:R-:W1:Y:S01]  /*0030*/  S2R R0, SR_TID.X ;  /* 0x0000000000007919 */ /* 0x000e620000002100 */
[----:B------:R-:W-:Y:S02]  /*0040*/  ULDC UR4, c[0x0][0x1c0] ;  /* 0x0000700000047ab9 */ /* 0x000fe40000000800 */
[----:B------:R-:W-:Y:S02]  /*0050*/  UIMAD UR6, UR6, UR4, URZ ;  /* 0x00000004060672a4 */ /* 0x000fe4000f8e023f */
[----:B------:R-:W-:Y:S02]  /*0060*/  ULDC.64 UR14, c[0x0][0x118] ;  /* 0x00004600000e7ab9 */ /* 0x000fe40000000a00 */
[----:B0-----:R-:W-:-:S06]  /*0070*/  UISETP.GE.AND UP0, UPT, UR7, UR6, UPT ;  /* 0x000000060700728c */ /* 0x001fcc000bf06270 */
[----:B------:R-:W-:-:S13]  /*0080*/  PLOP3.LUT P0, PT, PT, PT, UP0, 0x80, 0x0 ;  /* 0x000000000000781c */ /* 0x000fda0003f0f008 */
[----:B------:R-:W-:Y:S05]  /*0090*/  @P0 BRA `(.L_x_1) ;  /* 0x000035d000000947 */ /* 0x000fea0003800000 */
[----:B-1----:R-:W0:Y:S01]  /*00a0*/  S2R R40, SR_CTAID.X ;  /* 0x0000000000287919 */ /* 0x002e220000002500 */
[----:B------:R-:W-:Y:S01]  /*00b0*/  IMAD.WIDE.U32 R2, R0, 0x4ec4ec4f, RZ ;  /* 0x4ec4ec4f00027825 */ /* 0x000fe200078e00ff */
[----:B------:R-:W-:Y:S01]  /*00c0*/  UMOV UR8, 0x3 ;  /* 0x0000000300087882 */ /* 0x000fe20000000000 */
[----:B------:R-:W-:Y:S01]  /*00d0*/  SHF.R.S32.HI R5, RZ, 0x1f, R0 ;  /* 0x0000001fff057819 */ /* 0x000fe20000011400 */
[----:B------:R-:W-:Y:S01]  /*00e0*/  ULDC.64 UR12, c[0x0][0x1d8] ;  /* 0x00007600000c7ab9 */ /* 0x000fe20000000a00 */
[----:B------:R-:W-:Y:S01]  /*00f0*/  HFMA2.MMA R38, -RZ, RZ, 0, 0 ;  /* 0x00000000ff267435 */ /* 0x000fe200000001ff */
[----:B------:R-:W-:Y:S01]  /*0100*/  UIMAD.WIDE.U32 UR4, UR8, UR12, URZ ;  /* 0x0000000c080472a5 */ /* 0x000fe2000f8e003f */
[----:B------:R-:W-:Y:S01]  /*0110*/  SHF.R.U32.HI R39, RZ, 0x2, R3 ;  /* 0x00000002ff277819 */ /* 0x000fe20000011603 */
[----:B------:R-:W-:Y:S01]  /*0120*/  UIMAD UR8, UR8, UR13, URZ ;  /* 0x0000000d080872a4 */ /* 0x000fe2000f8e023f */
[----:B------:R-:W-:Y:S01]  /*0130*/  LEA.HI R5, R5, R0, RZ, 0x5 ;  /* 0x0000000005057211 */ /* 0x000fe200078f28ff */
[----:B------:R-:W-:-:S02]  /*0140*/  ULEA.HI UR11, UP0, UR13, UR12, URZ, 0x1 ;  /* 0x0000000c0d0b7291 */ /* 0x000fc4000f81083f */
[----:B------:R-:W-:Y:S01]  /*0150*/  UIADD3 UR8, UR5, UR8, URZ ;  /* 0x0000000805087290 */ /* 0x000fe2000fffe03f */
[----:B------:R-:W-:Y:S01]  /*0160*/  SHF.R.S32.HI R44, RZ, 0x5, R5 ;  /* 0x00000005ff2c7819 */ /* 0x000fe20000011405 */
[----:B------:R-:W-:Y:S02]  /*0170*/  UIADD3.X UR9, URZ, UR13, URZ, UP0, !UPT ;  /* 0x0000000d3f097290 */ /* 0x000fe400087fe43f */
[----:B------:R-:W-:Y:S02]  /*0180*/  ULEA.HI UR10, UP0, UR8, UR4, URZ, 0x1 ;  /* 0x00000004080a7291 */ /* 0x000fe4000f81083f */
[----:B------:R-:W-:Y:S02]  /*0190*/  USHF.R.S64 UR11, UR11, 0x1, UR9 ;  /* 0x000000010b0b7899 */ /* 0x000fe40008001009 */
[----:B------:R-:W-:Y:S02]  /*01a0*/  UIADD3.X UR8, URZ, UR8, URZ, UP0, !UPT ;  /* 0x000000083f087290 */ /* 0x000fe400087fe43f */
[----:B------:R-:W-:Y:S01]  /*01b0*/  USHF.R.S32.HI UR9, URZ, 0x1, UR9 ;  /* 0x000000013f097899 */ /* 0x000fe20008011409 */
[----:B0-----:R-:W-:Y:S01]  /*01c0*/  IMAD R3, R40, c[0x0][0x1fc], R39 ;  /* 0x00007f0028037a24 */ /* 0x001fe200078e0227 */
[----:B------:R-:W-:Y:S01]  /*01d0*/  USHF.R.S64 UR10, UR10, 0x1, UR8 ;  /* 0x000000010a0a7899 */ /* 0x000fe20008001008 */
[----:B------:R-:W-:Y:S01]  /*01e0*/  IMAD R39, R39, -0xd, R0 ;  /* 0xfffffff327277824 */ /* 0x000fe200078e0200 */
[----:B------:R-:W-:-:S02]  /*01f0*/  USHF.R.S32.HI UR8, URZ, 0x1, UR8 ;  /* 0x000000013f087899 */ /* 0x000fc40008011408 */
[----:B------:R-:W-:Y:S01]  /*0200*/  ISETP.GE.U32.AND P1, PT, R3, c[0x0][0x1e0], PT ;  /* 0x0000780003007a0c */ /* 0x000fe20003f26070 */
[----:B------:R-:W-:Y:S01]  /*0210*/  USHF.L.U64.HI UR9, UR11, 0x2, UR9 ;  /* 0x000000020b097899 */ /* 0x000fe20008010209 */
[----:B------:R-:W-:Y:S01]  /*0220*/  SHF.R.S32.HI R45, RZ, 0x1f, R3 ;  /* 0x0000001fff2d7819 */ /* 0x000fe20000011403 */
[----:B------:R-:W-:Y:S01]  /*0230*/  USHF.L.U64.HI UR8, UR10, 0x2, UR8 ;  /* 0x000000020a087899 */ /* 0x000fe20008010208 */
[----:B------:R-:W-:Y:S01]  /*0240*/  SHF.L.U32 R39, R39, 0x1, RZ ;  /* 0x0000000127277819 */ /* 0x000fe200000006ff */
[----:B------:R-:W-:Y:S01]  /*0250*/  ULDC.U8 UR16, c[0x0][0x1f4] ;  /* 0x00007d0000107ab9 */ /* 0x000fe20000000000 */
[----:B------:R-:W-:Y:S02]  /*0260*/  ISETP.GE.AND.EX P1, PT, R45, c[0x0][0x1e4], PT, P1 ;  /* 0x000079002d007a0c */ /* 0x000fe40003f26310 */
[----:B------:R-:W-:Y:S02]  /*0270*/  IADD3 R42, R3, 0x20, RZ ;  /* 0x00000020032a7810 */ /* 0x000fe40007ffe0ff */
[----:B------:R-:W-:-:S02]  /*0280*/  ISETP.LT.U32.AND P1, PT, R0, 0x1a0, !P1 ;  /* 0x000001a00000780c */ /* 0x000fc40004f21070 */
.L_x_28:
[----:B------:R-:W-:Y:S01]  /*0290*/  IABS R9, c[0x0][0x1f0] ;  /* 0x00007c0000097a13 */ /* 0x000fe20000000000 */
[----:B------:R-:W-:-:S02]  /*02a0*/  UMOV UR12, 0x8 ;  /* 0x00000008000c7882 */ /* 0x000fc40000000000 */
[----:B------:R-:W-:Y:S01]  /*02b0*/  ULDC.64 UR4, c[0x0][0x198] ;  /* 0x0000660000047ab9 */ /* 0x000fe20000000a00 */
[----:B0-----:R-:W0:Y:S01]  /*02c0*/  I2F.RP R2, R9 ;  /* 0x0000000900027306 */ /* 0x001e220000209400 */
[----:B------:R-:W-:-:S07]  /*02d0*/  UIMAD.WIDE UR4, UR7, UR12, UR4 ;  /* 0x0000000c070472a5 */ /* 0x000fce000f8e0204 */
[----:B0-----:R-:W0:Y:S02]  /*02e0*/  MUFU.RCP R2, R2 ;  /* 0x0000000200027308 */ /* 0x001e240000001000 */
[----:B0-----:R-:W-:Y:S02]  /*02f0*/  IADD3 R4, R2, 0xffffffe, RZ ;  /* 0x0ffffffe02047810 */ /* 0x001fe40007ffe0ff */
[----:B------:R-:W-:-:S04]  /*0300*/  IABS R2, UR7 ;  /* 0x0000000700027c13 */ /* 0x000fc80008000000 */
[----:B------:R0:W1:Y:S02]  /*0310*/  F2I.FTZ.U32.TRUNC.NTZ R5, R4 ;  /* 0x0000000400057305 */ /* 0x000064000021f000 */
[----:B0-----:R-:W-:Y:S02]  /*0320*/  MOV R4, RZ ;  /* 0x000000ff00047202 */ /* 0x001fe40000000f00 */
[----:B-1----:R-:W-:-:S05]  /*0330*/  IADD3 R6, RZ, -R5, RZ ;  /* 0x80000005ff067210 */ /* 0x002fca0007ffe0ff */
[----:B------:R-:W-:Y:S01]  /*0340*/  IMAD R7, R6, R9, RZ ;  /* 0x0000000906077224 */ /* 0x000fe200078e02ff */
[----:B------:R-:W-:-:S03]  /*0350*/  MOV R6, UR4 ;  /* 0x0000000400067c02 */ /* 0x000fc60008000f00 */
[----:B------:R-:W-:Y:S01]  /*0360*/  IMAD.HI.U32 R5, R5, R7, R4 ;  /* 0x0000000705057227 */ /* 0x000fe200078e0004 */
[----:B------:R-:W-:-:S05]  /*0370*/  MOV R7, UR5 ;  /* 0x0000000500077c02 */ /* 0x000fca0008000f00 */
[----:B------:R-:W-:Y:S01]  /*0380*/  IMAD.HI.U32 R5, R5, R2, RZ ;  /* 0x0000000205057227 */ /* 0x000fe200078e00ff */
[----:B------:R-:W2:Y:S04]  /*0390*/  LDG.E.64 R6, [R6.64] ;  /* 0x0000000e06067981 */ /* 0x000ea8000c1e1b00 */
[----:B------:R-:W-:-:S05]  /*03a0*/  IADD3 R4, -R5, RZ, RZ ;  /* 0x000000ff05047210 */ /* 0x000fca0007ffe1ff */
[----:B------:R-:W-:-:S05]  /*03b0*/  IMAD R2, R9, R4, R2 ;  /* 0x0000000409027224 */ /* 0x000fca00078e0202 */
[----:B------:R-:W-:Y:S01]  /*03c0*/  ISETP.GT.U32.AND P0, PT, R9, R2, PT ;  /* 0x000000020900720c */ /* 0x000fe20003f04070 */
[----:B------:R-:W-:Y:S01]  /*03d0*/  ULDC UR4, c[0x0][0x1f0] ;  /* 0x00007c0000047ab9 */ /* 0x000fe20000000800 */
[----:B------:R-:W-:Y:S01]  /*03e0*/  ISETP.LE.AND P4, PT, RZ, UR7, PT ;  /* 0x00000007ff007c0c */ /* 0x000fe2000bf83270 */
[----:B------:R-:W-:-:S10]  /*03f0*/  ULOP3.LUT UR4, UR7, UR4, URZ, 0x3c, !UPT ;  /* 0x0000000407047292 */ /* 0x000fd4000f8e3c3f */
[----:B------:R-:W-:-:S04]  /*0400*/  @!P0 IADD3 R2, R2, -R9, RZ ;  /* 0x8000000902028210 */ /* 0x000fc80007ffe0ff */
[CC--:B------:R-:W-:Y:S02]  /*0410*/  ISETP.GE.U32.AND P2, PT, R2.reuse, R9.reuse, PT ;  /* 0x000000090200720c */ /* 0x0c0fe40003f46070 */
[-C--:B------:R-:W-:Y:S02]  /*0420*/  ISETP.GT.U32.AND P3, PT, R9, R2.reuse, PT ;  /* 0x000000020900720c */ /* 0x080fe40003f64070 */
[----:B------:R-:W-:Y:S02]  /*0430*/  IADD3 R9, R2, -R9, RZ ;  /* 0x8000000902097210 */ /* 0x000fe40007ffe0ff */
[----:B------:R-:W-:Y:S02]  /*0440*/  ISETP.LE.AND P5, PT, RZ, UR4, PT ;  /* 0x00000004ff007c0c */ /* 0x000fe4000bfa3270 */
[----:B------:R-:W-:Y:S02]  /*0450*/  SEL R2, R9, R2, !P3 ;  /* 0x0000000209027207 */ /* 0x000fe40005800000 */
[----:B------:R-:W-:-:S02]  /*0460*/  @!P0 IADD3 R5, R5, 0x1, RZ ;  /* 0x0000000105058810 */ /* 0x000fc40007ffe0ff */
[----:B------:R-:W-:Y:S02]  /*0470*/  ISETP.NE.AND P0, PT, RZ, c[0x0][0x1f0], PT ;  /* 0x00007c00ff007a0c */ /* 0x000fe40003f05270 */
[----:B------:R-:W-:Y:S02]  /*0480*/  LOP3.LUT R9, RZ, c[0x0][0x1f0], RZ, 0x33, !PT ;  /* 0x00007c00ff097a12 */ /* 0x000fe400078e33ff */
[----:B------:R-:W-:Y:S02]  /*0490*/  @!P4 IADD3 R2, -R2, RZ, RZ ;  /* 0x000000ff0202c210 */ /* 0x000fe40007ffe1ff */
[----:B------:R-:W-:Y:S02]  /*04a0*/  @P2 IADD3 R5, R5, 0x1, RZ ;  /* 0x0000000105052810 */ /* 0x000fe40007ffe0ff */
[----:B------:R-:W-:Y:S02]  /*04b0*/  SEL R41, R9, R2, !P0 ;  /* 0x0000000209297207 */ /* 0x000fe40004000000 */
[----:B------:R-:W-:-:S02]  /*04c0*/  @!P5 IADD3 R5, -R5, RZ, RZ ;  /* 0x000000ff0505d210 */ /* 0x000fc40007ffe1ff */
[----:B------:R-:W-:Y:S01]  /*04d0*/  SHF.R.S32.HI R43, RZ, 0x1f, R42 ;  /* 0x0000001fff2b7819 */ /* 0x000fe2000001142a */
[----:B------:R-:W-:Y:S01]  /*04e0*/  IMAD R2, R41, 0x1a, RZ ;  /* 0x0000001a29027824 */ /* 0x000fe200078e02ff */
[----:B------:R-:W-:Y:S02]  /*04f0*/  SEL R5, R9, R5, !P0 ;  /* 0x0000000509057207 */ /* 0x000fe40004000000 */
[----:B------:R-:W-:Y:S02]  /*0500*/  ISETP.GE.U32.AND P0, PT, R42, c[0x0][0x1e0], PT ;  /* 0x000078002a007a0c */ /* 0x000fe40003f06070 */
[----:B------:R-:W-:Y:S02]  /*0510*/  SHF.R.S32.HI R4, RZ, 0x1f, R5 ;  /* 0x0000001fff047819 */ /* 0x000fe40000011405 */
[----:B------:R-:W-:Y:S02]  /*0520*/  SHF.R.S32.HI R9, RZ, 0x1f, R39 ;  /* 0x0000001fff097819 */ /* 0x000fe40000011427 */
[----:B------:R-:W-:-:S02]  /*0530*/  IADD3 R32, P2, R39, R2, RZ ;  /* 0x0000000227207210 */ /* 0x000fc40007f5e0ff */
[----:B------:R-:W-:Y:S01]  /*0540*/  ISETP.GE.AND.EX P0, PT, R43, c[0x0][0x1e4], PT, P0 ;  /* 0x000079002b007a0c */ /* 0x000fe20003f06300 */
[----:B------:R-:W-:Y:S01]  /*0550*/  IMAD R4, R4, c[0x0][0x1e8], RZ ;  /* 0x00007a0004047a24 */ /* 0x000fe200078e02ff */
[----:B------:R-:W-:Y:S02]  /*0560*/  LEA.HI.X.SX32 R33, R2, R9, 0x1, P2 ;  /* 0x0000000902217211 */ /* 0x000fe400010f0eff */
[----:B------:R-:W-:Y:S01]  /*0570*/  ISETP.GT.U32.OR P0, PT, R0, 0x19f, P0 ;  /* 0x0000019f0000780c */ /* 0x000fe20000704470 */
[C---:B------:R-:W-:Y:S02]  /*0580*/  IMAD R9, R5.reuse, c[0x0][0x1ec], R4 ;  /* 0x00007b0005097a24 */ /* 0x040fe400078e0204 */
[----:B------:R-:W-:-:S04]  /*0590*/  IMAD.WIDE.U32 R32, R5, c[0x0][0x1e8], R32 ;  /* 0x00007a0005207a25 */ /* 0x000fc800078e0020 */
[----:B------:R-:W-:Y:S01]  /*05a0*/  @P1 IMAD R4, R45, c[0x0][0x1d8], RZ ;  /* 0x000076002d041a24 */ /* 0x000fe200078e02ff */
[----:B------:R-:W-:-:S03]  /*05b0*/  IADD3 R5, R33, R9, RZ ;  /* 0x0000000921057210 */ /* 0x000fc60007ffe0ff */
[----:B------:R-:W-:Y:S01]  /*05c0*/  @P1 IMAD R13, R3, c[0x0][0x1dc], R4 ;  /* 0x00007700030d1a24 */ /* 0x000fe200078e0204 */
[-C--:B------:R-:W-:Y:S01]  /*05d0*/  @P1 MOV R4, R32.reuse ;  /* 0x0000002000041202 */ /* 0x080fe20000000f00 */
[----:B------:R-:W-:Y:S01]  /*05e0*/  @!P0 IMAD R9, R43, c[0x0][0x1d8], RZ ;  /* 0x000076002b098a24 */ /* 0x000fe200078e02ff */
[----:B------:R-:W-:-:S03]  /*05f0*/  @!P0 MOV R8, R32 ;  /* 0x0000002000088202 */ /* 0x000fc60000000f00 */
[----:B------:R-:W-:-:S04]  /*0600*/  @P1 IMAD.WIDE.U32 R10, R3, c[0x0][0x1d8], R4 ;  /* 0x00007600030a1a25 */ /* 0x000fc800078e0004 */
[----:B------:R-:W-:Y:S01]  /*0610*/  @!P0 IMAD R15, R42, c[0x0][0x1dc], R9 ;  /* 0x000077002a0f8a24 */ /* 0x000fe200078e0209 */
[----:B------:R-:W-:Y:S02]  /*0620*/  @!P0 MOV R9, R5 ;  /* 0x0000000500098202 */ /* 0x000fe40000000f00 */
[----:B------:R-:W-:Y:S02]  /*0630*/  @P1 IADD3 R13, R11, R13, RZ ;  /* 0x0000000d0b0d1210 */ /* 0x000fe40007ffe0ff */
[----:B------:R-:W-:Y:S01]  /*0640*/  @P1 SHF.L.U32 R11, R10, 0x1, RZ ;  /* 0x000000010a0b1819 */ /* 0x000fe200000006ff */
[----:B------:R-:W-:Y:S01]  /*0650*/  @!P0 IMAD.WIDE.U32 R8, R42, c[0x0][0x1d8], R8 ;  /* 0x000076002a088a25 */ /* 0x000fe200078e0008 */
[----:B------:R-:W-:Y:S02]  /*0660*/  @P1 SHF.L.U64.HI R16, R10, 0x1, R13 ;  /* 0x000000010a101819 */ /* 0x000fe4000001020d */
[----:B------:R-:W-:Y:S01]  /*0670*/  @P1 IADD3 R14, P2, R11, c[0x0][0x180], RZ ;  /* 0x000060000b0e1a10 */ /* 0x000fe20007f5e0ff */
[----:B------:R-:W-:Y:S01]  /*0680*/  CS2R R34, SRZ ;  /* 0x0000000000227805 */ /* 0x000fe2000001ff00 */
[----:B------:R-:W-:-:S02]  /*0690*/  @!P0 IADD3 R13, R9, R15, RZ ;  /* 0x0000000f090d8210 */ /* 0x000fc40007ffe0ff */
[----:B------:R-:W-:Y:S02]  /*06a0*/  @P1 IADD3.X R15, R16, c[0x0][0x184], RZ, P2, !PT ;  /* 0x00006100100f1a10 */ /* 0x000fe400017fe4ff */
[C---:B------:R-:W-:Y:S02]  /*06b0*/  @!P0 SHF.L.U32 R12, R8.reuse, 0x1, RZ ;  /* 0x00000001080c8819 */ /* 0x040fe400000006ff */
[----:B------:R-:W-:Y:S01]  /*06c0*/  @!P0 SHF.L.U64.HI R13, R8, 0x1, R13 ;  /* 0x00000001080d8819 */ /* 0x000fe2000001020d */
[----:B------:R0:W5:Y:S01]  /*06d0*/  @P1 LDG.E R34, [R14.64] ;  /* 0x0000000e0e221981 */ /* 0x000162000c1e1900 */
[C---:B------:R-:W-:Y:S02]  /*06e0*/  @!P0 IADD3 R10, P3, R12.reuse, c[0x0][0x180], RZ ;  /* 0x000060000c0a8a10 */ /* 0x040fe40007f7e0ff */
[----:B------:R-:W-:Y:S01]  /*06f0*/  @!P0 IADD3 R12, P4, R12, c[0x0][0x178], RZ ;  /* 0x00005e000c0c8a10 */ /* 0x000fe20007f9e0ff */
[----:B------:R-:W-:Y:S01]  /*0700*/  CS2R R36, SRZ ;  /* 0x0000000000247805 */ /* 0x000fe2000001ff00 */
[----:B------:R-:W-:-:S02]  /*0710*/  @P1 IADD3 R8, P2, R11, c[0x0][0x178], RZ ;  /* 0x00005e000b081a10 */ /* 0x000fc40007f5e0ff */
[C---:B------:R-:W-:Y:S02]  /*0720*/  @!P0 IADD3.X R11, R13.reuse, c[0x0][0x184], RZ, P3, !PT ;  /* 0x000061000d0b8a10 */ /* 0x040fe40001ffe4ff */
[----:B------:R-:W-:-:S03]  /*0730*/  @!P0 IADD3.X R13, R13, c[0x0][0x17c], RZ, P4, !PT ;  /* 0x00005f000d0d8a10 */ /* 0x000fc600027fe4ff */
[----:B------:R1:W5:Y:S04]  /*0740*/  @!P0 LDG.E R35, [R10.64] ;  /* 0x0000000e0a238981 */ /* 0x000368000c1e1900 */
[----:B------:R1:W5:Y:S01]  /*0750*/  @!P0 LDG.E R36, [R12.64] ;  /* 0x0000000e0c248981 */ /* 0x000362000c1e1900 */
[----:B------:R-:W-:Y:S01]  /*0760*/  @P1 IADD3.X R9, R16, c[0x0][0x17c], RZ, P2, !PT ;  /* 0x00005f0010091a10 */ /* 0x000fe200017fe4ff */
[----:B------:R-:W-:Y:S01]  /*0770*/  UMOV UR12, 0x3f800000 ;  /* 0x3f800000000c7882 */ /* 0x000fe20000000000 */
[----:B------:R-:W-:Y:S03]  /*0780*/  BSSY B0, `(.L_x_2) ;  /* 0x0000019000007945 */ /* 0x000fe60003800000 */
[----:B------:R3:W5:Y:S02]  /*0790*/  @P1 LDG.E R37, [R8.64] ;  /* 0x0000000e08251981 */ /* 0x000764000c1e1900 */
[----:B---3--:R-:W-:Y:S01]  /*07a0*/  CS2R R8, SRZ ;  /* 0x0000000000087805 */ /* 0x008fe2000001ff00 */
[----:B--2---:R-:W0:Y:S02]  /*07b0*/  R2UR UR17, R6 ;  /* 0x00000000061173c2 */ /* 0x004e2400000e0000 */
[----:B0-----:R-:W-:-:S05]  /*07c0*/  MOV R14, UR17 ;  /* 0x00000011000e7c02 */ /* 0x001fca0008000f00 */
[----:B------:R-:W-:-:S05]  /*07d0*/  FFMA.FTZ R7, -R14, UR17, R7 ;  /* 0x000000110e077c23 */ /* 0x000fca0008010107 */
[----:B------:R-:W-:-:S13]  /*07e0*/  FSETP.GTU.FTZ.AND P0, PT, R7, RZ, PT ;  /* 0x000000ff0700720b */ /* 0x000fda0003f1c000 */
[----:B------:R-:W-:Y:S01]  /*07f0*/  VOTEU.ANY UP0, P0 ;  /* 0x00000000003f7886 */ /* 0x000fe20000000100 */
[----:B------:R-:W-:-:S13]  /*0800*/  PLOP3.LUT P0, PT, PT, PT, UP0, 0x80, 0x0 ;  /* 0x000000000000781c */ /* 0x000fda0003f0f008 */
[----:B------:R-:W-:-:S06]  /*0810*/  @P0 FADD.FTZ R14, R7, c[0x0][0x1a0] ;  /* 0x00006800070e0621 */ /* 0x000fcc0000010000 */
[----:B------:R-:W0:Y:S02]  /*0820*/  @P0 MUFU.RSQ R14, R14 ;  /* 0x0000000e000e0308 */ /* 0x000e240000001400 */
[----:B0-----:R-:W0:Y:S01]  /*0830*/  @P0 R2UR UR4, R14 ;  /* 0x000000000e0403c2 */ /* 0x001e2200000e0000 */
[----:B------:R-:W-:Y:S01]  /*0840*/  ISETP.GT.U32.AND P0, PT, R0, 0x19f, PT ;  /* 0x0000019f0000780c */ /* 0x000fe20003f04070 */
[----:B------:R-:W-:Y:S01]  /*0850*/  CS2R R6, SRZ ;  /* 0x0000000000067805 */ /* 0x000fe2000001ff00 */
[----:B0-----:R-:W-:-:S11]  /*0860*/  @UP0 UMOV UR12, UR4 ;  /* 0x00000004000c0c82 */ /* 0x001fd60008000000 */
[----:B------:R-:W-:Y:S05]  /*0870*/  @P0 BRA `(.L_x_3) ;  /* 0x0000009000000947 */ /* 0x000fea0003800000 */
[----:B-1----:R-:W-:Y:S01]  /*0880*/  ISETP.NE.AND P0, PT, RZ, UR16, PT ;  /* 0x00000010ff007c0c */ /* 0x002fe2000bf05270 */
[----:B------:R-:W-:Y:S01]  /*0890*/  HFMA2.MMA R6, -RZ, RZ, 0, 2.384185791015625e-07 ;  /* 0x00000004ff067435 */ /* 0x000fe200000001ff */
[----:B------:R-:W-:-:S04]  /*08a0*/  IADD3 R11, R39, R2, RZ ;  /* 0x00000002270b7210 */ /* 0x000fc80007ffe0ff */
[----:B------:R-:W-:-:S05]  /*08b0*/  SHF.R.S32.HI R2, RZ, 0x1f, R11 ;  /* 0x0000001fff027819 */ /* 0x000fca000001140b */
[C---:B------:R-:W-:Y:S02]  /*08c0*/  IMAD.WIDE R6, R11.reuse, R6, c[0x0][0x188] ;  /* 0x000062000b067625 */ /* 0x040fe400078e0206 */
[----:B------:R-:W-:-:S04]  /*08d0*/  @P0 LEA R10, P2, R11, c[0x0][0x190], 0x2 ;  /* 0x000064000b0a0a11 */ /* 0x000fc800078410ff */
[----:B------:R-:W-:Y:S01]  /*08e0*/  @P0 LEA.HI.X R11, R11, c[0x0][0x194], R2, 0x2, P2 ;  /* 0x000065000b0b0a11 */ /* 0x000fe200010f1402 */
[----:B------:R-:W5:Y:S04]  /*08f0*/  LDG.E.64 R6, [R6.64] ;  /* 0x0000000e06067981 */ /* 0x000f68000c1e1b00 */
[----:B------:R0:W5:Y:S04]  /*0900*/  @P0 LDG.E.64 R8, [R10.64] ;  /* 0x0000000e0a080981 */ /* 0x000168000c1e1b00 */
.L_x_3:
[----:B-1----:R-:W-:Y:S05]  /*0910*/  BSYNC B0 ;  /* 0x0000000000007941 */ /* 0x002fea0003800000 */
.L_x_2:
[----:B------:R-:W-:Y:S02]  /*0920*/  ISETP.NE.AND P2, PT, RZ, UR16, PT ;  /* 0x00000010ff007c0c */ /* 0x000fe4000bf45270 */
[--C-:B-----5:R-:W-:Y:S02]  /*0930*/  PRMT R2, RZ, 0x5410, R34.reuse ;  /* 0x00005410ff027816 */ /* 0x120fe40000000022 */
[----:B------:R-:W-:Y:S02]  /*0940*/  PRMT R12, RZ, 0x7610, R34 ;  /* 0x00007610ff0c7816 */ /* 0x000fe40000000022 */
[----:B------:R-:W-:Y:S01]  /*0950*/  PRMT R16, RZ, 0x5410, R35 ;  /* 0x00005410ff107816 */ /* 0x000fe20000000023 */
[----:B------:R-:W-:Y:S01]  /*0960*/  FADD.FTZ R15, R2, -UR17 ;  /* 0x80000011020f7e21 */ /* 0x000fe20008010000 */
[--C-:B------:R-:W-:Y:S01]  /*0970*/  PRMT R13, RZ, 0x5410, R37.reuse ;  /* 0x00005410ff0d7816 */ /* 0x100fe20000000025 */
[----:B------:R-:W-:Y:S01]  /*0980*/  FADD.FTZ R12, R12, -UR17 ;  /* 0x800000110c0c7e21 */ /* 0x000fe20008010000 */
[----:B0-----:R-:W-:Y:S01]  /*0990*/  PRMT R10, RZ, 0x7610, R37 ;  /* 0x00007610ff0a7816 */ /* 0x001fe20000000025 */
[----:B------:R-:W-:Y:S01]  /*09a0*/  FADD.FTZ R16, R16, -UR17 ;  /* 0x8000001110107e21 */ /* 0x000fe20008010000 */
[----:B------:R-:W-:Y:S01]  /*09b0*/  PRMT R14, RZ, 0x7610, R35 ;  /* 0x00007610ff0e7816 */ /* 0x000fe20000000023 */
[----:B------:R-:W-:Y:S01]  /*09c0*/  FMUL.FTZ R15, R15, UR12 ;  /* 0x0000000c0f0f7c20 */ /* 0x000fe20008410000 */
[--C-:B------:R-:W-:Y:S01]  /*09d0*/  PRMT R11, RZ, 0x5410, R36.reuse ;  /* 0x00005410ff0b7816 */ /* 0x100fe20000000024 */
[----:B------:R-:W-:Y:S01]  /*09e0*/  FMUL.FTZ R12, R12, UR12 ;  /* 0x0000000c0c0c7c20 */ /* 0x000fe20008410000 */
[----:B------:R-:W-:Y:S01]  /*09f0*/  PRMT R2, RZ, 0x7610, R36 ;  /* 0x00007610ff027816 */ /* 0x000fe20000000024 */
[----:B------:R-:W-:Y:S05]  /*0a00*/  @!P2 BRA `(.L_x_4) ;  /* 0x000001200000a947 */ /* 0x000fea0003800000 */
[----:B------:R-:W-:Y:S02]  /*0a10*/  FFMA.FTZ R18, R15, R6, R8 ;  /* 0x000000060f127223 */ /* 0x000fe40000010008 */
[----:B------:R-:W-:-:S02]  /*0a20*/  FFMA.FTZ R17, R12, R7, R9 ;  /* 0x000000070c117223 */ /* 0x000fc40000010009 */
[----:B------:R-:W-:Y:S02]  /*0a30*/  FMUL.FTZ R19, R18, -1.4426950216293334961 ;  /* 0xbfb8aa3b12137820 */ /* 0x000fe40000410000 */
[----:B------:R-:W-:-:S04]  /*0a40*/  FMUL.FTZ R21, R17, -1.4426950216293334961 ;  /* 0xbfb8aa3b11157820 */ /* 0x000fc80000410000 */
[----:B------:R-:W0:Y:S08]  /*0a50*/  MUFU.EX2 R19, R19 ;  /* 0x0000001300137308 */ /* 0x000e300000000800 */
[----:B------:R-:W1:Y:S01]  /*0a60*/  MUFU.EX2 R21, R21 ;  /* 0x0000001500157308 */ /* 0x000e620000000800 */
[----:B0-----:R-:W-:-:S07]  /*0a70*/  FADD.FTZ R20, R19, 1 ;  /* 0x3f80000013147421 */ /* 0x001fce0000010000 */
[----:B------:R-:W0:Y:S01]  /*0a80*/  MUFU.RCP R20, R20 ;  /* 0x0000001400147308 */ /* 0x000e220000001000 */
[----:B-1----:R-:W-:-:S07]  /*0a90*/  FADD.FTZ R22, R21, 1 ;  /* 0x3f80000015167421 */ /* 0x002fce0000010000 */
[----:B------:R-:W1:Y:S01]  /*0aa0*/  MUFU.RCP R23, R22 ;  /* 0x0000001600177308 */ /* 0x000e620000001000 */
[----:B0-----:R-:W-:Y:S02]  /*0ab0*/  FADD.FTZ R25, -R20, 1 ;  /* 0x3f80000014197421 */ /* 0x001fe40000010100 */
[----:B------:R-:W-:Y:S02]  /*0ac0*/  FMUL.FTZ R13, R13, R20 ;  /* 0x000000140d0d7220 */ /* 0x000fe40000410000 */
[----:B------:R-:W-:Y:S02]  /*0ad0*/  FFMA.FTZ R18, R18, R25, 1 ;  /* 0x3f80000012127423 */ /* 0x000fe40000010019 */
[----:B-1----:R-:W-:Y:S02]  /*0ae0*/  FADD.FTZ R24, -R23, 1 ;  /* 0x3f80000017187421 */ /* 0x002fe40000010100 */
[----:B------:R-:W-:Y:S02]  /*0af0*/  FMUL.FTZ R10, R10, R23 ;  /* 0x000000170a0a7220 */ /* 0x000fe40000410000 */
[----:B------:R-:W-:-:S02]  /*0b00*/  FFMA.FTZ R17, R17, R24, 1 ;  /* 0x3f80000011117423 */ /* 0x000fc40000010018 */
[----:B------:R-:W-:Y:S02]  /*0b10*/  FMUL.FTZ R13, R13, R18 ;  /* 0x000000120d0d7220 */ /* 0x000fe40000410000 */
[----:B------:R-:W-:Y:S02]  /*0b20*/  FMUL.FTZ R10, R10, R17 ;  /* 0x000000110a0a7220 */ /* 0x000fe40000410000 */
.L_x_4:
[----:B------:R-:W-:Y:S02]  /*0b30*/  FMUL.FTZ R18, R13, R6 ;  /* 0x000000060d127220 */ /* 0x000fe40000410000 */
[----:B------:R-:W-:Y:S02]  /*0b40*/  FADD.FTZ R14, R14, -UR17 ;  /* 0x800000110e0e7e21 */ /* 0x000fe40008010000 */
[----:B------:R-:W-:Y:S02]  /*0b50*/  FMUL.FTZ R17, R16, UR12 ;  /* 0x0000000c10117c20 */ /* 0x000fe40008410000 */
[----:B------:R-:W-:Y:S02]  /*0b60*/  FFMA.FTZ R16, R15, R18, RZ ;  /* 0x000000120f107223 */ /* 0x000fe400000100ff */
[----:B------:R-:W-:-:S02]  /*0b70*/  FMUL.FTZ R19, R10, R7 ;  /* 0x000000070a137220 */ /* 0x000fc40000410000 */
[----:B------:R-:W-:Y:S02]  /*0b80*/  FADD.FTZ R18, RZ, R18 ;  /* 0x00000012ff127221 */ /* 0x000fe40000010000 */
[----:B------:R-:W-:Y:S01]  /*0b90*/  FMUL.FTZ R14, R14, UR12 ;  /* 0x0000000c0e0e7c20 */ /* 0x000fe20008410000 */
[----:B------:R-:W-:Y:S05]  /*0ba0*/  @!P2 BRA `(.L_x_5) ;  /* 0x000001200000a947 */ /* 0x000fea0003800000 */
[----:B------:R-:W-:Y:S02]  /*0bb0*/  FFMA.FTZ R21, R17, R6, R8 ;  /* 0x0000000611157223 */ /* 0x000fe40000010008 */
[----:B------:R-:W-:Y:S02]  /*0bc0*/  FFMA.FTZ R20, R14, R7, R9 ;  /* 0x000000070e147223 */ /* 0x000fe40000010009 */
        /* <DEDUP_REMOVED lines=16> */
.L_x_5:
[----:B------:R-:W-:Y:S01]  /*0cd0*/  FFMA.FTZ R20, R12, R19, R16 ;  /* 0x000000130c147223 */ /* 0x000fe20000010010 */
[----:B------:R-:W0:Y:S01]  /*0ce0*/  S2R R22, SR_LANEID ;  /* 0x0000000000167919 */ /* 0x000e220000000000 */
[----:B------:R-:W-:Y:S01]  /*0cf0*/  FMUL.FTZ R16, R11, R6 ;  /* 0x000000060b107220 */ /* 0x000fe20000410000 */
[----:B------:R-:W-:Y:S01]  /*0d00*/  ISETP.NE.AND P3, PT, R0, RZ, PT ;  /* 0x000000ff0000720c */ /* 0x000fe20003f65270 */
[----:B------:R-:W-:Y:S01]  /*0d10*/  FADD.FTZ R21, R19, R18 ;  /* 0x0000001213157221 */ /* 0x000fe20000010000 */
[----:B------:R-:W-:Y:S01]  /*0d20*/  ULDC UR5, c[0x0][0xc] ;  /* 0x0000030000057ab9 */ /* 0x000fe20000000800 */
[----:B------:R-:W-:Y:S01]  /*0d30*/  FMUL.FTZ R18, R2, R7 ;  /* 0x0000000702127220 */ /* 0x000fe20000410000 */
[----:B------:R-:W-:Y:S01]  /*0d40*/  BSSY B0, `(.L_x_6) ;  /* 0x000004e000007945 */ /* 0x000fe20003800000 */
[----:B------:R-:W-:-:S02]  /*0d50*/  FFMA.FTZ R19, R17, R16, R20 ;  /* 0x0000001011137223 */ /* 0x000fc40000010014 */
[----:B------:R-:W-:Y:S02]  /*0d60*/  FADD.FTZ R21, R21, R16 ;  /* 0x0000001015157221 */ /* 0x000fe40000010000 */
[----:B------:R-:W-:Y:S02]  /*0d70*/  FFMA.FTZ R16, R14, R18, R19 ;  /* 0x000000120e107223 */ /* 0x000fe40000010013 */
[----:B------:R-:W-:Y:S02]  /*0d80*/  FADD.FTZ R18, R18, R21 ;  /* 0x0000001512127221 */ /* 0x000fe40000010000 */
[----:B------:R-:W-:Y:S01]  /*0d90*/  FADD.FTZ R20, RZ, R13 ;  /* 0x0000000dff147221 */ /* 0x000fe20000010000 */
[----:B------:R-:W1:Y:S04]  /*0da0*/  SHFL.DOWN PT, R19, R16, 0x1, 0x1f ;  /* 0x08201f0010137f89 */ /* 0x000e6800000e0000 */
[----:B------:R-:W2:Y:S01]  /*0db0*/  SHFL.DOWN PT, R21, R18, 0x1, 0x1f ;  /* 0x08201f0012157f89 */ /* 0x000ea200000e0000 */
[----:B0-----:R-:W-:-:S02]  /*0dc0*/  ISETP.GT.AND P0, PT, R22, 0x1e, PT ;  /* 0x0000001e1600780c */ /* 0x001fc40003f04270 */
[----:B------:R-:W-:-:S11]  /*0dd0*/  ISETP.NE.AND P4, PT, R22, RZ, PT ;  /* 0x000000ff1600720c */ /* 0x000fd60003f85270 */
[----:B-1----:R-:W-:Y:S02]  /*0de0*/  @!P0 FADD.FTZ R16, R16, R19 ;  /* 0x0000001310108221 */ /* 0x002fe40000010000 */
[----:B--2---:R-:W-:-:S03]  /*0df0*/  @!P0 FADD.FTZ R18, R18, R21 ;  /* 0x0000001512128221 */ /* 0x004fc60000010000 */
[----:B------:R-:W0:Y:S01]  /*0e00*/  SHFL.DOWN PT, R19, R16, 0x2, 0x1f ;  /* 0x08401f0010137f89 */ /* 0x000e2200000e0000 */
[----:B------:R-:W-:-:S03]  /*0e10*/  ISETP.GT.AND P0, PT, R22, 0x1d, PT ;  /* 0x0000001d1600780c */ /* 0x000fc60003f04270 */
[----:B------:R-:W1:Y:S10]  /*0e20*/  SHFL.DOWN PT, R21, R18, 0x2, 0x1f ;  /* 0x08401f0012157f89 */ /* 0x000e7400000e0000 */
[----:B0-----:R-:W-:-:S02]  /*0e30*/  @!P0 FADD.FTZ R16, R16, R19 ;  /* 0x0000001310108221 */ /* 0x001fc40000010000 */
[----:B-1----:R-:W-:-:S03]  /*0e40*/  @!P0 FADD.FTZ R18, R18, R21 ;  /* 0x0000001512128221 */ /* 0x002fc60000010000 */
        /* <DEDUP_REMOVED lines=11> */
[----:B------:R-:W-:Y:S01]  /*0f00*/  ISETP.GT.AND P0, PT, R22, 0xf, PT ;  /* 0x0000000f1600780c */ /* 0x000fe20003f04270 */
[----:B------:R-:W-:Y:S02]  /*0f10*/  FFMA.FTZ R22, R15, R13, RZ ;  /* 0x0000000d0f167223 */ /* 0x000fe400000100ff */
[----:B------:R-:W1:Y:S01]  /*0f20*/  SHFL.DOWN PT, R21, R18, 0x10, 0x1f ;  /* 0x0a001f0012157f89 */ /* 0x000e6200000e0000 */
[----:B------:R-:W-:-:S04]  /*0f30*/  FADD.FTZ R15, RZ, R10 ;  /* 0x0000000aff0f7221 */ /* 0x000fc80000010000 */
[----:B------:R-:W-:-:S05]  /*0f40*/  FADD.FTZ R15, R15, R2 ;  /* 0x000000020f0f7221 */ /* 0x000fca0000010000 */
[----:B0-----:R-:W-:Y:S02]  /*0f50*/  @!P0 FADD.FTZ R16, R16, R19 ;  /* 0x0000001310108221 */ /* 0x001fe40000010000 */
[----:B------:R-:W-:Y:S02]  /*0f60*/  FFMA.FTZ R19, R12, R10, RZ ;  /* 0x0000000a0c137223 */ /* 0x000fe400000100ff */
[----:B-1----:R-:W-:Y:S01]  /*0f70*/  @!P0 FADD.FTZ R18, R18, R21 ;  /* 0x0000001512128221 */ /* 0x002fe20000010000 */
[----:B------:R-:W-:Y:S01]  /*0f80*/  MOV R10, R16 ;  /* 0x00000010000a7202 */ /* 0x000fe20000000f00 */
[----:B------:R-:W-:Y:S01]  /*0f90*/  FFMA.FTZ R13, R14, R2, R19 ;  /* 0x000000020e0d7223 */ /* 0x000fe20000010013 */
[C---:B------:R-:W-:Y:S01]  /*0fa0*/  ISETP.GT.U32.AND P0, PT, R0.reuse, 0xc, PT ;  /* 0x0000000c0000780c */ /* 0x040fe20003f04070 */
[----:B------:R-:W-:Y:S01]  /*0fb0*/  FFMA.FTZ R12, R17, R11, R22 ;  /* 0x0000000b110c7223 */ /* 0x000fe20000010016 */
[----:B------:R-:W-:Y:S01]  /*0fc0*/  SHF.L.U32 R2, R0, 0x4, RZ ;  /* 0x0000000400027819 */ /* 0x000fe200000006ff */
[----:B------:R-:W-:Y:S01]  /*0fd0*/  FADD.FTZ R14, R20, R11 ;  /* 0x0000000b140e7221 */ /* 0x000fe20000010000 */
[----:B------:R-:W-:-:S04]  /*0fe0*/  MOV R11, R18 ;  /* 0x00000012000b7202 */ /* 0x000fc80000000f00 */
[----:B------:R0:W-:Y:S04]  /*0ff0*/  STS.128 [R0.X16+0x90], R12 ;  /* 0x0000900c00007388 */ /* 0x0001e8000000cc00 */
[----:B------:R0:W-:Y:S04]  /*1000*/  @!P4 STS.64 [R44.X8+0x10], R10 ;  /* 0x0000100a2c00c388 */ /* 0x0001e80000008a00 */
[----:B------:R-:W-:Y:S06]  /*1010*/  BAR.SYNC.DEFER_BLOCKING 0x0 ;  /* 0x0000000000007b1d */ /* 0x000fec0000010000 */
[----:B------:R-:W-:Y:S05]  /*1020*/  @P3 BRA `(.L_x_7) ;  /* 0x000001f000003947 */ /* 0x000fea0003800000 */
[----:B------:R-:W1:Y:S04]  /*1030*/  LDS.64 R28, [0x18] ;  /* 0x00001800ff1c7984 */ /* 0x000e680000000a00 */
[----:B------:R-:W2:Y:S04]  /*1040*/  LDS.128 R24, [0x20] ;  /* 0x00002000ff187984 */ /* 0x000ea80000000c00 */
[----:B------:R-:W3:Y:S04]  /*1050*/  LDS.128 R20, [0x30] ;  /* 0x00003000ff147984 */ /* 0x000ee80000000c00 */
[----:B------:R-:W4:Y:S01]  /*1060*/  LDS.128 R16, [0x40] ;  /* 0x00004000ff107984 */ /* 0x000f220000000c00 */
[----:B-1----:R-:W-:-:S02]  /*1070*/  FADD.FTZ R31, R10, R28 ;  /* 0x0000001c0a1f7221 */ /* 0x002fc40000010000 */
[----:B0-----:R-:W-:Y:S02]  /*1080*/  FADD.FTZ R10, R11, R29 ;  /* 0x0000001d0b0a7221 */ /* 0x001fe40000010000 */
[----:B--2---:R-:W-:Y:S02]  /*1090*/  FADD.FTZ R31, R31, R24 ;  /* 0x000000181f1f7221 */ /* 0x004fe40000010000 */
[----:B------:R-:W-:Y:S02]  /*10a0*/  FADD.FTZ R10, R10, R25 ;  /* 0x000000190a0a7221 */ /* 0x000fe40000010000 */
[----:B------:R-:W-:Y:S02]  /*10b0*/  FADD.FTZ R31, R31, R26 ;  /* 0x0000001a1f1f7221 */ /* 0x000fe40000010000 */
[----:B------:R-:W-:Y:S02]  /*10c0*/  FADD.FTZ R10, R10, R27 ;  /* 0x0000001b0a0a7221 */ /* 0x000fe40000010000 */
[----:B------:R-:W0:Y:S01]  /*10d0*/  LDS.128 R24, [0x50] ;  /* 0x00005000ff187984 */ /* 0x000e220000000c00 */
[----:B---3--:R-:W-:-:S02]  /*10e0*/  FADD.FTZ R31, R31, R20 ;  /* 0x000000141f1f7221 */ /* 0x008fc40000010000 */
[----:B------:R-:W-:Y:S02]  /*10f0*/  FADD.FTZ R10, R10, R21 ;  /* 0x000000150a0a7221 */ /* 0x000fe40000010000 */
[----:B------:R-:W-:Y:S02]  /*1100*/  FADD.FTZ R11, R31, R22 ;  /* 0x000000161f0b7221 */ /* 0x000fe40000010000 */
[----:B------:R-:W1:Y:S01]  /*1110*/  LDS.128 R28, [0x60] ;  /* 0x00006000ff1c7984 */ /* 0x000e620000000c00 */
[----:B------:R-:W-:Y:S02]  /*1120*/  FADD.FTZ R20, R10, R23 ;  /* 0x000000170a147221 */ /* 0x000fe40000010000 */
[----:B----4-:R-:W-:Y:S02]  /*1130*/  FADD.FTZ R21, R11, R16 ;  /* 0x000000100b157221 */ /* 0x010fe40000010000 */
[----:B------:R-:W2:Y:S01]  /*1140*/  LDS.64 R10, [0x70] ;  /* 0x00007000ff0a7984 */ /* 0x000ea20000000a00 */
[----:B------:R-:W-:-:S02]  /*1150*/  FADD.FTZ R20, R20, R17 ;  /* 0x0000001114147221 */ /* 0x000fc40000010000 */
[----:B------:R-:W-:Y:S02]  /*1160*/  FADD.FTZ R21, R21, R18 ;  /* 0x0000001215157221 */ /* 0x000fe40000010000 */
[----:B------:R-:W-:Y:S02]  /*1170*/  FADD.FTZ R20, R20, R19 ;  /* 0x0000001314147221 */ /* 0x000fe40000010000 */
[----:B0-----:R-:W-:Y:S02]  /*1180*/  FADD.FTZ R21, R21, R24 ;  /* 0x0000001815157221 */ /* 0x001fe40000010000 */
[----:B------:R-:W-:Y:S02]  /*1190*/  FADD.FTZ R20, R20, R25 ;  /* 0x0000001914147221 */ /* 0x000fe40000010000 */
[----:B------:R-:W-:Y:S02]  /*11a0*/  FADD.FTZ R21, R21, R26 ;  /* 0x0000001a15157221 */ /* 0x000fe40000010000 */
[----:B------:R-:W-:-:S02]  /*11b0*/  FADD.FTZ R20, R20, R27 ;  /* 0x0000001b14147221 */ /* 0x000fc40000010000 */
[----:B-1----:R-:W-:Y:S02]  /*11c0*/  FADD.FTZ R21, R21, R28 ;  /* 0x0000001c15157221 */ /* 0x002fe40000010000 */
[----:B------:R-:W-:Y:S02]  /*11d0*/  FADD.FTZ R20, R20, R29 ;  /* 0x0000001d14147221 */ /* 0x000fe40000010000 */
[----:B------:R-:W-:Y:S02]  /*11e0*/  FADD.FTZ R21, R21, R30 ;  /* 0x0000001e15157221 */ /* 0x000fe40000010000 */
[----:B------:R-:W-:Y:S02]  /*11f0*/  FADD.FTZ R20, R20, R31 ;  /* 0x0000001f14147221 */ /* 0x000fe40000010000 */
[----:B--2---:R-:W-:Y:S02]  /*1200*/  FADD.FTZ R10, R21, R10 ;  /* 0x0000000a150a7221 */ /* 0x004fe40000010000 */
[----:B------:R-:W-:-:S02]  /*1210*/  FADD.FTZ R11, R20, R11 ;  /* 0x0000000b140b7221 */ /* 0x000fc40000010000 */
.L_x_7:
[----:B------:R-:W-:Y:S05]  /*1220*/  BSYNC B0 ;  /* 0x0000000000007941 */ /* 0x000fea0003800000 */
.L_x_6:
[----:B------:R-:W-:Y:S06]  /*1230*/  BAR.SYNC.DEFER_BLOCKING 0x0 ;  /* 0x0000000000007b1d */ /* 0x000fec0000010000 */
[----:B------:R-:W-:Y:S01]  /*1240*/  BSSY B0, `(.L_x_8) ;  /* 0x000009d000007945 */ /* 0x000fe20003800000 */
[----:B------:R-:W-:Y:S05]  /*1250*/  @P0 BRA `(.L_x_9) ;  /* 0x000009b000000947 */ /* 0x000fea0003800000 */
[----:B------:R-:W1:Y:S04]  /*1260*/  LDS.128 R16, [R2+0x160] ;  /* 0x0001600002107984 */ /* 0x000e680000000c00 */
[----:B------:R-:W2:Y:S04]  /*1270*/  LDS.128 R20, [R2+0x230] ;  /* 0x0002300002147984 */ /* 0x000ea80000000c00 */
[----:B------:R-:W3:Y:S04]  /*1280*/  LDS.128 R24, [R2+0x300] ;  /* 0x0003000002187984 */ /* 0x000ee80000000c00 */
[----:B------:R-:W4:Y:S01]  /*1290*/  LDS.128 R28, [R2+0x3d0] ;  /* 0x0003d000021c7984 */ /* 0x000f220000000c00 */
[----:B-1----:R-:W-:-:S02]  /*12a0*/  FADD.FTZ R16, R12, R16 ;  /* 0x000000100c107221 */ /* 0x002fc40000010000 */
[----:B0-----:R-:W-:Y:S02]  /*12b0*/  FADD.FTZ R12, R13, R17 ;  /* 0x000000110d0c7221 */ /* 0x001fe40000010000 */
[----:B------:R-:W-:Y:S02]  /*12c0*/  FADD.FTZ R13, R14, R18 ;  /* 0x000000120e0d7221 */ /* 0x000fe40000010000 */
[----:B------:R-:W-:Y:S02]  /*12d0*/  FADD.FTZ R14, R15, R19 ;  /* 0x000000130f0e7221 */ /* 0x000fe40000010000 */
[----:B--2---:R-:W-:Y:S02]  /*12e0*/  FADD.FTZ R15, R16, R20 ;  /* 0x00000014100f7221 */ /* 0x004fe40000010000 */
[----:B------:R-:W-:Y:S02]  /*12f0*/  FADD.FTZ R12, R12, R21 ;  /* 0x000000150c0c7221 */ /* 0x000fe40000010000 */
[----:B------:R-:W-:-:S02]  /*1300*/  FADD.FTZ R17, R13, R22 ;  /* 0x000000160d117221 */ /* 0x000fc40000010000 */
[----:B------:R-:W-:Y:S02]  /*1310*/  FADD.FTZ R16, R14, R23 ;  /* 0x000000170e107221 */ /* 0x000fe40000010000 */
[----:B---3--:R-:W-:Y:S02]  /*1320*/  FADD.FTZ R19, R15, R24 ;  /* 0x000000180f137221 */ /* 0x008fe40000010000 */
[----:B------:R-:W-:Y:S02]  /*1330*/  FADD.FTZ R20, R12, R25 ;  /* 0x000000190c147221 */ /* 0x000fe40000010000 */
[----:B------:R-:W0:Y:S01]  /*1340*/  LDS.128 R12, [R2+0x4a0] ;  /* 0x0004a000020c7984 */ /* 0x000e220000000c00 */
[----:B------:R-:W-:Y:S02]  /*1350*/  FADD.FTZ R21, R17, R26 ;  /* 0x0000001a11157221 */ /* 0x000fe40000010000 */
[----:B------:R-:W-:Y:S02]  /*1360*/  FADD.FTZ R24, R16, R27 ;  /* 0x0000001b10187221 */ /* 0x000fe40000010000 */
[----:B----4-:R-:W-:-:S02]  /*1370*/  FADD.FTZ R25, R19, R28 ;  /* 0x0000001c13197221 */ /* 0x010fc40000010000 */
[----:B------:R-:W1:Y:S01]  /*1380*/  LDS.128 R16, [R2+0x570] ;  /* 0x0005700002107984 */ /* 0x000e620000000c00 */
[----:B------:R-:W-:Y:S02]  /*1390*/  FADD.FTZ R26, R20, R29 ;  /* 0x0000001d141a7221 */ /* 0x000fe40000010000 */
[----:B------:R-:W-:Y:S02]  /*13a0*/  FADD.FTZ R27, R21, R30 ;  /* 0x0000001e151b7221 */ /* 0x000fe40000010000 */
[----:B------:R-:W2:Y:S01]  /*13b0*/  LDS.128 R20, [R2+0x640] ;  /* 0x0006400002147984 */ /* 0x000ea20000000c00 */
[----:B------:R-:W-:Y:S02]  /*13c0*/  FADD.FTZ R24, R24, R31 ;  /* 0x0000001f18187221 */ /* 0x000fe40000010000 */
[----:B0-----:R-:W-:Y:S02]  /*13d0*/  FADD.FTZ R25, R25, R12 ;  /* 0x0000000c19197221 */ /* 0x001fe40000010000 */
[----:B------:R-:W-:-:S02]  /*13e0*/  FADD.FTZ R26, R26, R13 ;  /* 0x0000000d1a1a7221 */ /* 0x000fc40000010000 */
[----:B------:R-:W-:Y:S02]  /*13f0*/  FADD.FTZ R27, R27, R14 ;  /* 0x0000000e1b1b7221 */ /* 0x000fe40000010000 */
[----:B------:R-:W-:Y:S02]  /*1400*/  FADD.FTZ R28, R24, R15 ;  /* 0x0000000f181c7221 */ /* 0x000fe40000010000 */
[----:B------:R-:W0:Y:S01]  /*1410*/  LDS.128 R12, [R2+0x710] ;  /* 0x00071000020c7984 */ /* 0x000e220000000c00 */
[----:B-1----:R-:W-:Y:S02]  /*1420*/  FADD.FTZ R25, R25, R16 ;  /* 0x0000001019197221 */ /* 0x002fe40000010000 */
[----:B------:R-:W-:Y:S02]  /*1430*/  FADD.FTZ R24, R26, R17 ;  /* 0x000000111a187221 */ /* 0x000fe40000010000 */
[----:B------:R-:W-:Y:S02]  /*1440*/  FADD.FTZ R27, R27, R18 ;  /* 0x000000121b1b7221 */ /* 0x000fe40000010000 */
[----:B------:R-:W-:-:S02]  /*1450*/  FADD.FTZ R28, R28, R19 ;  /* 0x000000131c1c7221 */ /* 0x000fc40000010000 */
[----:B------:R-:W1:Y:S01]  /*1460*/  LDS.128 R16, [R2+0x7e0] ;  /* 0x0007e00002107984 */ /* 0x000e620000000c00 */
[----:B--2---:R-:W-:Y:S02]  /*1470*/  FADD.FTZ R29, R25, R20 ;  /* 0x00000014191d7221 */ /* 0x004fe40000010000 */
[----:B------:R-:W-:Y:S02]  /*1480*/  FADD.FTZ R20, R24, R21 ;  /* 0x0000001518147221 */ /* 0x000fe40000010000 */
[----:B------:R-:W-:Y:S02]  /*1490*/  FADD.FTZ R21, R27, R22 ;  /* 0x000000161b157221 */ /* 0x000fe40000010000 */
[----:B------:R-:W2:Y:S01]  /*14a0*/  LDS.128 R24, [R2+0x8b0] ;  /* 0x0008b00002187984 */ /* 0x000ea20000000c00 */
[----:B------:R-:W-:Y:S02]  /*14b0*/  FADD.FTZ R28, R28, R23 ;  /* 0x000000171c1c7221 */ /* 0x000fe40000010000 */
[----:B0-----:R-:W-:-:S02]  /*14c0*/  FADD.FTZ R29, R29, R12 ;  /* 0x0000000c1d1d7221 */ /* 0x001fc40000010000 */
[----:B------:R-:W-:Y:S02]  /*14d0*/  FADD.FTZ R20, R20, R13 ;  /* 0x0000000d14147221 */ /* 0x000fe40000010000 */
[----:B------:R-:W-:Y:S02]  /*14e0*/  FADD.FTZ R21, R21, R14 ;  /* 0x0000000e15157221 */ /* 0x000fe40000010000 */
[----:B------:R-:W-:Y:S02]  /*14f0*/  FADD.FTZ R28, R28, R15 ;  /* 0x0000000f1c1c7221 */ /* 0x000fe40000010000 */
[----:B------:R-:W0:Y:S01]  /*1500*/  LDS.128 R12, [R2+0x980] ;  /* 0x00098000020c7984 */ /* 0x000e220000000c00 */
[----:B-1----:R-:W-:Y:S02]  /*1510*/  FADD.FTZ R29, R29, R16 ;  /* 0x000000101d1d7221 */ /* 0x002fe40000010000 */
[----:B------:R-:W-:Y:S02]  /*1520*/  FADD.FTZ R20, R20, R17 ;  /* 0x0000001114147221 */ /* 0x000fe40000010000 */
[----:B------:R-:W-:-:S02]  /*1530*/  FADD.FTZ R21, R21, R18 ;  /* 0x0000001215157221 */ /* 0x000fc40000010000 */
[----:B------:R-:W-:Y:S02]  /*1540*/  FADD.FTZ R28, R28, R19 ;  /* 0x000000131c1c7221 */ /* 0x000fe40000010000 */
[----:B------:R-:W1:Y:S01]  /*1550*/  LDS.128 R16, [R2+0xa50] ;  /* 0x000a500002107984 */ /* 0x000e620000000c00 */
[----:B--2---:R-:W-:Y:S02]  /*1560*/  FADD.FTZ R29, R29, R24 ;  /* 0x000000181d1d7221 */ /* 0x004fe40000010000 */
[----:B------:R-:W-:Y:S02]  /*1570*/  FADD.FTZ R24, R20, R25 ;  /* 0x0000001914187221 */ /* 0x000fe40000010000 */
[----:B------:R-:W-:Y:S02]  /*1580*/  FADD.FTZ R25, R21, R26 ;  /* 0x0000001a15197221 */ /* 0x000fe40000010000 */
[----:B------:R-:W2:Y:S01]  /*1590*/  LDS.128 R20, [R2+0xb20] ;  /* 0x000b200002147984 */ /* 0x000ea20000000c00 */
[----:B------:R-:W-:-:S02]  /*15a0*/  FADD.FTZ R28, R28, R27 ;  /* 0x0000001b1c1c7221 */ /* 0x000fc40000010000 */
[----:B0-----:R-:W-:Y:S02]  /*15b0*/  FADD.FTZ R29, R29, R12 ;  /* 0x0000000c1d1d7221 */ /* 0x001fe40000010000 */
[----:B------:R-:W-:Y:S02]  /*15c0*/  FADD.FTZ R24, R24, R13 ;  /* 0x0000000d18187221 */ /* 0x000fe40000010000 */
[----:B------:R-:W-:Y:S02]  /*15d0*/  FADD.FTZ R25, R25, R14 ;  /* 0x0000000e19197221 */ /* 0x000fe40000010000 */
[----:B------:R-:W-:Y:S02]  /*15e0*/  FADD.FTZ R28, R28, R15 ;  /* 0x0000000f1c1c7221 */ /* 0x000fe40000010000 */
[----:B------:R-:W0:Y:S01]  /*15f0*/  LDS.128 R12, [R2+0xbf0] ;  /* 0x000bf000020c7984 */ /* 0x000e220000000c00 */
[----:B-1----:R-:W-:Y:S02]  /*1600*/  FADD.FTZ R29, R29, R16 ;  /* 0x000000101d1d7221 */ /* 0x002fe40000010000 */
[----:B------:R-:W-:-:S02]  /*1610*/  FADD.FTZ R24, R24, R17 ;  /* 0x0000001118187221 */ /* 0x000fc40000010000 */
[----:B------:R-:W-:Y:S02]  /*1620*/  FADD.FTZ R25, R25, R18 ;  /* 0x0000001219197221 */ /* 0x000fe40000010000 */
        /* <DEDUP_REMOVED lines=79> */
[----:B------:R-:W2:Y:S01]  /*1b20*/  LDS.128 R20, [R2+0x19c0] ;  /* 0x0019c00002147984 */ /* 0x000ea20000000c00 */
[----:B------:R-:W-:-:S02]  /*1b30*/  FADD.FTZ R29, R29, R26 ;  /* 0x0000001a1d1d7221 */ /* 0x000fc40000010000 */
[----:B------:R-:W-:Y:S02]  /*1b40*/  FADD.FTZ R28, R28, R27 ;  /* 0x0000001b1c1c7221 */ /* 0x000fe40000010000 */
[----:B0-----:R-:W-:Y:S02]  /*1b50*/  FADD.FTZ R31, R31, R12 ;  /* 0x0000000c1f1f7221 */ /* 0x001fe40000010000 */
[----:B------:R-:W-:Y:S02]  /*1b60*/  FADD.FTZ R24, R24, R13 ;  /* 0x0000000d18187221 */ /* 0x000fe40000010000 */
[----:B------:R-:W-:Y:S02]  /*1b70*/  FADD.FTZ R29, R29, R14 ;  /* 0x0000000e1d1d7221 */ /* 0x000fe40000010000 */
[----:B------:R-:W-:Y:S02]  /*1b80*/  FADD.FTZ R28, R28, R15 ;  /* 0x0000000f1c1c7221 */ /* 0x000fe40000010000 */
[----:B-1----:R-:W-:-:S02]  /*1b90*/  FADD.FTZ R31, R31, R16 ;  /* 0x000000101f1f7221 */ /* 0x002fc40000010000 */
[----:B------:R-:W-:Y:S02]  /*1ba0*/  FADD.FTZ R24, R24, R17 ;  /* 0x0000001118187221 */ /* 0x000fe40000010000 */
[----:B------:R-:W-:Y:S02]  /*1bb0*/  FADD.FTZ R29, R29, R18 ;  /* 0x000000121d1d7221 */ /* 0x000fe40000010000 */
[----:B------:R-:W-:Y:S02]  /*1bc0*/  FADD.FTZ R28, R28, R19 ;  /* 0x000000131c1c7221 */ /* 0x000fe40000010000 */
[----:B--2---:R-:W-:Y:S02]  /*1bd0*/  FADD.FTZ R12, R31, R20 ;  /* 0x000000141f0c7221 */ /* 0x004fe40000010000 */
[----:B------:R-:W-:Y:S02]  /*1be0*/  FADD.FTZ R13, R24, R21 ;  /* 0x00000015180d7221 */ /* 0x000fe40000010000 */
[----:B------:R-:W-:-:S02]  /*1bf0*/  FADD.FTZ R14, R29, R22 ;  /* 0x000000161d0e7221 */ /* 0x000fc40000010000 */
[----:B------:R-:W-:Y:S02]  /*1c00*/  FADD.FTZ R15, R28, R23 ;  /* 0x000000171c0f7221 */ /* 0x000fe40000010000 */
.L_x_9:
[----:B------:R-:W-:Y:S05]  /*1c10*/  BSYNC B0 ;  /* 0x0000000000007941 */ /* 0x000fea0003800000 */
.L_x_8:
[----:B------:R-:W-:Y:S01]  /*1c20*/  BSSY B0, `(.L_x_10) ;  /* 0x0000013000007945 */ /* 0x000fe20003800000 */
[----:B------:R-:W-:Y:S01]  /*1c30*/  HFMA2.MMA R24, -RZ, RZ, 0, 2.384185791015625e-07 ;  /* 0x00000004ff187435 */ /* 0x000fe200000001ff */
[----:B------:R-:W-:Y:S05]  /*1c40*/  @P0 BRA `(.L_x_11) ;  /* 0x0000010000000947 */ /* 0x000fea0003800000 */
[----:B------:R-:W-:Y:S01]  /*1c50*/  IMAD R17, R41, 0xd, R0 ;  /* 0x0000000d29117824 */ /* 0x000fe200078e0200 */
[----:B------:R-:W-:Y:S02]  /*1c60*/  MOV R19, UR11 ;  /* 0x0000000b00137c02 */ /* 0x000fe40008000f00 */
[----:B------:R-:W-:Y:S01]  /*1c70*/  MOV R21, c[0x0][0x1d8] ;  /* 0x0000760000157a02 */ /* 0x000fe20000000f00 */
[----:B------:R-:W-:Y:S01]  /*1c80*/  IMAD.WIDE R16, R17, R24, c[0x0][0x1b8] ;  /* 0x00006e0011107625 */ /* 0x000fe200078e0218 */
[----:B------:R-:W-:Y:S02]  /*1c90*/  MOV R23, UR10 ;  /* 0x0000000a00177c02 */ /* 0x000fe40008000f00 */
[----:B------:R-:W-:Y:S02]  /*1ca0*/  MOV R2, c[0x0][0x1dc] ;  /* 0x0000770000027a02 */ /* 0x000fe40000000f00 */
[-C--:B------:R-:W-:Y:S01]  /*1cb0*/  LEA R18, P0, R19, R16.reuse, 0x2 ;  /* 0x0000001013127211 */ /* 0x080fe200078010ff */
[----:B------:R1:W-:Y:S01]  /*1cc0*/  RED.E.ADD.F32.FTZ.RN.STRONG.GPU [R16.64], R12 ;  /* 0x0000000c1000798e */ /* 0x0003e2000c10e78e */
[----:B------:R-:W-:-:S02]  /*1cd0*/  LEA R20, P4, R21, R16, 0x2 ;  /* 0x0000001015147211 */ /* 0x000fc400078810ff */
[----:B------:R-:W-:Y:S02]  /*1ce0*/  LEA R22, P5, R23, R16, 0x2 ;  /* 0x0000001017167211 */ /* 0x000fe400078a10ff */
[----:B------:R-:W-:Y:S02]  /*1cf0*/  IADD3.X R19, R17, UR9, RZ, P0, !PT ;  /* 0x0000000911137c10 */ /* 0x000fe400087fe4ff */
[----:B------:R-:W-:Y:S02]  /*1d00*/  LEA.HI.X R21, R21, R17, R2, 0x2, P4 ;  /* 0x0000001115157211 */ /* 0x000fe400020f1402 */
[----:B------:R-:W-:Y:S01]  /*1d10*/  IADD3.X R23, R17, UR8, RZ, P5, !PT ;  /* 0x0000000811177c10 */ /* 0x000fe2000affe4ff */
[----:B------:R1:W-:Y:S04]  /*1d20*/  RED.E.ADD.F32.FTZ.RN.STRONG.GPU [R18.64], R13 ;  /* 0x0000000d1200798e */ /* 0x0003e8000c10e78e */
[----:B------:R1:W-:Y:S04]  /*1d30*/  RED.E.ADD.F32.FTZ.RN.STRONG.GPU [R20.64], R14 ;  /* 0x0000000e1400798e */ /* 0x0003e8000c10e78e */
[----:B------:R1:W-:Y:S02]  /*1d40*/  RED.E.ADD.F32.FTZ.RN.STRONG.GPU [R22.64], R15 ;  /* 0x0000000f1600798e */ /* 0x0003e4000c10e78e */
.L_x_11:
[----:B------:R-:W-:Y:S05]  /*1d50*/  BSYNC B0 ;  /* 0x0000000000007941 */ /* 0x000fea0003800000 */
.L_x_10:
[----:B------:R-:W-:-:S06]  /*1d60*/  UISETP.GE.U32.AND UP0, UPT, UR5, 0x2, UPT ;  /* 0x000000020500788c */ /* 0x000fcc000bf06070 */
[----:B------:R-:W-:-:S13]  /*1d70*/  PLOP3.LUT P0, PT, PT, PT, UP0, 0x80, 0x0 ;  /* 0x000000000000781c */ /* 0x000fda0003f0f008 */
[----:B------:R-:W-:Y:S05]  /*1d80*/  @!P0 BRA `(.L_x_12) ;  /* 0x0000124000008947 */ /* 0x000fea0003800000 */
[----:B------:R-:W2:Y:S01]  /*1d90*/  S2R R2, SR_CTAID.Y ;  /* 0x0000000000027919 */ /* 0x000ea20000002600 */
[----:B01----:R-:W-:-:S05]  /*1da0*/  LOP3.LUT R12, R38, 0x1, RZ, 0xc0, !PT ;  /* 0x00000001260c7812 */ /* 0x003fca00078ec0ff */
[----:B------:R-:W-:-:S04]  /*1db0*/  IMAD R13, R12, c[0x0][0x10], RZ ;  /* 0x000004000c0d7a24 */ /* 0x000fc800078e02ff */
[----:B------:R-:W-:-:S05]  /*1dc0*/  IMAD R12, R13, c[0x0][0xc], RZ ;  /* 0x000003000d0c7a24 */ /* 0x000fca00078e02ff */
[----:B------:R-:W-:-:S05]  /*1dd0*/  SHF.L.U32 R15, R12, 0x1, RZ ;  /* 0x000000010c0f7819 */ /* 0x000fca00000006ff */
[----:B------:R-:W-:Y:S01]  /*1de0*/  IMAD.WIDE R14, R15, R24, c[0x0][0x1b0] ;  /* 0x00006c000f0e7625 */ /* 0x000fe200078e0218 */
[----:B--2---:R-:W-:-:S05]  /*1df0*/  IADD3 R13, R13, R2, RZ ;  /* 0x000000020d0d7210 */ /* 0x004fca0007ffe0ff */
[----:B------:R-:W-:Y:S01]  /*1e00*/  IMAD.WIDE.U32 R12, R13, R24, c[0x0][0x1a8] ;  /* 0x00006a000d0c7625 */ /* 0x000fe200078e0018 */
[----:B------:R-:W-:Y:S05]  /*1e10*/  @P3 BRA `(.L_x_13) ;  /* 0x0000017000003947 */ /* 0x000fea0003800000 */
[----:B------:R-:W-:Y:S01]  /*1e20*/  IMAD R17, R40, c[0x0][0x10], R2 ;  /* 0x0000040028117a24 */ /* 0x000fe200078e0202 */
[----:B------:R-:W0:Y:S03]  /*1e30*/  S2R R18, SR_LANEID ;  /* 0x0000000000127919 */ /* 0x000e260000000000 */
[----:B------:R-:W-:-:S05]  /*1e40*/  IMAD.WIDE.U32 R16, R17, 0x8, R14 ;  /* 0x0000000811107825 */ /* 0x000fca00078e000e */
[----:B------:R1:W-:Y:S01]  /*1e50*/  STG.E.64 [R16.64], R10 ;  /* 0x0000000a10007986 */ /* 0x0003e2000c101b0e */
[----:B------:R-:W-:Y:S06]  /*1e60*/  MEMBAR.ALL.GPU ;  /* 0x0000000000007992 */ /* 0x000fec000000a000 */
[----:B------:R-:W-:Y:S01]  /*1e70*/  VOTEU.ANY UR4, UPT, PT ;  /* 0x0000000000047886 */ /* 0x000fe200038e0100 */
[----:B------:R-:W-:Y:S01]  /*1e80*/  LOP3.LUT P0, RZ, R38, 0x2, RZ, 0xc0, !PT ;  /* 0x0000000226ff7812 */ /* 0x000fe2000780c0ff */
[----:B------:R-:W-:Y:S01]  /*1e90*/  UFLO.U32 UR13, UR4 ;  /* 0x00000004000d72bd */ /* 0x000fe200080e0000 */
[----:B-1----:R-:W-:Y:S01]  /*1ea0*/  MOV R16, 0x1 ;  /* 0x0000000100107802 */ /* 0x002fe20000000f00 */
[----:B------:R-:W-:Y:S01]  /*1eb0*/  UPOPC UR4, UR4 ;  /* 0x00000004000472bf */ /* 0x000fe20008000000 */
[----:B------:R-:W-:Y:S01]  /*1ec0*/  SEL R19, RZ, c[0x0][0xc], P0 ;  /* 0x00000300ff137a07 */ /* 0x000fe20000000000 */
[----:B------:R-:W-:-:S00]  /*1ed0*/  ERRBAR ;  /* 0x00000000000079ab */ /* 0x000fc00000000000 */
[----:B------:R-:W-:Y:S02]  /*1ee0*/  SEL R16, R16, 0xffffffff, !P0 ;  /* 0xffffffff10107807 */ /* 0x000fe40004000000 */
[----:B0-----:R-:W-:-:S02]  /*1ef0*/  ISETP.EQ.U32.AND P4, PT, R18, UR13, PT ;  /* 0x0000000d12007c0c */ /* 0x001fc4000bf82070 */
[----:B------:R-:W-:Y:S01]  /*1f00*/  ISETP.NE.AND P0, PT, R19, -0x1, PT ;  /* 0xffffffff1300780c */ /* 0x000fe20003f05270 */
[----:B------:R-:W-:-:S10]  /*1f10*/  IMAD R17, R16, UR4, RZ ;  /* 0x0000000410117c24 */ /* 0x000fd4000f8e02ff */
[----:B------:R0:W-:Y:S02]  /*1f20*/  @P4 RED.E.ADD.S32.STRONG.GPU [R12.64], R17 ;  /* 0x000000110c00498e */ /* 0x0001e4000c10e38e */
[----:B------:R-:W-:Y:S05]  /*1f30*/  @!P0 BRA `(.L_x_13) ;  /* 0x0000005000008947 */ /* 0x000fea0003800000 */
.L_x_14:
[----:B------:R-:W2:Y:S01]  /*1f40*/  LDG.E.STRONG.GPU R16, [R12.64] ;  /* 0x0000000e0c107981 */ /* 0x000ea2000c1ef900 */
[----:B------:R-:W-:Y:S01]  /*1f50*/  YIELD ;  /* 0x0000000000007946 */ /* 0x000fe20003800000 */
[----:B--2---:R-:W-:Y:S01]  /*1f60*/  ISETP.NE.AND P0, PT, R16, R19, PT ;  /* 0x000000131000720c */ /* 0x004fe20003f05270 */
[----:B------:R-:W-:-:S12]  /*1f70*/  CCTL.IVALL ;  /* 0x00000000ff00798f */ /* 0x000fd80002000000 */
[----:B------:R-:W-:Y:S05]  /*1f80*/  @P0 BRA `(.L_x_14) ;  /* 0xffffffb000000947 */ /* 0x000fea000383ffff */
.L_x_13:
[----:B------:R-:W-:Y:S01]  /*1f90*/  ISETP.NE.AND P0, PT, RZ, c[0x0][0xc], PT ;  /* 0x00000300ff007a0c */ /* 0x000fe20003f05270 */
[----:B------:R-:W-:Y:S01]  /*1fa0*/  WARPSYNC 0xffffffff ;  /* 0xffffffff00007948 */ /* 0x000fe20003800000 */
[----:B------:R-:W-:Y:S11]  /*1fb0*/  BAR.SYNC.DEFER_BLOCKING 0x0 ;  /* 0x0000000000007b1d */ /* 0x000ff60000010000 */
[----:B------:R-:W-:Y:S05]  /*1fc0*/  @!P0 BRA `(.L_x_12) ;  /* 0x0000100000008947 */ /* 0x000fea0003800000 */
[----:B------:R-:W-:Y:S01]  /*1fd0*/  UIADD3 UR4, UR5, -0x1, URZ ;  /* 0xffffffff05047890 */ /* 0x000fe2000fffe03f */
[----:B0-----:R-:W-:-:S03]  /*1fe0*/  HFMA2.MMA R12, -RZ, RZ, 0, 0 ;  /* 0x00000000ff0c7435 */ /* 0x001fc600000001ff */
[----:B------:R-:W-:-:S06]  /*1ff0*/  UISETP.GE.U32.AND UP0, UPT, UR4, 0x3, UPT ;  /* 0x000000030400788c */ /* 0x000fcc000bf06070 */
[----:B------:R-:W-:-:S13]  /*2000*/  PLOP3.LUT P0, PT, PT, PT, UP0, 0x80, 0x0 ;  /* 0x000000000000781c */ /* 0x000fda0003f0f008 */
[----:B------:R-:W-:Y:S05]  /*2010*/  @!P0 BRA `(.L_x_15) ;  /* 0x00000de000008947 */ /* 0x000fea0003800000 */
[----:B------:R-:W-:Y:S01]  /*2020*/  ULOP3.LUT UR4, UR5, 0x3, URZ, 0xc0, !UPT ;  /* 0x0000000305047892 */ /* 0x000fe2000f8ec03f */
[----:B------:R-:W-:Y:S02]  /*2030*/  MOV R12, RZ ;  /* 0x000000ff000c7202 */ /* 0x000fe40000000f00 */
[----:B------:R-:W-:Y:S02]  /*2040*/  ULDC UR5, c[0x0][0xc] ;  /* 0x0000030000057ab9 */ /* 0x000fe40000000800 */
[----:B------:R-:W-:-:S06]  /*2050*/  UIADD3 UR4, -UR4, UR5, URZ ;  /* 0x0000000504047290 */ /* 0x000fcc000fffe13f */
[----:B------:R-:W-:-:S13]  /*2060*/  ISETP.LT.AND P0, PT, RZ, UR4, PT ;  /* 0x00000004ff007c0c */ /* 0x000fda000bf01270 */
[----:B------:R-:W-:Y:S05]  /*2070*/  @!P0 BRA `(.L_x_16) ;  /* 0x00000b9000008947 */ /* 0x000fea0003800000 */
[----:B------:R-:W-:Y:S01]  /*2080*/  UISETP.GT.AND UP0, UPT, UR4, 0xc, UPT ;  /* 0x0000000c0400788c */ /* 0x000fe2000bf04270 */
[----:B------:R-:W-:-:S05]  /*2090*/  PLOP3.LUT P0, PT, PT, PT, PT, 0x80, 0x0 ;  /* 0x000000000000781c */ /* 0x000fca0003f0f070 */
[----:B------:R-:W-:-:S13]  /*20a0*/  PLOP3.LUT P4, PT, PT, PT, UP0, 0x80, 0x0 ;  /* 0x000000000000781c */ /* 0x000fda0003f8f008 */
[----:B------:R-:W-:Y:S05]  /*20b0*/  @!P4 BRA `(.L_x_17) ;  /* 0x000007500000c947 */ /* 0x000fea0003800000 */
[----:B------:R-:W-:Y:S02]  /*20c0*/  PLOP3.LUT P0, PT, PT, PT, PT, 0x8, 0x0 ;  /* 0x000000000000781c */ /* 0x000fe40003f0e170 */
.L_x_18:
[----:B------:R-:W-:-:S13]  /*20d0*/  ISETP.EQ.OR P6, PT, R12, R40, P3 ;  /* 0x000000280c00720c */ /* 0x000fda0001fc2670 */
[----:B------:R-:W-:-:S04]  /*20e0*/  @!P6 IMAD R17, R12, c[0x0][0x10], R2 ;  /* 0x000004000c11ea24 */ /* 0x000fc800078e0202 */
[----:B------:R-:W-:-:S06]  /*20f0*/  @!P6 IMAD.WIDE.U32 R16, R17, 0x8, R14 ;  /* 0x000000081110e825 */ /* 0x000fcc00078e000e */
[----:B------:R-:W2:Y:S01]  /*2100*/  @!P6 LDG.E.64 R16, [R16.64] ;  /* 0x0000000e1010e981 */ /* 0x000ea2000c1e1b00 */
[C---:B------:R-:W-:Y:S02]  /*2110*/  IADD3 R19, R12.reuse, 0x1, RZ ;  /* 0x000000010c137810 */ /* 0x040fe40007ffe0ff */
[C---:B------:R-:W-:Y:S02]  /*2120*/  IADD3 R13, R12.reuse, 0x2, RZ ;  /* 0x000000020c0d7810 */ /* 0x040fe40007ffe0ff */
[-C--:B------:R-:W-:Y:S02]  /*2130*/  ISETP.EQ.OR P4, PT, R19, R40.reuse, P3 ;  /* 0x000000281300720c */ /* 0x080fe40001f82670 */
[----:B------:R-:W-:Y:S02]  /*2140*/  ISETP.EQ.OR P5, PT, R13, R40, P3 ;  /* 0x000000280d00720c */ /* 0x000fe40001fa2670 */
[----:B------:R-:W-:-:S09]  /*2150*/  IADD3 R21, R12, 0x3, RZ ;  /* 0x000000030c157810 */ /* 0x000fd20007ffe0ff */
[--C-:B------:R-:W-:Y:S02]  /*2160*/  @!P4 IMAD R19, R19, c[0x0][0x10], R2.reuse ;  /* 0x000004001313ca24 */ /* 0x100fe400078e0202 */
[----:B------:R-:W-:Y:S02]  /*2170*/  @!P5 IMAD R13, R13, c[0x0][0x10], R2 ;  /* 0x000004000d0dda24 */ /* 0x000fe400078e0202 */
[----:B------:R-:W-:-:S06]  /*2180*/  @!P4 IMAD.WIDE.U32 R18, R19, 0x8, R14 ;  /* 0x000000081312c825 */ /* 0x000fcc00078e000e */
[----:B------:R-:W3:Y:S01]  /*2190*/  @!P4 LDG.E.64 R18, [R18.64] ;  /* 0x0000000e1212c981 */ /* 0x000ee2000c1e1b00 */
[----:B--2---:R-:W-:Y:S02]  /*21a0*/  @!P6 FADD.FTZ R10, R10, R16 ;  /* 0x000000100a0ae221 */ /* 0x004fe40000010000 */
[----:B------:R-:W-:Y:S01]  /*21b0*/  @!P6 FADD.FTZ R11, R11, R17 ;  /* 0x000000110b0be221 */ /* 0x000fe20000010000 */
[----:B------:R-:W-:Y:S01]  /*21c0*/  ISETP.EQ.OR P6, PT, R21, R40, P3 ;  /* 0x000000281500720c */ /* 0x000fe20001fc2670 */
[----:B------:R-:W-:-:S06]  /*21d0*/  @!P5 IMAD.WIDE.U32 R16, R13, 0x8, R14 ;  /* 0x000000080d10d825 */ /* 0x000fcc00078e000e */
[----:B------:R-:W2:Y:S06]  /*21e0*/  @!P5 LDG.E.64 R16, [R16.64] ;  /* 0x0000000e1010d981 */ /* 0x000eac000c1e1b00 */
[----:B------:R-:W-:-:S04]  /*21f0*/  @!P6 IMAD R21, R21, c[0x0][0x10], R2 ;  /* 0x000004001515ea24 */ /* 0x000fc800078e0202 */
[----:B------:R-:W-:-:S06]  /*2200*/  @!P6 IMAD.WIDE.U32 R20, R21, 0x8, R14 ;  /* 0x000000081514e825 */ /* 0x000fcc00078e000e */
[----:B------:R-:W4:Y:S01]  /*2210*/  @!P6 LDG.E.64 R20, [R20.64] ;  /* 0x0000000e1414e981 */ /* 0x000f22000c1e1b00 */
[----:B------:R-:W-:Y:S01]  /*2220*/  IADD3 R13, R12, 0x4, RZ ;  /* 0x000000040c0d7810 */ /* 0x000fe20007ffe0ff */
[----:B---3--:R-:W-:Y:S02]  /*2230*/  @!P4 FADD.FTZ R10, R10, R18 ;  /* 0x000000120a0ac221 */ /* 0x008fe40000010000 */
[----:B------:R-:W-:Y:S01]  /*2240*/  @!P4 FADD.FTZ R11, R11, R19 ;  /* 0x000000130b0bc221 */ /* 0x000fe20000010000 */
[----:B------:R-:W-:Y:S02]  /*2250*/  ISETP.EQ.OR P4, PT, R13, R40, P3 ;  /* 0x000000280d00720c */ /* 0x000fe40001f82670 */
[C---:B------:R-:W-:Y:S02]  /*2260*/  IADD3 R23, R12.reuse, 0x5, RZ ;  /* 0x000000050c177810 */ /* 0x040fe40007ffe0ff */
[----:B------:R-:W-:-:S09]  /*2270*/  IADD3 R25, R12, 0x6, RZ ;  /* 0x000000060c197810 */ /* 0x000fd20007ffe0ff */
[----:B------:R-:W-:-:S04]  /*2280*/  @!P4 IMAD R19, R13, c[0x0][0x10], R2 ;  /* 0x000004000d13ca24 */ /* 0x000fc800078e0202 */
[----:B------:R-:W-:-:S06]  /*2290*/  @!P4 IMAD.WIDE.U32 R18, R19, 0x8, R14 ;  /* 0x000000081312c825 */ /* 0x000fcc00078e000e */
[----:B------:R-:W3:Y:S01]  /*22a0*/  @!P4 LDG.E.64 R18, [R18.64] ;  /* 0x0000000e1212c981 */ /* 0x000ee2000c1e1b00 */
[----:B--2---:R-:W-:Y:S02]  /*22b0*/  @!P5 FADD.FTZ R10, R10, R16 ;  /* 0x000000100a0ad221 */ /* 0x004fe40000010000 */
[----:B------:R-:W-:Y:S01]  /*22c0*/  @!P5 FADD.FTZ R11, R11, R17 ;  /* 0x000000110b0bd221 */ /* 0x000fe20000010000 */
[-C--:B------:R-:W-:Y:S01]  /*22d0*/  ISETP.EQ.OR P5, PT, R23, R40.reuse, P3 ;  /* 0x000000281700720c */ /* 0x080fe20001fa2670 */
[----:B----4-:R-:W-:Y:S02]  /*22e0*/  @!P6 FADD.FTZ R10, R10, R20 ;  /* 0x000000140a0ae221 */ /* 0x010fe40000010000 */
[----:B------:R-:W-:Y:S01]  /*22f0*/  @!P6 FADD.FTZ R11, R11, R21 ;  /* 0x000000150b0be221 */ /* 0x000fe20000010000 */
[----:B------:R-:W-:-:S09]  /*2300*/  ISETP.EQ.OR P6, PT, R25, R40, P3 ;  /* 0x000000281900720c */ /* 0x000fd20001fc2670 */
[----:B------:R-:W-:-:S04]  /*2310*/  @!P5 IMAD R17, R23, c[0x0][0x10], R2 ;  /* 0x000004001711da24 */ /* 0x000fc800078e0202 */
[----:B------:R-:W-:-:S06]  /*2320*/  @!P5 IMAD.WIDE.U32 R16, R17, 0x8, R14 ;  /* 0x000000081110d825 */ /* 0x000fcc00078e000e */
[----:B------:R-:W2:Y:S01]  /*2330*/  @!P5 LDG.E.64 R16, [R16.64] ;  /* 0x0000000e1010d981 */ /* 0x000ea2000c1e1b00 */
        /* <DEDUP_REMOVED lines=50> */
[----:B------:R-:W-:Y:S01]  /*2660*/  IADD3 R19, R12, 0xf, RZ ;  /* 0x0000000f0c137810 */ /* 0x000fe20007ffe0ff */
[----:B--2---:R-:W-:-:S02]  /*2670*/  @!P5 FADD.FTZ R10, R10, R16 ;  /* 0x000000100a0ad221 */ /* 0x004fc40000010000 */
[----:B------:R-:W-:Y:S01]  /*2680*/  @!P5 FADD.FTZ R11, R11, R17 ;  /* 0x000000110b0bd221 */ /* 0x000fe20000010000 */
[----:B------:R-:W-:-:S05]  /*2690*/  ISETP.EQ.OR P5, PT, R23, R40, P3 ;  /* 0x000000281700720c */ /* 0x000fca0001fa2670 */
[----:B------:R-:W-:-:S04]  /*26a0*/  @!P4 IMAD R17, R13, c[0x0][0x10], R2 ;  /* 0x000004000d11ca24 */ /* 0x000fc800078e0202 */
[----:B------:R-:W-:-:S04]  /*26b0*/  @!P4 IMAD.WIDE.U32 R16, R17, 0x8, R14 ;  /* 0x000000081110c825 */ /* 0x000fc800078e000e */
[----:B----4-:R-:W-:Y:S02]  /*26c0*/  @!P6 FADD.FTZ R10, R10, R20 ;  /* 0x000000140a0ae221 */ /* 0x010fe40000010000 */
[----:B------:R-:W-:Y:S01]  /*26d0*/  @!P6 FADD.FTZ R11, R11, R21 ;  /* 0x000000150b0be221 */ /* 0x000fe20000010000 */
[----:B------:R-:W-:Y:S01]  /*26e0*/  ISETP.EQ.OR P6, PT, R19, R40, P3 ;  /* 0x000000281300720c */ /* 0x000fe20001fc2670 */
[----:B------:R-:W2:Y:S01]  /*26f0*/  @!P4 LDG.E.64 R16, [R16.64] ;  /* 0x0000000e1010c981 */ /* 0x000ea2000c1e1b00 */
[----:B------:R-:W-:-:S04]  /*2700*/  @!P5 IMAD R21, R23, c[0x0][0x10], R2 ;  /* 0x000004001715da24 */ /* 0x000fc800078e0202 */
[----:B------:R-:W-:-:S06]  /*2710*/  @!P5 IMAD.WIDE.U32 R20, R21, 0x8, R14 ;  /* 0x000000081514d825 */ /* 0x000fcc00078e000e */
[----:B------:R-:W3:Y:S01]  /*2720*/  @!P5 LDG.E.64 R20, [R20.64] ;  /* 0x0000000e1414d981 */ /* 0x000ee2000c1e1b00 */
[----:B------:R-:W-:-:S04]  /*2730*/  @!P6 IMAD R19, R19, c[0x0][0x10], R2 ;  /* 0x000004001313ea24 */ /* 0x000fc800078e0202 */
[----:B------:R-:W-:-:S06]  /*2740*/  @!P6 IMAD.WIDE.U32 R18, R19, 0x8, R14 ;  /* 0x000000081312e825 */ /* 0x000fcc00078e000e */
[----:B------:R-:W4:Y:S01]  /*2750*/  @!P6 LDG.E.64 R18, [R18.64] ;  /* 0x0000000e1212e981 */ /* 0x000f22000c1e1b00 */
[----:B------:R-:W-:-:S04]  /*2760*/  UIADD3 UR4, UR4, -0x10, URZ ;  /* 0xfffffff004047890 */ /* 0x000fc8000fffe03f */
[----:B------:R-:W-:Y:S01]  /*2770*/  UISETP.GT.AND UP0, UPT, UR4, 0xc, UPT ;  /* 0x0000000c0400788c */ /* 0x000fe2000bf04270 */
[----:B------:R-:W-:Y:S01]  /*2780*/  IADD3 R12, R12, 0x10, RZ ;  /* 0x000000100c0c7810 */ /* 0x000fe20007ffe0ff */
[----:B--2---:R-:W-:Y:S02]  /*2790*/  @!P4 FADD.FTZ R10, R10, R16 ;  /* 0x000000100a0ac221 */ /* 0x004fe40000010000 */
[----:B------:R-:W-:Y:S02]  /*27a0*/  @!P4 FADD.FTZ R11, R11, R17 ;  /* 0x000000110b0bc221 */ /* 0x000fe40000010000 */
[----:B------:R-:W-:Y:S01]  /*27b0*/  PLOP3.LUT P4, PT, PT, PT, UP0, 0x80, 0x0 ;  /* 0x000000000000781c */ /* 0x000fe20003f8f008 */
[----:B---3--:R-:W-:Y:S02]  /*27c0*/  @!P5 FADD.FTZ R10, R10, R20 ;  /* 0x000000140a0ad221 */ /* 0x008fe40000010000 */
[----:B------:R-:W-:Y:S02]  /*27d0*/  @!P5 FADD.FTZ R11, R11, R21 ;  /* 0x000000150b0bd221 */ /* 0x000fe40000010000 */
[----:B----4-:R-:W-:-:S02]  /*27e0*/  @!P6 FADD.FTZ R10, R10, R18 ;  /* 0x000000120a0ae221 */ /* 0x010fc40000010000 */
[----:B------:R-:W-:-:S06]  /*27f0*/  @!P6 FADD.FTZ R11, R11, R19 ;  /* 0x000000130b0be221 */ /* 0x000fcc0000010000 */
[----:B------:R-:W-:Y:S05]  /*2800*/  @P4 BRA `(.L_x_18) ;  /* 0xfffff8c000004947 */ /* 0x000fea000383ffff */
.L_x_17:
[----:B------:R-:W-:-:S06]  /*2810*/  UISETP.GT.AND UP0, UPT, UR4, 0x4, UPT ;  /* 0x000000040400788c */ /* 0x000fcc000bf04270 */
[----:B------:R-:W-:-:S13]  /*2820*/  PLOP3.LUT P4, PT, PT, PT, UP0, 0x80, 0x0 ;  /* 0x000000000000781c */ /* 0x000fda0003f8f008 */
[----:B------:R-:W-:Y:S05]  /*2830*/  @!P4 BRA `(.L_x_19) ;  /* 0x000003b00000c947 */ /* 0x000fea0003800000 */
[C---:B------:R-:W-:Y:S02]  /*2840*/  IADD3 R19, R12.reuse, 0x1, RZ ;  /* 0x000000010c137810 */ /* 0x040fe40007ffe0ff */
[CC--:B------:R-:W-:Y:S02]  /*2850*/  ISETP.EQ.OR P0, PT, R12.reuse, R40.reuse, P3 ;  /* 0x000000280c00720c */ /* 0x0c0fe40001f02670 */
[-C--:B------:R-:W-:Y:S02]  /*2860*/  ISETP.EQ.OR P5, PT, R19, R40.reuse, P3 ;  /* 0x000000281300720c */ /* 0x080fe40001fa2670 */
[C---:B------:R-:W-:Y:S02]  /*2870*/  IADD3 R17, R12.reuse, 0x2, RZ ;  /* 0x000000020c117810 */ /* 0x040fe40007ffe0ff */
[----:B------:R-:W-:Y:S02]  /*2880*/  IADD3 R23, R12, 0x3, RZ ;  /* 0x000000030c177810 */ /* 0x000fe40007ffe0ff */
[----:B------:R-:W-:-:S02]  /*2890*/  ISETP.EQ.OR P6, PT, R17, R40, P3 ;  /* 0x000000281100720c */ /* 0x000fc40001fc2670 */
[----:B------:R-:W-:-:S03]  /*28a0*/  ISETP.EQ.OR P4, PT, R23, R40, P3 ;  /* 0x000000281700720c */ /* 0x000fc60001f82670 */
[--C-:B------:R-:W-:Y:S02]  /*28b0*/  @!P0 IMAD R21, R12, c[0x0][0x10], R2.reuse ;  /* 0x000004000c158a24 */ /* 0x100fe400078e0202 */
[----:B------:R-:W-:Y:S02]  /*28c0*/  @!P5 IMAD R19, R19, c[0x0][0x10], R2 ;  /* 0x000004001313da24 */ /* 0x000fe400078e0202 */
[----:B------:R-:W-:-:S04]  /*28d0*/  @!P0 IMAD.WIDE.U32 R20, R21, 0x8, R14 ;  /* 0x0000000815148825 */ /* 0x000fc800078e000e */
[----:B------:R-:W-:Y:S02]  /*28e0*/  @!P5 IMAD.WIDE.U32 R18, R19, 0x8, R14 ;  /* 0x000000081312d825 */ /* 0x000fe400078e000e */
[----:B------:R-:W2:Y:S02]  /*28f0*/  @!P0 LDG.E.64 R20, [R20.64] ;  /* 0x0000000e14148981 */ /* 0x000ea4000c1e1b00 */
[--C-:B------:R-:W-:Y:S02]  /*2900*/  @!P6 IMAD R17, R17, c[0x0][0x10], R2.reuse ;  /* 0x000004001111ea24 */ /* 0x100fe400078e0202 */
[----:B------:R-:W-:Y:S01]  /*2910*/  @!P4 IMAD R23, R23, c[0x0][0x10], R2 ;  /* 0x000004001717ca24 */ /* 0x000fe200078e0202 */
[----:B------:R-:W3:Y:S01]  /*2920*/  @!P5 LDG.E.64 R18, [R18.64] ;  /* 0x0000000e1212d981 */ /* 0x000ee2000c1e1b00 */
[----:B------:R-:W-:-:S04]  /*2930*/  @!P6 IMAD.WIDE.U32 R16, R17, 0x8, R14 ;  /* 0x000000081110e825 */ /* 0x000fc800078e000e */
[----:B------:R-:W-:Y:S02]  /*2940*/  @!P4 IMAD.WIDE.U32 R22, R23, 0x8, R14 ;  /* 0x000000081716c825 */ /* 0x000fe400078e000e */
[----:B------:R-:W4:Y:S04]  /*2950*/  @!P6 LDG.E.64 R16, [R16.64] ;  /* 0x0000000e1010e981 */ /* 0x000f28000c1e1b00 */
[----:B------:R-:W5:Y:S01]  /*2960*/  @!P4 LDG.E.64 R22, [R22.64] ;  /* 0x0000000e1616c981 */ /* 0x000f62000c1e1b00 */
[----:B------:R-:W-:-:S04]  /*2970*/  IADD3 R24, R12, 0x4, RZ ;  /* 0x000000040c187810 */ /* 0x000fc80007ffe0ff */
[C---:B------:R-:W-:Y:S02]  /*2980*/  IADD3 R13, R24.reuse, 0x1, RZ ;  /* 0x00000001180d7810 */ /* 0x040fe40007ffe0ff */
[----:B------:R-:W-:Y:S01]  /*2990*/  IADD3 R25, R24, 0x2, RZ ;  /* 0x0000000218197810 */ /* 0x000fe20007ffe0ff */
[----:B--2---:R-:W-:Y:S02]  /*29a0*/  @!P0 FADD.FTZ R10, R10, R20 ;  /* 0x000000140a0a8221 */ /* 0x004fe40000010000 */
[----:B------:R-:W-:Y:S01]  /*29b0*/  @!P0 FADD.FTZ R11, R11, R21 ;  /* 0x000000150b0b8221 */ /* 0x000fe20000010000 */
[-C--:B------:R-:W-:Y:S01]  /*29c0*/  ISETP.EQ.OR P0, PT, R24, R40.reuse, P3 ;  /* 0x000000281800720c */ /* 0x080fe20001f02670 */
[----:B---3--:R-:W-:Y:S01]  /*29d0*/  @!P5 FADD.FTZ R10, R10, R18 ;  /* 0x000000120a0ad221 */ /* 0x008fe20000010000 */
[----:B------:R-:W-:Y:S01]  /*29e0*/  IADD3 R21, R24, 0x3, RZ ;  /* 0x0000000318157810 */ /* 0x000fe20007ffe0ff */
[----:B------:R-:W-:Y:S01]  /*29f0*/  @!P5 FADD.FTZ R11, R11, R19 ;  /* 0x000000130b0bd221 */ /* 0x000fe20000010000 */
[----:B------:R-:W-:Y:S01]  /*2a00*/  ISETP.EQ.OR P5, PT, R13, R40, P3 ;  /* 0x000000280d00720c */ /* 0x000fe20001fa2670 */
[----:B----4-:R-:W-:-:S02]  /*2a10*/  @!P6 FADD.FTZ R10, R10, R16 ;  /* 0x000000100a0ae221 */ /* 0x010fc40000010000 */
[----:B------:R-:W-:Y:S01]  /*2a20*/  @!P6 FADD.FTZ R11, R11, R17 ;  /* 0x000000110b0be221 */ /* 0x000fe20000010000 */
[-C--:B------:R-:W-:Y:S01]  /*2a30*/  ISETP.EQ.OR P6, PT, R25, R40.reuse, P3 ;  /* 0x000000281900720c */ /* 0x080fe20001fc2670 */
[----:B-----5:R-:W-:Y:S02]  /*2a40*/  @!P4 FADD.FTZ R10, R10, R22 ;  /* 0x000000160a0ac221 */ /* 0x020fe40000010000 */
[----:B------:R-:W-:Y:S01]  /*2a50*/  @!P4 FADD.FTZ R11, R11, R23 ;  /* 0x000000170b0bc221 */ /* 0x000fe20000010000 */
[----:B------:R-:W-:Y:S01]  /*2a60*/  ISETP.EQ.OR P4, PT, R21, R40, P3 ;  /* 0x000000281500720c */ /* 0x000fe20001f82670 */
[----:B------:R-:W-:-:S04]  /*2a70*/  @!P0 IMAD R19, R24, c[0x0][0x10], R2 ;  /* 0x0000040018138a24 */ /* 0x000fc800078e0202 */
[----:B------:R-:W-:Y:S02]  /*2a80*/  @!P5 IMAD R17, R13, c[0x0][0x10], R2 ;  /* 0x000004000d11da24 */ /* 0x000fe400078e0202 */
[----:B------:R-:W-:-:S04]  /*2a90*/  @!P0 IMAD.WIDE.U32 R18, R19, 0x8, R14 ;  /* 0x0000000813128825 */ /* 0x000fc800078e000e */
[----:B------:R-:W-:Y:S02]  /*2aa0*/  @!P6 IMAD R13, R25, c[0x0][0x10], R2 ;  /* 0x00000400190dea24 */ /* 0x000fe400078e0202 */
[--C-:B------:R-:W-:Y:S01]  /*2ab0*/  @!P5 IMAD.WIDE.U32 R16, R17, 0x8, R14.reuse ;  /* 0x000000081110d825 */ /* 0x100fe200078e000e */
[----:B------:R-:W2:Y:S03]  /*2ac0*/  @!P0 LDG.E.64 R18, [R18.64] ;  /* 0x0000000e12128981 */ /* 0x000ea6000c1e1b00 */
[----:B------:R-:W-:Y:S02]  /*2ad0*/  @!P6 IMAD.WIDE.U32 R12, R13, 0x8, R14 ;  /* 0x000000080d0ce825 */ /* 0x000fe400078e000e */
[----:B------:R-:W3:Y:S02]  /*2ae0*/  @!P5 LDG.E.64 R16, [R16.64] ;  /* 0x0000000e1010d981 */ /* 0x000ee4000c1e1b00 */
[----:B------:R-:W-:-:S02]  /*2af0*/  @!P4 IMAD R21, R21, c[0x0][0x10], R2 ;  /* 0x000004001515ca24 */ /* 0x000fc400078e0202 */
[----:B------:R-:W4:Y:S02]  /*2b00*/  @!P6 LDG.E.64 R12, [R12.64] ;  /* 0x0000000e0c0ce981 */ /* 0x000f24000c1e1b00 */
[----:B------:R-:W-:-:S06]  /*2b10*/  @!P4 IMAD.WIDE.U32 R20, R21, 0x8, R14 ;  /* 0x000000081514c825 */ /* 0x000fcc00078e000e */
[----:B------:R-:W5:Y:S01]  /*2b20*/  @!P4 LDG.E.64 R20, [R20.64] ;  /* 0x0000000e1414c981 */ /* 0x000f62000c1e1b00 */
[----:B------:R-:W-:-:S04]  /*2b30*/  UIADD3 UR4, UR4, -0x4, URZ ;  /* 0xfffffffc04047890 */ /* 0x000fc8000fffe03f */
[----:B------:R-:W-:Y:S01]  /*2b40*/  UIADD3 UR4, UR4, -0x4, URZ ;  /* 0xfffffffc04047890 */ /* 0x000fe2000fffe03f */
[----:B--2---:R-:W-:Y:S02]  /*2b50*/  @!P0 FADD.FTZ R10, R10, R18 ;  /* 0x000000120a0a8221 */ /* 0x004fe40000010000 */
[----:B------:R-:W-:Y:S01]  /*2b60*/  @!P0 FADD.FTZ R11, R11, R19 ;  /* 0x000000130b0b8221 */ /* 0x000fe20000010000 */
[----:B------:R-:W-:Y:S01]  /*2b70*/  PLOP3.LUT P0, PT, PT, PT, PT, 0x8, 0x0 ;  /* 0x000000000000781c */ /* 0x000fe20003f0e170 */
[----:B---3--:R-:W-:Y:S02]  /*2b80*/  @!P5 FADD.FTZ R10, R10, R16 ;  /* 0x000000100a0ad221 */ /* 0x008fe40000010000 */
[----:B------:R-:W-:Y:S02]  /*2b90*/  @!P5 FADD.FTZ R11, R11, R17 ;  /* 0x000000110b0bd221 */ /* 0x000fe40000010000 */
[----:B----4-:R-:W-:Y:S01]  /*2ba0*/  @!P6 FADD.FTZ R10, R10, R12 ;  /* 0x0000000c0a0ae221 */ /* 0x010fe20000010000 */
[----:B------:R-:W-:Y:S01]  /*2bb0*/  IADD3 R12, R24, 0x4, RZ ;  /* 0x00000004180c7810 */ /* 0x000fe20007ffe0ff */
[----:B------:R-:W-:-:S02]  /*2bc0*/  @!P6 FADD.FTZ R11, R11, R13 ;  /* 0x0000000d0b0be221 */ /* 0x000fc40000010000 */
[----:B-----5:R-:W-:Y:S02]  /*2bd0*/  @!P4 FADD.FTZ R10, R10, R20 ;  /* 0x000000140a0ac221 */ /* 0x020fe40000010000 */
[----:B------:R-:W-:Y:S02]  /*2be0*/  @!P4 FADD.FTZ R11, R11, R21 ;  /* 0x000000150b0bc221 */ /* 0x000fe40000010000 */
.L_x_19:
[----:B------:R-:W-:-:S13]  /*2bf0*/  ISETP.NE.OR P0, PT, RZ, UR4, P0 ;  /* 0x00000004ff007c0c */ /* 0x000fda0008705670 */
[----:B------:R-:W-:Y:S05]  /*2c00*/  @!P0 BRA `(.L_x_15) ;  /* 0x000001f000008947 */ /* 0x000fea0003800000 */
.L_x_16:
[CC--:B------:R-:W-:Y:S02]  /*2c10*/  ISETP.EQ.OR P5, PT, R12.reuse, R40.reuse, P3 ;  /* 0x000000280c00720c */ /* 0x0c0fe40001fa2670 */
[C---:B------:R-:W-:Y:S02]  /*2c20*/  IADD3 R19, R12.reuse, 0x1, RZ ;  /* 0x000000010c137810 */ /* 0x040fe40007ffe0ff */
[C---:B------:R-:W-:Y:S02]  /*2c30*/  IADD3 R23, R12.reuse, 0x2, RZ ;  /* 0x000000020c177810 */ /* 0x040fe40007ffe0ff */
[-C--:B------:R-:W-:Y:S02]  /*2c40*/  ISETP.EQ.OR P6, PT, R19, R40.reuse, P3 ;  /* 0x000000281300720c */ /* 0x080fe40001fc2670 */
[----:B------:R-:W-:Y:S02]  /*2c50*/  IADD3 R21, R12, 0x3, RZ ;  /* 0x000000030c157810 */ /* 0x000fe40007ffe0ff */
[----:B------:R-:W-:-:S02]  /*2c60*/  ISETP.EQ.OR P4, PT, R23, R40, P3 ;  /* 0x000000281700720c */ /* 0x000fc40001f82670 */
[----:B------:R-:W-:Y:S01]  /*2c70*/  ISETP.EQ.OR P0, PT, R21, R40, P3 ;  /* 0x000000281500720c */ /* 0x000fe20001f02670 */
[----:B------:R-:W-:-:S04]  /*2c80*/  @!P5 IMAD R17, R12, c[0x0][0x10], R2 ;  /* 0x000004000c11da24 */ /* 0x000fc800078e0202 */
[----:B------:R-:W-:-:S04]  /*2c90*/  @!P5 IMAD.WIDE.U32 R16, R17, 0x8, R14 ;  /* 0x000000081110d825 */ /* 0x000fc800078e000e */
[--C-:B------:R-:W-:Y:S02]  /*2ca0*/  @!P6 IMAD R19, R19, c[0x0][0x10], R2.reuse ;  /* 0x000004001313ea24 */ /* 0x100fe400078e0202 */
[----:B------:R-:W2:Y:S01]  /*2cb0*/  @!P5 LDG.E.64 R16, [R16.64] ;  /* 0x0000000e1010d981 */ /* 0x000ea2000c1e1b00 */
[----:B------:R-:W-:Y:S02]  /*2cc0*/  @!P4 IMAD R23, R23, c[0x0][0x10], R2 ;  /* 0x000004001717ca24 */ /* 0x000fe400078e0202 */
[----:B------:R-:W-:-:S04]  /*2cd0*/  @!P6 IMAD.WIDE.U32 R18, R19, 0x8, R14 ;  /* 0x000000081312e825 */ /* 0x000fc800078e000e */
[----:B------:R-:W-:Y:S02]  /*2ce0*/  @!P0 IMAD R21, R21, c[0x0][0x10], R2 ;  /* 0x0000040015158a24 */ /* 0x000fe400078e0202 */
[--C-:B------:R-:W-:Y:S01]  /*2cf0*/  @!P4 IMAD.WIDE.U32 R22, R23, 0x8, R14.reuse ;  /* 0x000000081716c825 */ /* 0x100fe200078e000e */
[----:B------:R-:W3:Y:S03]  /*2d00*/  @!P6 LDG.E.64 R18, [R18.64] ;  /* 0x0000000e1212e981 */ /* 0x000ee6000c1e1b00 */
[----:B------:R-:W-:Y:S02]  /*2d10*/  @!P0 IMAD.WIDE.U32 R20, R21, 0x8, R14 ;  /* 0x0000000815148825 */ /* 0x000fe400078e000e */
[----:B------:R-:W4:Y:S04]  /*2d20*/  @!P4 LDG.E.64 R22, [R22.64] ;  /* 0x0000000e1616c981 */ /* 0x000f28000c1e1b00 */
[----:B------:R-:W5:Y:S01]  /*2d30*/  @!P0 LDG.E.64 R20, [R20.64] ;  /* 0x0000000e14148981 */ /* 0x000f62000c1e1b00 */
[----:B------:R-:W-:Y:S01]  /*2d40*/  UIADD3 UR4, UR4, -0x4, URZ ;  /* 0xfffffffc04047890 */ /* 0x000fe2000fffe03f */
[----:B------:R-:W-:Y:S01]  /*2d50*/  IADD3 R12, R12, 0x4, RZ ;  /* 0x000000040c0c7810 */ /* 0x000fe20007ffe0ff */
[----:B--2---:R-:W-:-:S02]  /*2d60*/  @!P5 FADD.FTZ R10, R10, R16 ;  /* 0x000000100a0ad221 */ /* 0x004fc40000010000 */
[----:B------:R-:W-:Y:S02]  /*2d70*/  @!P5 FADD.FTZ R11, R11, R17 ;  /* 0x000000110b0bd221 */ /* 0x000fe40000010000 */
[----:B------:R-:W-:Y:S01]  /*2d80*/  ISETP.NE.AND P5, PT, RZ, UR4, PT ;  /* 0x00000004ff007c0c */ /* 0x000fe2000bfa5270 */
[----:B---3--:R-:W-:Y:S02]  /*2d90*/  @!P6 FADD.FTZ R10, R10, R18 ;  /* 0x000000120a0ae221 */ /* 0x008fe40000010000 */
[----:B------:R-:W-:Y:S02]  /*2da0*/  @!P6 FADD.FTZ R11, R11, R19 ;  /* 0x000000130b0be221 */ /* 0x000fe40000010000 */
[----:B----4-:R-:W-:Y:S02]  /*2db0*/  @!P4 FADD.FTZ R10, R10, R22 ;  /* 0x000000160a0ac221 */ /* 0x010fe40000010000 */
[----:B------:R-:W-:Y:S02]  /*2dc0*/  @!P4 FADD.FTZ R11, R11, R23 ;  /* 0x000000170b0bc221 */ /* 0x000fe40000010000 */
[----:B-----5:R-:W-:-:S02]  /*2dd0*/  @!P0 FADD.FTZ R10, R10, R20 ;  /* 0x000000140a0a8221 */ /* 0x020fc40000010000 */
[----:B------:R-:W-:Y:S02]  /*2de0*/  @!P0 FADD.FTZ R11, R11, R21 ;  /* 0x000000150b0b8221 */ /* 0x000fe40000010000 */
[----:B------:R-:W-:Y:S05]  /*2df0*/  @P5 BRA `(.L_x_16) ;  /* 0xfffffe1000005947 */ /* 0x000fea000383ffff */
.L_x_15:
[----:B------:R-:W-:-:S04]  /*2e00*/  MOV R13, c[0x0][0xc] ;  /* 0x00000300000d7a02 */ /* 0x000fc80000000f00 */
[----:B------:R-:W-:-:S13]  /*2e10*/  LOP3.LUT P0, R13, R13, 0x3, RZ, 0xc0, !PT ;  /* 0x000000030d0d7812 */ /* 0x000fda000780c0ff */
[----:B------:R-:W-:Y:S05]  /*2e20*/  @!P0 BRA `(.L_x_12) ;  /* 0x000001a000008947 */ /* 0x000fea0003800000 */
[----:B------:R-:W-:Y:S01]  /*2e30*/  ISETP.EQ.OR P0, PT, R12, R40, P3 ;  /* 0x000000280c00720c */ /* 0x000fe20001f02670 */
[----:B------:R-:W-:Y:S01]  /*2e40*/  BSSY B0, `(.L_x_20) ;  /* 0x0000008000007945 */ /* 0x000fe20003800000 */
[----:B------:R-:W-:-:S11]  /*2e50*/  ISETP.NE.AND P4, PT, R13, 0x1, PT ;  /* 0x000000010d00780c */ /* 0x000fd60003f85270 */
[----:B------:R-:W-:Y:S05]  /*2e60*/  @P0 BRA `(.L_x_21) ;  /* 0x0000005000000947 */ /* 0x000fea0003800000 */
[----:B------:R-:W-:-:S04]  /*2e70*/  IMAD R17, R12, c[0x0][0x10], R2 ;  /* 0x000004000c117a24 */ /* 0x000fc800078e0202 */
[----:B------:R-:W-:-:S06]  /*2e80*/  IMAD.WIDE.U32 R16, R17, 0x8, R14 ;  /* 0x0000000811107825 */ /* 0x000fcc00078e000e */
[----:B------:R-:W2:Y:S02]  /*2e90*/  LDG.E.64 R16, [R16.64] ;  /* 0x0000000e10107981 */ /* 0x000ea4000c1e1b00 */
[----:B--2---:R-:W-:Y:S02]  /*2ea0*/  FADD.FTZ R10, R10, R16 ;  /* 0x000000100a0a7221 */ /* 0x004fe40000010000 */
[----:B------:R-:W-:Y:S02]  /*2eb0*/  FADD.FTZ R11, R11, R17 ;  /* 0x000000110b0b7221 */ /* 0x000fe40000010000 */
.L_x_21:
[----:B------:R-:W-:Y:S05]  /*2ec0*/  BSYNC B0 ;  /* 0x0000000000007941 */ /* 0x000fea0003800000 */
.L_x_20:
[----:B------:R-:W-:Y:S05]  /*2ed0*/  @!P4 BRA `(.L_x_12) ;  /* 0x000000f00000c947 */ /* 0x000fea0003800000 */
[C---:B------:R-:W-:Y:S02]  /*2ee0*/  IADD3 R19, R12.reuse, 0x2, RZ ;  /* 0x000000020c137810 */ /* 0x040fe40007ffe0ff */
[----:B------:R-:W-:Y:S02]  /*2ef0*/  IADD3 R17, R12, 0x1, RZ ;  /* 0x000000010c117810 */ /* 0x000fe40007ffe0ff */
[-C--:B------:R-:W-:Y:S02]  /*2f00*/  ISETP.EQ.OR P0, PT, R19, R40.reuse, P3 ;  /* 0x000000281300720c */ /* 0x080fe40001f02670 */
[----:B------:R-:W-:-:S02]  /*2f10*/  ISETP.EQ.OR P4, PT, R17, R40, P3 ;  /* 0x000000281100720c */ /* 0x000fc40001f82670 */
[----:B------:R-:W-:-:S11]  /*2f20*/  ISETP.EQ.OR P0, PT, R13, 0x2, P0 ;  /* 0x000000020d00780c */ /* 0x000fd60000702670 */
[--C-:B------:R-:W-:Y:S02]  /*2f30*/  @!P4 IMAD R13, R17, c[0x0][0x10], R2.reuse ;  /* 0x00000400110dca24 */ /* 0x100fe400078e0202 */
[----:B------:R-:W-:Y:S02]  /*2f40*/  @!P0 IMAD R17, R19, c[0x0][0x10], R2 ;  /* 0x0000040013118a24 */ /* 0x000fe400078e0202 */
[----:B------:R-:W-:-:S04]  /*2f50*/  @!P4 IMAD.WIDE.U32 R12, R13, 0x8, R14 ;  /* 0x000000080d0cc825 */ /* 0x000fc800078e000e */
[----:B------:R-:W-:Y:S02]  /*2f60*/  @!P0 IMAD.WIDE.U32 R14, R17, 0x8, R14 ;  /* 0x00000008110e8825 */ /* 0x000fe400078e000e */
[----:B------:R-:W2:Y:S04]  /*2f70*/  @!P4 LDG.E.64 R12, [R12.64] ;  /* 0x0000000e0c0cc981 */ /* 0x000ea8000c1e1b00 */
[----:B------:R-:W3:Y:S01]  /*2f80*/  @!P0 LDG.E.64 R14, [R14.64] ;  /* 0x0000000e0e0e8981 */ /* 0x000ee2000c1e1b00 */
[----:B--2---:R-:W-:Y:S02]  /*2f90*/  @!P4 FADD.FTZ R10, R10, R12 ;  /* 0x0000000c0a0ac221 */ /* 0x004fe40000010000 */
[----:B------:R-:W-:Y:S02]  /*2fa0*/  @!P4 FADD.FTZ R11, R11, R13 ;  /* 0x0000000d0b0bc221 */ /* 0x000fe40000010000 */
[----:B---3--:R-:W-:-:S02]  /*2fb0*/  @!P0 FADD.FTZ R10, R10, R14 ;  /* 0x0000000e0a0a8221 */ /* 0x008fc40000010000 */
[----:B------:R-:W-:-:S05]  /*2fc0*/  @!P0 FADD.FTZ R11, R11, R15 ;  /* 0x0000000f0b0b8221 */ /* 0x000fca0000010000 */
.L_x_12:
[----:B------:R2:W-:Y:S04]  /*2fd0*/  @!P3 STS.64 [0x80], R10 ;  /* 0x0000800aff00b388 */ /* 0x0005e80000000a00 */
[----:B------:R-:W-:Y:S01]  /*2fe0*/  BAR.SYNC.DEFER_BLOCKING 0x0 ;  /* 0x0000000000007b1d */ /* 0x000fe20000010000 */
[----:B------:R-:W-:-:S04]  /*2ff0*/  ISETP.GE.U32.AND P0, PT, R42, c[0x0][0x1e0], PT ;  /* 0x000078002a007a0c */ /* 0x000fc80003f06070 */
[----:B------:R-:W-:Y:S02]  /*3000*/  ISETP.GE.AND.EX P0, PT, R43, c[0x0][0x1e4], PT, P0 ;  /* 0x000079002b007a0c */ /* 0x000fe40003f06300 */
[--C-:B0-2---:R-:W-:Y:S02]  /*3010*/  PRMT R10, RZ, 0x5410, R34.reuse ;  /* 0x00005410ff0a7816 */ /* 0x105fe40000000022 */
[----:B------:R-:W-:Y:S02]  /*3020*/  PRMT R34, RZ, 0x7610, R34 ;  /* 0x00007610ff227816 */ /* 0x000fe40000000022 */
[----:B------:R-:W-:Y:S01]  /*3030*/  ISETP.GT.U32.OR P0, PT, R0, 0x19f, P0 ;  /* 0x0000019f0000780c */ /* 0x000fe20000704470 */
[----:B-1----:R-:W-:Y:S01]  /*3040*/  FADD.FTZ R14, R10, -UR17 ;  /* 0x800000110a0e7e21 */ /* 0x002fe20008010000 */
[----:B------:R-:W-:Y:S01]  /*3050*/  PRMT R11, RZ, 0x5410, R37 ;  /* 0x00005410ff0b7816 */ /* 0x000fe20000000025 */
[----:B------:R-:W-:Y:S01]  /*3060*/  FADD.FTZ R34, R34, -UR17 ;  /* 0x8000001122227e21 */ /* 0x000fe20008010000 */
[----:B------:R-:W-:Y:S01]  /*3070*/  PRMT R10, RZ, 0x5410, R35 ;  /* 0x00005410ff0a7816 */ /* 0x000fe20000000023 */
[----:B------:R-:W-:-:S02]  /*3080*/  FMUL.FTZ R25, R14, UR12 ;  /* 0x0000000c0e197c20 */ /* 0x000fc40008410000 */
[----:B------:R-:W-:Y:S01]  /*3090*/  FMUL.FTZ R34, R34, UR12 ;  /* 0x0000000c22227c20 */ /* 0x000fe20008410000 */
[----:B------:R-:W0:Y:S02]  /*30a0*/  LDS.64 R12, [0x80] ;  /* 0x00008000ff0c7984 */ /* 0x000e240000000a00 */
[----:B0-----:R-:W-:Y:S01]  /*30b0*/  FMUL.FTZ R2, R12, c[0x0][0x20c] ;  /* 0x000083000c027a20 */ /* 0x001fe20000410000 */
[----:B------:R-:W-:Y:S01]  /*30c0*/  PRMT R12, RZ, 0x7610, R37 ;  /* 0x00007610ff0c7816 */ /* 0x000fe20000000025 */
[----:B------:R-:W-:Y:S01]  /*30d0*/  FMUL.FTZ R13, R13, c[0x0][0x20c] ;  /* 0x000083000d0d7a20 */ /* 0x000fe20000410000 */
[----:B------:R-:W-:Y:S05]  /*30e0*/  @!P2 BRA `(.L_x_22) ;  /* 0x000001200000a947 */ /* 0x000fea0003800000 */
[----:B------:R-:W-:Y:S02]  /*30f0*/  FFMA.FTZ R14, R25, R6, R8 ;  /* 0x00000006190e7223 */ /* 0x000fe40000010008 */
[----:B------:R-:W-:Y:S02]  /*3100*/  FFMA.FTZ R15, R34, R7, R9 ;  /* 0x00000007220f7223 */ /* 0x000fe40000010009 */
[----:B------:R-:W-:-:S02]  /*3110*/  FMUL.FTZ R16, R14, -1.4426950216293334961 ;  /* 0xbfb8aa3b0e107820 */ /* 0x000fc40000410000 */
        /* <DEDUP_REMOVED lines=15> */
.L_x_22:
[----:B------:R-:W-:Y:S01]  /*3210*/  BSSY B0, `(.L_x_23) ;  /* 0x0000012000007945 */ /* 0x000fe20003800000 */
[----:B------:R-:W-:Y:S05]  /*3220*/  @!P1 BRA `(.L_x_24) ;  /* 0x0000010000009947 */ /* 0x000fea0003800000 */
[C-C-:B------:R-:W-:Y:S02]  /*3230*/  FFMA.FTZ R14, R2.reuse, R25, R13.reuse ;  /* 0x00000019020e7223 */ /* 0x140fe4000001000d */
[----:B------:R-:W-:Y:S02]  /*3240*/  FFMA.FTZ R15, R2, R34, R13 ;  /* 0x00000022020f7223 */ /* 0x000fe4000001000d */
[----:B------:R-:W-:Y:S01]  /*3250*/  FFMA.FTZ R11, R11, R6, -R14 ;  /* 0x000000060b0b7223 */ /* 0x000fe2000001080e */
[----:B------:R-:W-:Y:S01]  /*3260*/  MOV R14, R32 ;  /* 0x00000020000e7202 */ /* 0x000fe20000000f00 */
[----:B------:R-:W-:Y:S01]  /*3270*/  FFMA.FTZ R16, R12, R7, -R15 ;  /* 0x000000070c107223 */ /* 0x000fe2000001080f */
[----:B------:R-:W-:Y:S01]  /*3280*/  MOV R15, R5 ;  /* 0x00000005000f7202 */ /* 0x000fe20000000f00 */
[----:B------:R-:W-:-:S02]  /*3290*/  IMAD R18, R45, c[0x0][0x1d8], RZ ;  /* 0x000076002d127a24 */ /* 0x000fc400078e02ff */
[----:B------:R-:W-:Y:S02]  /*32a0*/  FMUL.FTZ R12, R11, UR12 ;  /* 0x0000000c0b0c7c20 */ /* 0x000fe40008410000 */
[----:B------:R-:W-:-:S04]  /*32b0*/  IMAD.WIDE.U32 R14, R3, c[0x0][0x1d8], R14 ;  /* 0x00007600030e7a25 */ /* 0x000fc800078e000e */
[----:B------:R-:W-:Y:S02]  /*32c0*/  IMAD R17, R3, c[0x0][0x1dc], R18 ;  /* 0x0000770003117a24 */ /* 0x000fe400078e0212 */
[----:B------:R-:W-:Y:S01]  /*32d0*/  FMUL.FTZ R11, R16, UR12 ;  /* 0x0000000c100b7c20 */ /* 0x000fe20008410000 */
[C---:B------:R-:W-:Y:S02]  /*32e0*/  LEA R16, P3, R14.reuse, c[0x0][0x160], 0x1 ;  /* 0x000058000e107a11 */ /* 0x040fe400078608ff */
[----:B------:R-:W-:Y:S02]  /*32f0*/  IADD3 R17, R15, R17, RZ ;  /* 0x000000110f117210 */ /* 0x000fe40007ffe0ff */
[----:B------:R-:W-:Y:S02]  /*3300*/  F2FP.BF16.PACK_AB R11, R11, R12 ;  /* 0x0000000c0b0b723e */ /* 0x000fe400000010ff */
[----:B------:R-:W-:-:S05]  /*3310*/  LEA.HI.X R17, R14, c[0x0][0x164], R17, 0x1, P3 ;  /* 0x000059000e117a11 */ /* 0x000fca00018f0c11 */
[----:B------:R0:W-:Y:S02]  /*3320*/  STG.E [R16.64], R11 ;  /* 0x0000000b10007986 */ /* 0x0001e4000c10190e */
.L_x_24:
[----:B------:R-:W-:Y:S05]  /*3330*/  BSYNC B0 ;  /* 0x0000000000007941 */ /* 0x000fea0003800000 */
.L_x_23:
[----:B------:R-:W-:Y:S01]  /*3340*/  PRMT R35, RZ, 0x7610, R35 ;  /* 0x00007610ff237816 */ /* 0x000fe20000000023 */
[----:B------:R-:W-:Y:S01]  /*3350*/  FADD.FTZ R10, R10, -UR17 ;  /* 0x800000110a0a7e21 */ /* 0x000fe20008010000 */
[--C-:B0-----:R-:W-:Y:S02]  /*3360*/  PRMT R11, RZ, 0x5410, R36.reuse ;  /* 0x00005410ff0b7816 */ /* 0x101fe40000000024 */
[----:B------:R-:W-:Y:S01]  /*3370*/  PRMT R36, RZ, 0x7610, R36 ;  /* 0x00007610ff247816 */ /* 0x000fe20000000024 */
[----:B------:R-:W-:Y:S02]  /*3380*/  FADD.FTZ R35, R35, -UR17 ;  /* 0x8000001123237e21 */ /* 0x000fe40008010000 */
[----:B------:R-:W-:Y:S02]  /*3390*/  FMUL.FTZ R19, R10, UR12 ;  /* 0x0000000c0a137c20 */ /* 0x000fe40008410000 */
[----:B------:R-:W-:Y:S01]  /*33a0*/  FMUL.FTZ R18, R35, UR12 ;  /* 0x0000000c23127c20 */ /* 0x000fe20008410000 */
        /* <DEDUP_REMOVED lines=19> */
.L_x_25:
[----:B------:R-:W-:Y:S01]  /*34e0*/  BSSY B0, `(.L_x_26) ;  /* 0x0000011000007945 */ /* 0x000fe20003800000 */
[----:B------:R-:W-:Y:S05]  /*34f0*/  @P0 BRA `(.L_x_27) ;  /* 0x000000f000000947 */ /* 0x000fea0003800000 */
[C-C-:B------:R-:W-:Y:S01]  /*3500*/  FFMA.FTZ R8, R2.reuse, R19, R13.reuse ;  /* 0x0000001302087223 */ /* 0x140fe2000001000d */
[----:B------:R-:W-:Y:S01]  /*3510*/  MOV R4, R32 ;  /* 0x0000002000047202 */ /* 0x000fe20000000f00 */
[----:B------:R-:W-:Y:S02]  /*3520*/  FFMA.FTZ R2, R2, R18, R13 ;  /* 0x0000001202027223 */ /* 0x000fe4000001000d */
[----:B------:R-:W-:Y:S02]  /*3530*/  IMAD R43, R43, c[0x0][0x1d8], RZ ;  /* 0x000076002b2b7a24 */ /* 0x000fe400078e02ff */
[----:B------:R-:W-:Y:S02]  /*3540*/  FFMA.FTZ R8, R11, R6, -R8 ;  /* 0x000000060b087223 */ /* 0x000fe40000010808 */
[----:B------:R-:W-:-:S02]  /*3550*/  FFMA.FTZ R2, R36, R7, -R2 ;  /* 0x0000000724027223 */ /* 0x000fc40000010802 */
[----:B------:R-:W-:-:S04]  /*3560*/  IMAD.WIDE.U32 R6, R42, c[0x0][0x1d8], R4 ;  /* 0x000076002a067a25 */ /* 0x000fc800078e0004 */
[----:B------:R-:W-:Y:S01]  /*3570*/  IMAD R43, R42, c[0x0][0x1dc], R43 ;  /* 0x000077002a2b7a24 */ /* 0x000fe200078e022b */
[----:B------:R-:W-:Y:S01]  /*3580*/  LEA R4, P0, R6, c[0x0][0x160], 0x1 ;  /* 0x0000580006047a11 */ /* 0x000fe200078008ff */
[----:B------:R-:W-:Y:S02]  /*3590*/  FMUL.FTZ R8, R8, UR12 ;  /* 0x0000000c08087c20 */ /* 0x000fe40008410000 */
[----:B------:R-:W-:Y:S01]  /*35a0*/  FMUL.FTZ R9, R2, UR12 ;  /* 0x0000000c02097c20 */ /* 0x000fe20008410000 */
[----:B------:R-:W-:-:S04]  /*35b0*/  IADD3 R43, R7, R43, RZ ;  /* 0x0000002b072b7210 */ /* 0x000fc80007ffe0ff */
[----:B------:R-:W-:Y:S02]  /*35c0*/  LEA.HI.X R5, R6, c[0x0][0x164], R43, 0x1, P0 ;  /* 0x0000590006057a11 */ /* 0x000fe400000f0c2b */
[----:B------:R-:W-:-:S05]  /*35d0*/  F2FP.BF16.PACK_AB R7, R9, R8 ;  /* 0x000000080907723e */ /* 0x000fca00000010ff */
[----:B------:R0:W-:Y:S02]  /*35e0*/  STG.E [R4.64], R7 ;  /* 0x0000000704007986 */ /* 0x0001e4000c10190e */
.L_x_27:
[----:B------:R-:W-:Y:S05]  /*35f0*/  BSYNC B0 ;  /* 0x0000000000007941 */ /* 0x000fea0003800000 */
.L_x_26:
[----:B------:R-:W-:Y:S01]  /*3600*/  ULDC UR4, c[0x0][0x10] ;  /* 0x0000040000047ab9 */ /* 0x000fe20000000800 */
[----:B------:R-:W-:Y:S01]  /*3610*/  IADD3 R38, R38, 0x1, RZ ;  /* 0x0000000126267810 */ /* 0x000fe20007ffe0ff */
[----:B------:R-:W-:-:S04]  /*3620*/  UIADD3 UR7, UR7, UR4, URZ ;  /* 0x0000000407077290 */ /* 0x000fc8000fffe03f */
[----:B------:R-:W-:-:S06]  /*3630*/  UISETP.GE.AND UP0, UPT, UR7, UR6, UPT ;  /* 0x000000060700728c */ /* 0x000fcc000bf06270 */
[----:B------:R-:W-:-:S13]  /*3640*/  PLOP3.LUT P0, PT, PT, PT, UP0, 0x80, 0x0 ;  /* 0x000000000000781c */ /* 0x000fda0003f0f008 */
[----:B------:R-:W-:Y:S01]  /*3650*/  @P0 CALL.REL.NOINC `(.L_x_1) ;  /* 0x0000001000000944 */ /* 0x000fe20003c00000 */
[----:B------:R-:W-:Y:S05]  /*3660*/  BRA `(.L_x_28) ;  /* 0xffffcc2000007947 */ /* 0x000fea000383ffff */
.L_x_1:
[----:B-1----:R-:W-:Y:S01]  /*3670*/  ISETP.NE.AND P1, PT, R0, RZ, PT ;  /* 0x000000ff0000720c */ /* 0x002fe20003f25270 */
[----:B------:R-:W-:Y:S01]  /*3680*/  HFMA2.MMA R2, -RZ, RZ, 0, 2.384185791015625e-07 ;  /* 0x00000004ff027435 */ /* 0x000fe200000001ff */
[----:B0-----:R-:W-:Y:S01]  /*3690*/  MOV R7, c[0x0][0xc] ;  /* 0x0000030000077a02 */ /* 0x001fe20000000f00 */
[----:B------:R-:W-:Y:S01]  /*36a0*/  BSSY B0, `(.L_x_29) ;  /* 0x000000f000007945 */ /* 0x000fe20003800000 */
[----:B------:R-:W-:Y:S02]  /*36b0*/  MOV R6, c[0x0][0x10] ;  /* 0x0000040000067a02 */ /* 0x000fe40000000f00 */
[----:B------:R-:W-:Y:S02]  /*36c0*/  ISETP.NE.AND P0, PT, R7, 0x1, PT ;  /* 0x000000010700780c */ /* 0x000fe40003f05270 */
[----:B------:R-:W-:-:S04]  /*36d0*/  SHF.L.U32 R3, R6, 0x1, RZ ;  /* 0x0000000106037819 */ /* 0x000fc800000006ff */
[----:B------:R-:W-:-:S05]  /*36e0*/  SEL R3, R3, RZ, P0 ;  /* 0x000000ff03037207 */ /* 0x000fca0000000000 */
[----:B------:R-:W-:Y:S01]  /*36f0*/  IMAD.WIDE.U32 R4, R3, R2, c[0x0][0x1a8] ;  /* 0x00006a0003047625 */ /* 0x000fe200078e0002 */
[----:B------:R-:W-:Y:S05]  /*3700*/  @P1 BRA `(.L_x_30) ;  /* 0x0000008000001947 */ /* 0x000fea0003800000 */
[----:B------:R-:W-:Y:S06]  /*3710*/  MEMBAR.ALL.GPU ;  /* 0x0000000000007992 */ /* 0x000fec000000a000 */
[----:B------:R-:W0:Y:S01]  /*3720*/  S2R R8, SR_LANEID ;  /* 0x0000000000087919 */ /* 0x000e220000000000 */
[----:B------:R-:W-:Y:S01]  /*3730*/  VOTEU.ANY UR4, UPT, PT ;  /* 0x0000000000047886 */ /* 0x000fe200038e0100 */
[----:B------:R-:W-:-:S00]  /*3740*/  ERRBAR ;  /* 0x00000000000079ab */ /* 0x000fc00000000000 */
[----:B------:R-:W-:Y:S01]  /*3750*/  UFLO.U32 UR5, UR4 ;  /* 0x00000004000572bd */ /* 0x000fe200080e0000 */
[----:B------:R-:W1:Y:S05]  /*3760*/  POPC R3, UR4 ;  /* 0x0000000400037d09 */ /* 0x000e6a0008000000 */
[----:B0-----:R-:W-:-:S13]  /*3770*/  ISETP.EQ.U32.AND P0, PT, R8, UR5, PT ;  /* 0x0000000508007c0c */ /* 0x001fda000bf02070 */
[----:B-1----:R0:W-:Y:S02]  /*3780*/  @P0 RED.E.ADD.S32.STRONG.GPU [R4.64], R3 ;  /* 0x000000030400098e */ /* 0x0021e4000c10e38e */
.L_x_30:
[----:B------:R-:W-:Y:S05]  /*3790*/  BSYNC B0 ;  /* 0x0000000000007941 */ /* 0x000fea0003800000 */
.L_x_29:
[----:B------:R-:W1:Y:S01]  /*37a0*/  S2UR UR4, SR_CTAID.X ;  /* 0x00000000000479c3 */ /* 0x000e620000002500 */
[----:B------:R-:W-:Y:S02]  /*37b0*/  IADD3 R8, R7, -0x1, RZ ;  /* 0xffffffff07087810 */ /* 0x000fe40007ffe0ff */
[----:B0-----:R-:W-:-:S05]  /*37c0*/  IADD3 R3, R6, -0x1, RZ ;  /* 0xffffffff06037810 */ /* 0x001fca0007ffe0ff */
[----:B------:R-:W0:Y:S01]  /*37d0*/  S2UR UR5, SR_CTAID.Y ;  /* 0x00000000000579c3 */ /* 0x000e220000002600 */
[----:B-1----:R-:W-:-:S04]  /*37e0*/  ISETP.NE.AND P0, PT, R8, UR4, PT ;  /* 0x0000000408007c0c */ /* 0x002fc8000bf05270 */
[----:B0-----:R-:W-:-:S13]  /*37f0*/  ISETP.NE.OR P0, PT, R3, UR5, P0 ;  /* 0x0000000503007c0c */ /* 0x001fda0008705670 */
[----:B------:R-:W-:Y:S05]  /*3800*/  @P0 EXIT ;  /* 0x000000000000094d */ /* 0x000fea0003800000 */
[----:B------:R-:W-:Y:S05]  /*3810*/  @P1 BRA `(.L_x_31) ;  /* 0x0000008000001947 */ /* 0x000fea0003800000 */
[----:B------:R-:W-:-:S05]  /*3820*/  IMAD R3, R7, c[0x0][0x10], RZ ;  /* 0x0000040007037a24 */ /* 0x000fca00078e02ff */
[----:B------:R-:W-:-:S13]  /*3830*/  ISETP.NE.AND P0, PT, R3, -0x1, PT ;  /* 0xffffffff0300780c */ /* 0x000fda0003f05270 */
[----:B------:R-:W-:Y:S05]  /*3840*/  @!P0 BRA `(.L_x_31) ;  /* 0x0000005000008947 */ /* 0x000fea0003800000 */
.L_x_32:
[----:B------:R-:W2:Y:S01]  /*3850*/  LDG.E.STRONG.GPU R6, [R4.64] ;  /* 0x0000000e04067981 */ /* 0x000ea2000c1ef900 */
[----:B------:R-:W-:Y:S01]  /*3860*/  YIELD ;  /* 0x0000000000007946 */ /* 0x000fe20003800000 */
[----:B--2---:R-:W-:Y:S01]  /*3870*/  ISETP.NE.AND P0, PT, R6, R3, PT ;  /* 0x000000030600720c */ /* 0x004fe20003f05270 */
[----:B------:R-:W-:-:S12]  /*3880*/  CCTL.IVALL ;  /* 0x00000000ff00798f */ /* 0x000fd80002000000 */
[----:B------:R-:W-:Y:S05]  /*3890*/  @P0 BRA `(.L_x_32) ;  /* 0xffffffb000000947 */ /* 0x000fea000383ffff */
.L_x_31:
[----:B------:R-:W-:Y:S02]  /*38a0*/  WARPSYNC 0xffffffff ;  /* 0xffffffff00007948 */ /* 0x000fe40003800000 */
[----:B------:R-:W-:Y:S01]  /*38b0*/  MOV R5, c[0x0][0x1dc] ;  /* 0x0000770000057a02 */ /* 0x000fe20000000f00 */
[----:B------:R-:W-:Y:S03]  /*38c0*/  BAR.SYNC.DEFER_BLOCKING 0x0 ;  /* 0x0000000000007b1d */ /* 0x000fe60000010000 */
[----:B------:R-:W-:-:S04]  /*38d0*/  LEA.HI R3, P0, R5, c[0x0][0x1d8], RZ, 0x1 ;  /* 0x0000760005037a11 */ /* 0x000fc800078108ff */
[----:B------:R-:W-:-:S04]  /*38e0*/  IADD3.X R4, RZ, c[0x0][0x1dc], RZ, P0, !PT ;  /* 0x00007700ff047a10 */ /* 0x000fc800007fe4ff */
[----:B------:R-:W-:Y:S02]  /*38f0*/  SHF.R.S64 R25, R3, 0x1, R4 ;  /* 0x0000000103197819 */ /* 0x000fe40000001004 */
[----:B------:R-:W-:Y:S02]  /*3900*/  SHF.R.S32.HI R3, RZ, 0x1f, R0 ;  /* 0x0000001fff037819 */ /* 0x000fe40000011400 */
[----:B------:R-:W-:Y:S02]  /*3910*/  SHF.R.S32.HI R20, RZ, 0x1, R4 ;  /* 0x00000001ff147819 */ /* 0x000fe40000011404 */
[----:B------:R-:W-:-:S04]  /*3920*/  ISETP.GT.U32.AND P0, PT, R25, R0, PT ;  /* 0x000000001900720c */ /* 0x000fc80003f04070 */
[----:B------:R-:W-:-:S13]  /*3930*/  ISETP.GT.AND.EX P0, PT, R20, R3, PT, P0 ;  /* 0x000000031400720c */ /* 0x000fda0003f04300 */
[----:B------:R-:W-:Y:S05]  /*3940*/  @!P0 EXIT ;  /* 0x000000000000894d */ /* 0x000fea0003800000 */
[----:B------:R-:W-:Y:S01]  /*3950*/  UMOV UR4, 0x3 ;  /* 0x0000000300047882 */ /* 0x000fe20000000000 */
[----:B------:R-:W-:Y:S01]  /*3960*/  LEA R4, R5, R5, 0x1 ;  /* 0x0000000505047211 */ /* 0x000fe200078e08ff */
[----:B------:R-:W-:Y:S01]  /*3970*/  ULDC UR5, c[0x0][0x1d8] ;  /* 0x0000760000057ab9 */ /* 0x000fe20000000800 */
[----:B------:R-:W-:Y:S01]  /*3980*/  MOV R22, c[0x0][0x1d8] ;  /* 0x0000760000167a02 */ /* 0x000fe20000000f00 */
[----:B------:R-:W-:Y:S01]  /*3990*/  UIMAD.WIDE.U32 UR4, UR4, UR5, URZ ;  /* 0x00000005040472a5 */ /* 0x000fe2000f8e003f */
[----:B------:R-:W-:Y:S02]  /*39a0*/  MOV R9, R3 ;  /* 0x0000000300097202 */ /* 0x000fe40000000f00 */
[----:B------:R-:W-:Y:S02]  /*39b0*/  SHF.L.U64.HI R27, R25, 0x2, R20 ;  /* 0x00000002191b7819 */ /* 0x000fe40000010214 */
[----:B------:R-:W-:Y:S02]  /*39c0*/  SHF.L.U64.HI R3, R22, 0x2, R5 ;  /* 0x0000000216037819 */ /* 0x000fe40000010205 */
[----:B------:R-:W-:-:S04]  /*39d0*/  IADD3 R4, R4, UR5, RZ ;  /* 0x0000000504047c10 */ /* 0x000fc8000fffe0ff */
[----:B------:R-:W-:-:S04]  /*39e0*/  LEA.HI R23, P0, R4, UR4, RZ, 0x1 ;  /* 0x0000000404177c11 */ /* 0x000fc8000f8108ff */
[----:B------:R-:W-:-:S04]  /*39f0*/  IADD3.X R4, RZ, R4, RZ, P0, !PT ;  /* 0x00000004ff047210 */ /* 0x000fc800007fe4ff */
[--C-:B------:R-:W-:Y:S02]  /*3a00*/  SHF.R.S64 R23, R23, 0x1, R4.reuse ;  /* 0x0000000117177819 */ /* 0x100fe40000001004 */
[----:B------:R-:W-:-:S04]  /*3a10*/  SHF.R.S32.HI R4, RZ, 0x1, R4 ;  /* 0x00000001ff047819 */ /* 0x000fc80000011404 */
[----:B------:R-:W-:Y:S02]  /*3a20*/  SHF.L.U64.HI R21, R23, 0x2, R4 ;  /* 0x0000000217157819 */ /* 0x000fe40000010204 */
.L_x_33:
[----:B------:R-:W-:-:S04]  /*3a30*/  LEA R8, P0, R0, c[0x0][0x1b8], 0x2 ;  /* 0x00006e0000087a11 */ /* 0x000fc800078010ff */
[----:B------:R-:W-:Y:S02]  /*3a40*/  LEA.HI.X R9, R0, c[0x0][0x1bc], R9, 0x2, P0 ;  /* 0x00006f0000097a11 */ /* 0x000fe400000f1409 */
[-C--:B------:R-:W-:Y:S02]  /*3a50*/  LEA R10, P0, R25, R8.reuse, 0x2 ;  /* 0x00000008190a7211 */ /* 0x080fe400078010ff */
[-C--:B------:R-:W-:Y:S01]  /*3a60*/  LEA R14, P1, R22, R8.reuse, 0x2 ;  /* 0x00000008160e7211 */ /* 0x080fe200078210ff */
[----:B0-----:R0:W2:Y:S01]  /*3a70*/  LDG.E R16, [R8.64] ;  /* 0x0000000e08107981 */ /* 0x0010a2000c1e1900 */
[----:B------:R-:W-:Y:S02]  /*3a80*/  LEA R12, P2, R23, R8, 0x2 ;  /* 0x00000008170c7211 */ /* 0x000fe400078410ff */
[----:B------:R-:W-:Y:S02]  /*3a90*/  IADD3.X R11, R9, R27, RZ, P0, !PT ;  /* 0x0000001b090b7210 */ /* 0x000fe400007fe4ff */
[----:B------:R-:W-:-:S02]  /*3aa0*/  IADD3.X R15, R3, R9, RZ, P1, !PT ;  /* 0x00000009030f7210 */ /* 0x000fc40000ffe4ff */
[----:B------:R-:W-:Y:S01]  /*3ab0*/  IADD3.X R13, R9, R21, RZ, P2, !PT ;  /* 0x00000015090d7210 */ /* 0x000fe200017fe4ff */
[----:B------:R-:W2:Y:S04]  /*3ac0*/  LDG.E R17, [R10.64] ;  /* 0x0000000e0a117981 */ /* 0x000ea8000c1e1900 */
[----:B------:R-:W3:Y:S04]  /*3ad0*/  LDG.E R18, [R14.64] ;  /* 0x0000000e0e127981 */ /* 0x000ee8000c1e1900 */
[----:B------:R-:W3:Y:S01]  /*3ae0*/  LDG.E R19, [R12.64] ;  /* 0x0000000e0c137981 */ /* 0x000ee2000c1e1900 */
[----:B------:R-:W-:-:S02]  /*3af0*/  SHF.L.U32 R7, R0, 0x1, RZ ;  /* 0x0000000100077819 */ /* 0x000fc400000006ff */
[----:B------:R-:W-:-:S03]  /*3b00*/  IADD3 R0, R0, 0x1a0, RZ ;  /* 0x000001a000007810 */ /* 0x000fc60007ffe0ff */
[----:B------:R-:W-:-:S04]  /*3b10*/  IMAD.WIDE R4, R7, R2, c[0x0][0x168] ;  /* 0x00005a0007047625 */ /* 0x000fc800078e0202 */
[----:B------:R-:W-:Y:S01]  /*3b20*/  IMAD.WIDE R6, R7, R2, c[0x0][0x170] ;  /* 0x00005c0007067625 */ /* 0x000fe200078e0202 */
[----:B------:R-:W-:Y:S02]  /*3b30*/  ISETP.GT.U32.AND P0, PT, R25, R0, PT ;  /* 0x000000001900720c */ /* 0x000fe40003f04070 */
[----:B0-----:R-:W-:-:S04]  /*3b40*/  SHF.R.S32.HI R9, RZ, 0x1f, R0 ;  /* 0x0000001fff097819 */ /* 0x001fc80000011400 */
[----:B------:R-:W-:Y:S01]  /*3b50*/  ISETP.GT.AND.EX P0, PT, R20, R9, PT, P0 ;  /* 0x000000091400720c */ /* 0x000fe20003f04300 */
[----:B--2---:R0:W-:Y:S04]  /*3b60*/  STG.E.64 [R4.64], R16 ;  /* 0x0000001004007986 */ /* 0x0041e8000c101b0e */
[----:B---3--:R0:W-:Y:S08]  /*3b70*/  STG.E.64 [R6.64], R18 ;  /* 0x0000001206007986 */ /* 0x0081f0000c101b0e */
[----:B------:R-:W-:Y:S05]  /*3b80*/  @P0 BRA `(.L_x_33) ;  /* 0xfffffea000000947 */ /* 0x000fea000383ffff */
[----:B------:R-:W-:Y:S05]  /*3b90*/  EXIT ;  /* 0x000000000000794d */ /* 0x000fea0003800000 */
.L_x_34:
        /* <DEDUP_REMOVED lines=14> */
.L_x_3260:


//--------------------- .text._Z35group_norm_nhwc_bwd_one_pass_kernelI11Bf16IOFp32WLi128ELi26ELi416EEv26Group_norm_nhwc_bwd_params --------------------------
	.section	.text._Z35group_norm_nhwc_bwd_one_pass_kernelI11Bf16IOFp32WLi128ELi26ELi416EEv26Group_norm_nhwc_bwd_params,"ax",@progbits
	.sectioninfo	@"SHI_REGISTERS=60"
	.align	128
        .global         _Z35group_norm_nhwc_bwd_one_pass_kernelI11Bf16IOFp32WLi128ELi26ELi416EEv26Group_norm_nhwc_bwd_params
        .type           _Z35group_norm_nhwc_bwd_one_pass_kernelI11Bf16IOFp32WLi128ELi26ELi416EEv26Group_norm_nhwc_bwd_params,@function
        .size           _Z35group_norm_nhwc_bwd_one_pass_kernelI11Bf16IOFp32WLi128ELi26ELi416EEv26Group_norm_nhwc_bwd_params,(.L_x_3261 - _Z35group_norm_nhwc_bwd_one_pass_kernelI11Bf16IOFp32WLi128ELi26ELi416EEv26Group_norm_nhwc_bwd_params)
        .other          _Z35group_norm_nhwc_bwd_one_pass_kernelI11Bf16IOFp32WLi128ELi26ELi416EEv26Group_norm_nhwc_bwd_params,@"STO_CUDA_ENTRY STV_DEFAULT"
_Z35group_norm_nhwc_bwd_one_pass_kernelI11Bf16IOFp32WLi128ELi26ELi416EEv26Group_norm_nhwc_bwd_params:
.text._Z35group_norm_nhwc_bwd_one_pass_kernelI11Bf16IOFp32WLi128ELi26ELi416EEv26Group_norm_nhwc_bwd_params:
[----:B------:R-:W-:Y:S02]  /*0000*/  MOV R1, c[0x0][0x28] ;  /* 0x00000a0000017a02 */ /* 0x000fe40000000f00 */
[----:B------:R-:W0:Y:S01]  /*0010*/  S2R R0, SR_CTAID.Y ;  /* 0x0000000000007919 */ /* 0x000e220000002600 */
[----:B------:R-:W-:Y:S02]  /*0020*/  ULDC UR6, c[0x0][0x1f0] ;  /* 0x00007c0000067ab9 */ /* 0x000fe40000000800 */
[----:B------:R-:W-:Y:S01]  /*0030*/  ULDC UR4, c[0x0][0x1c0] ;  /* 0x0000700000047ab9 */ /* 0x000fe20000000800 */
[----:B------:R-:W1:Y:S01]  /*0040*/  S2R R49, SR_TID.X ;  /* 0x0000000000317919 */ /* 0x000e620000002100 */
[----:B------:R-:W-:Y:S02]  /*0050*/  UIMAD UR6, UR6, UR4, URZ ;  /* 0x00000004060672a4 */ /* 0x000fe4000f8e023f */
[----:B------:R-:W-:Y:S01]  /*0060*/  ULDC.64 UR12, c[0x0][0x118] ;  /* 0x00004600000c7ab9 */ /* 0x000fe20000000a00 */
[----:B------:R-:W2:Y:S03]  /*0070*/  S2R R3, SR_CTAID.X ;  /* 0x0000000000037919 */ /* 0x000ea60000002500 */
[----:B0-----:R-:W-:-:S13]  /*0080*/  ISETP.GE.AND P0, PT, R0, UR6, PT ;  /* 0x0000000600007c0c */ /* 0x001fda000bf06270 */
[----:B------:R-:W-:Y:S05]  /*0090*/  @P0 BRA `(.L_x_35) ;  /* 0x0000434000000947 */ /* 0x000fea0003800000 */
[C---:B-12---:R-:W-:Y:S01]  /*00a0*/  IMAD.WIDE.U32 R4, R49.reuse, 0x4ec4ec4f, RZ ;  /* 0x4ec4ec4f31047825 */ /* 0x046fe200078e00ff */
[----:B------:R-:W-:Y:S01]  /*00b0*/  UMOV UR7, 0x3 ;  /* 0x0000000300077882 */ /* 0x000fe20000000000 */
[----:B------:R-:W-:Y:S01]  /*00c0*/  SHF.R.S32.HI R6, RZ, 0x1f, R49 ;  /* 0x0000001fff067819 */ /* 0x000fe20000011431 */
[----:B------:R-:W-:Y:S01]  /*00d0*/  ULDC.64 UR8, c[0x0][0x1d8] ;  /* 0x0000760000087ab9 */ /* 0x000fe20000000a00 */
[----:B------:R-:W-:Y:S01]  /*00e0*/  ISETP.GE.U32.AND P2, PT, R49, 0x1a0, PT ;  /* 0x000001a03100780c */ /* 0x000fe20003f46070 */
[----:B------:R-:W-:Y:S01]  /*00f0*/  UIMAD.WIDE.U32 UR4, UR7, UR8, URZ ;  /* 0x00000008070472a5 */ /* 0x000fe2000f8e003f */
[----:B------:R-:W0:Y:S01]  /*0100*/  S2R R4, SR_LANEID ;  /* 0x0000000000047919 */ /* 0x000e220000000000 */
[----:B------:R-:W-:Y:S01]  /*0110*/  ULEA.HI UR11, UP0, UR9, UR8, URZ, 0x1 ;  /* 0x00000008090b7291 */ /* 0x000fe2000f81083f */
[----:B------:R-:W-:Y:S01]  /*0120*/  SHF.R.U32.HI R8, RZ, 0x2, R5 ;  /* 0x00000002ff087819 */ /* 0x000fe20000011605 */
[----:B------:R-:W-:Y:S01]  /*0130*/  UIMAD UR8, UR7, UR9, URZ ;  /* 0x00000009070872a4 */ /* 0x000fe2000f8e023f */
[----:B------:R-:W-:Y:S01]  /*0140*/  LEA.HI R7, R6, R49, RZ, 0x5 ;  /* 0x0000003106077211 */ /* 0x000fe200078f28ff */
[----:B------:R-:W-:Y:S01]  /*0150*/  ULDC UR10, c[0x0][0xc] ;  /* 0x00000300000a7ab9 */ /* 0x000fe20000000800 */
[----:B------:R-:W-:Y:S01]  /*0160*/  HFMA2.MMA R42, -RZ, RZ, 0, 0 ;  /* 0x00000000ff2a7435 */ /* 0x000fe200000001ff */
[----:B------:R-:W-:Y:S01]  /*0170*/  ULOP3.LUT UR7, UR7, UR10, URZ, 0xc0, !UPT ;  /* 0x0000000a07077292 */ /* 0x000fe2000f8ec03f */
[----:B------:R-:W-:Y:S01]  /*0180*/  IMAD R47, R3, c[0x0][0x1fc], R8 ;  /* 0x00007f00032f7a24 */ /* 0x000fe200078e0208 */
[----:B------:R-:W-:Y:S01]  /*0190*/  UIADD3 UR8, UR5, UR8, URZ ;  /* 0x0000000805087290 */ /* 0x000fe2000fffe03f */
[----:B------:R-:W-:Y:S01]  /*01a0*/  IMAD R48, R8, -0xd, R49 ;  /* 0xfffffff308307824 */ /* 0x000fe200078e0231 */
[----:B------:R-:W-:Y:S01]  /*01b0*/  UIADD3.X UR9, URZ, UR9, URZ, UP0, !UPT ;  /* 0x000000093f097290 */ /* 0x000fe200087fe43f */
[----:B------:R-:W-:Y:S01]  /*01c0*/  LEA R2, R49, 0x90, 0x4 ;  /* 0x0000009031027811 */ /* 0x000fe200078e20ff */
[----:B------:R-:W-:Y:S01]  /*01d0*/  UIADD3 UR5, -UR7, UR10, URZ ;  /* 0x0000000a07057290 */ /* 0x000fe2000fffe13f */
[C---:B------:R-:W-:Y:S01]  /*01e0*/  IADD3 R45, R47.reuse, 0x20, RZ ;  /* 0x000000202f2d7810 */ /* 0x040fe20007ffe0ff */
[----:B------:R-:W-:Y:S01]  /*01f0*/  ULEA.HI UR10, UP0, UR8, UR4, URZ, 0x1 ;  /* 0x00000004080a7291 */ /* 0x000fe2000f81083f */
[----:B------:R-:W-:Y:S01]  /*0200*/  ISETP.LT.U32.AND P1, PT, R47, c[0x0][0x1e0], PT ;  /* 0x000078002f007a0c */ /* 0x000fe20003f21070 */
[----:B------:R-:W-:Y:S01]  /*0210*/  USHF.R.S64 UR11, UR11, 0x1, UR9 ;  /* 0x000000010b0b7899 */ /* 0x000fe20008001009 */
[----:B------:R-:W-:Y:S01]  /*0220*/  SHF.R.S32.HI R5, RZ, 0x1f, R47 ;  /* 0x0000001fff057819 */ /* 0x000fe2000001142f */
[----:B------:R-:W-:Y:S01]  /*0230*/  UIADD3.X UR8, URZ, UR8, URZ, UP0, !UPT ;  /* 0x000000083f087290 */ /* 0x000fe200087fe43f */
[----:B------:R-:W-:Y:S01]  /*0240*/  ISETP.LT.U32.AND P0, PT, R45, c[0x0][0x1e0], PT ;  /* 0x000078002d007a0c */ /* 0x000fe20003f01070 */
[----:B------:R-:W-:Y:S01]  /*0250*/  USHF.R.S32.HI UR9, URZ, 0x1, UR9 ;  /* 0x000000013f097899 */ /* 0x000fe20008011409 */
[----:B------:R-:W-:Y:S01]  /*0260*/  SHF.R.S32.HI R6, RZ, 0x1f, R45 ;  /* 0x0000001fff067819 */ /* 0x000fe2000001142d */
[----:B------:R-:W-:Y:S01]  /*0270*/  USHF.R.S64 UR10, UR10, 0x1, UR8 ;  /* 0x000000010a0a7899 */ /* 0x000fe20008001008 */
[C---:B------:R-:W-:Y:S01]  /*0280*/  IADD3 R44, R47.reuse, 0x40, RZ ;  /* 0x000000402f2c7810 */ /* 0x040fe20007ffe0ff */
[----:B------:R-:W-:Y:S01]  /*0290*/  USHF.R.S32.HI UR8, URZ, 0x1, UR8 ;  /* 0x000000013f087899 */ /* 0x000fe20008011408 */
[----:B------:R-:W-:Y:S01]  /*02a0*/  IADD3 R43, R47, 0x60, RZ ;  /* 0x000000602f2b7810 */ /* 0x000fe20007ffe0ff */
[----:B------:R-:W-:Y:S01]  /*02b0*/  IMAD R46, R3, c[0x0][0x10], R0 ;  /* 0x00000400032e7a24 */ /* 0x000fe200078e0200 */
[----:B------:R-:W-:Y:S01]  /*02c0*/  ISETP.LT.AND.EX P1, PT, R5, c[0x0][0x1e4], !P2, P1 ;  /* 0x0000790005007a0c */ /* 0x000fe20005721310 */
[----:B------:R-:W-:Y:S01]  /*02d0*/  USHF.L.U64.HI UR9, UR11, 0x2, UR9 ;  /* 0x000000020b097899 */ /* 0x000fe20008010209 */
[----:B------:R-:W-:Y:S01]  /*02e0*/  MOV R41, R0 ;  /* 0x0000000000297202 */ /* 0x000fe20000000f00 */
[----:B------:R-:W-:Y:S01]  /*02f0*/  USHF.L.U64.HI UR8, UR10, 0x2, UR8 ;  /* 0x000000020a087899 */ /* 0x000fe20008010208 */
[----:B------:R-:W-:Y:S01]  /*0300*/  ISETP.LT.AND.EX P2, PT, R6, c[0x0][0x1e4], !P2, P0 ;  /* 0x0000790006007a0c */ /* 0x000fe20005741300 */
[----:B------:R-:W-:Y:S01]  /*0310*/  ULDC.U8 UR16, c[0x0][0x1f4] ;  /* 0x00007d0000107ab9 */ /* 0x000fe20000000000 */
[----:B------:R-:W-:-:S02]  /*0320*/  SHF.R.S32.HI R7, RZ, 0x5, R7 ;  /* 0x00000005ff077819 */ /* 0x000fc40000011407 */
[----:B------:R-:W-:Y:S02]  /*0330*/  SHF.L.U32 R48, R48, 0x1, RZ ;  /* 0x0000000130307819 */ /* 0x000fe400000006ff */
[----:B------:R-:W-:Y:S02]  /*0340*/  SHF.R.S32.HI R8, RZ, 0x1f, R44 ;  /* 0x0000001fff087819 */ /* 0x000fe4000001142c */
[----:B0-----:R-:W-:Y:S02]  /*0350*/  SHF.R.S32.HI R9, RZ, 0x1f, R43 ;  /* 0x0000001fff097819 */ /* 0x001fe4000001142b */
.L_x_70:
[----:B------:R-:W-:Y:S02]  /*0360*/  IABS R18, c[0x0][0x1f0] ;  /* 0x00007c0000127a13 */ /* 0x000fe40000000000 */
[----:B------:R-:W-:Y:S02]  /*0370*/  IABS R15, R41 ;  /* 0x00000029000f7213 */ /* 0x000fe40000000000 */
[----:B0-----:R-:W0:Y:S08]  /*0380*/  I2F.RP R12, R18 ;  /* 0x00000012000c7306 */ /* 0x001e300000209400 */
[----:B0-----:R-:W0:Y:S02]  /*0390*/  MUFU.RCP R12, R12 ;  /* 0x0000000c000c7308 */ /* 0x001e240000001000 */
[----:B01----:R-:W-:-:S02]  /*03a0*/  IADD3 R10, R12, 0xffffffe, RZ ;  /* 0x0ffffffe0c0a7810 */ /* 0x003fc40007ffe0ff */
[----:B------:R-:W-:-:S04]  /*03b0*/  MOV R12, 0x8 ;  /* 0x00000008000c7802 */ /* 0x000fc80000000f00 */
[----:B------:R0:W1:Y:S02]  /*03c0*/  F2I.FTZ.U32.TRUNC.NTZ R11, R10 ;  /* 0x0000000a000b7305 */ /* 0x000064000021f000 */
[----:B0-----:R-:W-:Y:S02]  /*03d0*/  MOV R10, RZ ;  /* 0x000000ff000a7202 */ /* 0x001fe40000000f00 */
[----:B-1----:R-:W-:-:S05]  /*03e0*/  IADD3 R13, RZ, -R11, RZ ;  /* 0x8000000bff0d7210 */ /* 0x002fca0007ffe0ff */
[----:B------:R-:W-:-:S04]  /*03f0*/  IMAD R13, R13, R18, RZ ;  /* 0x000000120d0d7224 */ /* 0x000fc800078e02ff */
[----:B------:R-:W-:-:S04]  /*0400*/  IMAD.HI.U32 R11, R11, R13, R10 ;  /* 0x0000000d0b0b7227 */ /* 0x000fc800078e000a */
[----:B------:R-:W-:-:S04]  /*0410*/  IMAD.WIDE R12, R41, R12, c[0x0][0x198] ;  /* 0x00006600290c7625 */ /* 0x000fc800078e020c */
[----:B------:R-:W-:Y:S02]  /*0420*/  IMAD.HI.U32 R14, R11, R15, RZ ;  /* 0x0000000f0b0e7227 */ /* 0x000fe400078e00ff */
[----:B------:R-:W2:Y:S03]  /*0430*/  LDG.E.64 R12, [R12.64] ;  /* 0x0000000c0c0c7981 */ /* 0x000ea6000c1e1b00 */
[----:B------:R-:W-:-:S05]  /*0440*/  IADD3 R11, -R14, RZ, RZ ;  /* 0x000000ff0e0b7210 */ /* 0x000fca0007ffe1ff */
[----:B------:R-:W-:Y:S01]  /*0450*/  IMAD R15, R18, R11, R15 ;  /* 0x0000000b120f7224 */ /* 0x000fe200078e020f */
[----:B------:R-:W-:Y:S01]  /*0460*/  ISETP.GE.AND P5, PT, R41, RZ, PT ;  /* 0x000000ff2900720c */ /* 0x000fe20003fa6270 */
[----:B------:R-:W-:-:S03]  /*0470*/  IMAD.WIDE.U32 R10, R49, 0x4ec4ec4f, RZ ;  /* 0x4ec4ec4f310a7825 */ /* 0x000fc600078e00ff */
[----:B------:R-:W-:Y:S02]  /*0480*/  ISETP.GT.U32.AND P3, PT, R18, R15, PT ;  /* 0x0000000f1200720c */ /* 0x000fe40003f64070 */
[----:B------:R-:W-:-:S11]  /*0490*/  LOP3.LUT R16, R41, c[0x0][0x1f0], RZ, 0x3c, !PT ;  /* 0x00007c0029107a12 */ /* 0x000fd600078e3cff */
[----:B------:R-:W-:-:S04]  /*04a0*/  @!P3 IADD3 R15, R15, -R18, RZ ;  /* 0x800000120f0fb210 */ /* 0x000fc80007ffe0ff */
[CC--:B------:R-:W-:Y:S02]  /*04b0*/  ISETP.GE.U32.AND P0, PT, R15.reuse, R18.reuse, PT ;  /* 0x000000120f00720c */ /* 0x0c0fe40003f06070 */
[-C--:B------:R-:W-:Y:S02]  /*04c0*/  ISETP.GT.U32.AND P6, PT, R18, R15.reuse, PT ;  /* 0x0000000f1200720c */ /* 0x080fe40003fc4070 */
[----:B------:R-:W-:Y:S02]  /*04d0*/  IADD3 R10, R15, -R18, RZ ;  /* 0x800000120f0a7210 */ /* 0x000fe40007ffe0ff */
[----:B------:R-:W-:Y:S02]  /*04e0*/  SHF.R.U32.HI R18, RZ, 0x2, R11 ;  /* 0x00000002ff127819 */ /* 0x000fe4000001160b */
[----:B------:R-:W-:Y:S02]  /*04f0*/  ISETP.GE.AND P4, PT, R16, RZ, PT ;  /* 0x000000ff1000720c */ /* 0x000fe40003f86270 */
[----:B------:R-:W-:Y:S01]  /*0500*/  SEL R10, R10, R15, !P6 ;  /* 0x0000000f0a0a7207 */ /* 0x000fe20007000000 */
[----:B------:R-:W-:Y:S01]  /*0510*/  IMAD R15, R3, c[0x0][0x1fc], R18 ;  /* 0x00007f00030f7a24 */ /* 0x000fe200078e0212 */
[----:B------:R-:W-:-:S02]  /*0520*/  @!P3 IADD3 R14, R14, 0x1, RZ ;  /* 0x000000010e0eb810 */ /* 0x000fc40007ffe0ff */
[----:B------:R-:W-:Y:S02]  /*0530*/  ISETP.NE.AND P3, PT, RZ, c[0x0][0x1f0], PT ;  /* 0x00007c00ff007a0c */ /* 0x000fe40003f65270 */
[----:B------:R-:W-:Y:S02]  /*0540*/  LOP3.LUT R11, RZ, c[0x0][0x1f0], RZ, 0x33, !PT ;  /* 0x00007c00ff0b7a12 */ /* 0x000fe400078e33ff */
[----:B------:R-:W-:Y:S02]  /*0550*/  @!P5 IADD3 R10, -R10, RZ, RZ ;  /* 0x000000ff0a0ad210 */ /* 0x000fe40007ffe1ff */
[----:B------:R-:W-:Y:S02]  /*0560*/  @P0 IADD3 R14, R14, 0x1, RZ ;  /* 0x000000010e0e0810 */ /* 0x000fe40007ffe0ff */
[----:B------:R-:W-:Y:S02]  /*0570*/  IADD3 R16, R15, 0x40, RZ ;  /* 0x000000400f107810 */ /* 0x000fe40007ffe0ff */
[----:B------:R-:W-:-:S02]  /*0580*/  SEL R10, R11, R10, !P3 ;  /* 0x0000000a0b0a7207 */ /* 0x000fc40005800000 */
[----:B------:R-:W-:Y:S02]  /*0590*/  @!P4 IADD3 R14, -R14, RZ, RZ ;  /* 0x000000ff0e0ec210 */ /* 0x000fe40007ffe1ff */
[----:B------:R-:W-:Y:S01]  /*05a0*/  ISETP.GE.U32.AND P0, PT, R16, c[0x0][0x1e0], PT ;  /* 0x0000780010007a0c */ /* 0x000fe20003f06070 */
[----:B------:R-:W-:Y:S01]  /*05b0*/  IMAD R17, R10, 0x1a, RZ ;  /* 0x0000001a0a117824 */ /* 0x000fe200078e02ff */
[----:B------:R-:W-:Y:S02]  /*05c0*/  SHF.R.S32.HI R16, RZ, 0x1f, R16 ;  /* 0x0000001fff107819 */ /* 0x000fe40000011410 */
[----:B------:R-:W-:Y:S02]  /*05d0*/  IADD3 R15, R15, 0x60, RZ ;  /* 0x000000600f0f7810 */ /* 0x000fe40007ffe0ff */
[----:B------:R-:W-:Y:S02]  /*05e0*/  SEL R11, R11, R14, !P3 ;  /* 0x0000000e0b0b7207 */ /* 0x000fe40005800000 */
[----:B------:R-:W-:-:S02]  /*05f0*/  ISETP.GE.AND.EX P0, PT, R16, c[0x0][0x1e4], PT, P0 ;  /* 0x0000790010007a0c */ /* 0x000fc40003f06300 */
[----:B------:R-:W-:Y:S02]  /*0600*/  ISETP.GE.U32.AND P3, PT, R15, c[0x0][0x1e0], PT ;  /* 0x000078000f007a0c */ /* 0x000fe40003f66070 */
[----:B------:R-:W-:Y:S02]  /*0610*/  SHF.R.S32.HI R16, RZ, 0x1f, R15 ;  /* 0x0000001fff107819 */ /* 0x000fe4000001140f */
[----:B------:R-:W-:Y:S02]  /*0620*/  SHF.R.S32.HI R15, RZ, 0x1f, R17 ;  /* 0x0000001fff0f7819 */ /* 0x000fe40000011411 */
[----:B------:R-:W-:Y:S02]  /*0630*/  IADD3 R50, P4, R48, R17, RZ ;  /* 0x0000001130327210 */ /* 0x000fe40007f9e0ff */
[----:B------:R-:W-:Y:S02]  /*0640*/  SHF.R.S32.HI R14, RZ, 0x1f, R11 ;  /* 0x0000001fff0e7819 */ /* 0x000fe4000001140b */
[----:B------:R-:W-:-:S02]  /*0650*/  ISETP.LT.U32.AND P0, PT, R49, 0x1a0, !P0 ;  /* 0x000001a03100780c */ /* 0x000fc40004701070 */
[----:B------:R-:W-:Y:S01]  /*0660*/  LEA.HI.X.SX32 R51, R48, R15, 0x1, P4 ;  /* 0x0000000f30337211 */ /* 0x000fe200020f0eff */
[----:B------:R-:W-:-:S04]  /*0670*/  IMAD R14, R14, c[0x0][0x1e8], RZ ;  /* 0x00007a000e0e7a24 */ /* 0x000fc800078e02ff */
[C---:B------:R-:W-:Y:S02]  /*0680*/  IMAD R53, R11.reuse, c[0x0][0x1ec], R14 ;  /* 0x00007b000b357a24 */ /* 0x040fe400078e020e */
[----:B------:R-:W-:Y:S01]  /*0690*/  IMAD.WIDE.U32 R50, R11, c[0x0][0x1e8], R50 ;  /* 0x00007a000b327a25 */ /* 0x000fe200078e0032 */
[----:B------:R-:W-:-:S03]  /*06a0*/  ISETP.GE.AND.EX P3, PT, R16, c[0x0][0x1e4], PT, P3 ;  /* 0x0000790010007a0c */ /* 0x000fc60003f66330 */
[----:B------:R-:W-:Y:S01]  /*06b0*/  @P1 IMAD R14, R5, c[0x0][0x1d8], RZ ;  /* 0x00007600050e1a24 */ /* 0x000fe200078e02ff */
[----:B------:R-:W-:Y:S01]  /*06c0*/  IADD3 R53, R51, R53, RZ ;  /* 0x0000003533357210 */ /* 0x000fe20007ffe0ff */
[----:B------:R-:W-:Y:S02]  /*06d0*/  @P0 IMAD R19, R8, c[0x0][0x1d8], RZ ;  /* 0x0000760008130a24 */ /* 0x000fe400078e02ff */
[----:B------:R-:W-:Y:S01]  /*06e0*/  @P1 IMAD R11, R47, c[0x0][0x1dc], R14 ;  /* 0x000077002f0b1a24 */ /* 0x000fe200078e020e */
[-C--:B------:R-:W-:Y:S01]  /*06f0*/  @P2 MOV R14, R50.reuse ;  /* 0x00000032000e2202 */ /* 0x080fe20000000f00 */
[----:B------:R-:W-:Y:S01]  /*0700*/  @P2 IMAD R16, R6, c[0x0][0x1d8], RZ ;  /* 0x0000760006102a24 */ /* 0x000fe200078e02ff */
[----:B------:R-:W-:Y:S01]  /*0710*/  @P2 MOV R15, R53 ;  /* 0x00000035000f2202 */ /* 0x000fe20000000f00 */
[----:B------:R-:W-:Y:S01]  /*0720*/  @P0 IMAD R29, R44, c[0x0][0x1dc], R19 ;  /* 0x000077002c1d0a24 */ /* 0x000fe200078e0213 */
[----:B------:R-:W-:Y:S02]  /*0730*/  ISETP.LT.U32.AND P3, PT, R49, 0x1a0, !P3 ;  /* 0x000001a03100780c */ /* 0x000fe40005f61070 */
[----:B------:R-:W-:-:S02]  /*0740*/  @P1 MOV R52, R50 ;  /* 0x0000003200341202 */ /* 0x000fc40000000f00 */
[----:B------:R-:W-:Y:S02]  /*0750*/  @P0 MOV R18, R50 ;  /* 0x0000003200120202 */ /* 0x000fe40000000f00 */
[----:B------:R-:W-:Y:S01]  /*0760*/  @P0 MOV R19, R53 ;  /* 0x0000003500130202 */ /* 0x000fe20000000f00 */
[C---:B------:R-:W-:Y:S02]  /*0770*/  @P2 IMAD R25, R45.reuse, c[0x0][0x1dc], R16 ;  /* 0x000077002d192a24 */ /* 0x040fe400078e0210 */
[----:B------:R-:W-:-:S04]  /*0780*/  @P2 IMAD.WIDE.U32 R14, R45, c[0x0][0x1d8], R14 ;  /* 0x000076002d0e2a25 */ /* 0x000fc800078e000e */
[----:B------:R-:W-:Y:S01]  /*0790*/  @P1 IMAD.WIDE.U32 R20, R47, c[0x0][0x1d8], R52 ;  /* 0x000076002f141a25 */ /* 0x000fe200078e0034 */
[----:B------:R-:W-:-:S03]  /*07a0*/  @P2 IADD3 R25, R15, R25, RZ ;  /* 0x000000190f192210 */ /* 0x000fc60007ffe0ff */
[----:B------:R-:W-:Y:S01]  /*07b0*/  @P0 IMAD.WIDE.U32 R18, R44, c[0x0][0x1d8], R18 ;  /* 0x000076002c120a25 */ /* 0x000fe200078e0012 */
[----:B------:R-:W-:Y:S02]  /*07c0*/  @P1 IADD3 R11, R21, R11, RZ ;  /* 0x0000000b150b1210 */ /* 0x000fe40007ffe0ff */
[----:B------:R-:W-:Y:S02]  /*07d0*/  @P1 SHF.L.U32 R21, R20, 0x1, RZ ;  /* 0x0000000114151819 */ /* 0x000fe400000006ff */
[----:B------:R-:W-:Y:S02]  /*07e0*/  @P0 IADD3 R29, R19, R29, RZ ;  /* 0x0000001d131d0210 */ /* 0x000fe40007ffe0ff */
[C---:B------:R-:W-:Y:S02]  /*07f0*/  @P2 SHF.L.U32 R24, R14.reuse, 0x1, RZ ;  /* 0x000000010e182819 */ /* 0x040fe400000006ff */
[----:B------:R-:W-:Y:S01]  /*0800*/  @P2 SHF.L.U64.HI R25, R14, 0x1, R25 ;  /* 0x000000010e192819 */ /* 0x000fe20000010219 */
[----:B------:R-:W-:Y:S01]  /*0810*/  @P3 IMAD R16, R9, c[0x0][0x1d8], RZ ;  /* 0x0000760009103a24 */ /* 0x000fe200078e02ff */
[----:B------:R-:W-:-:S02]  /*0820*/  @P3 MOV R14, R50 ;  /* 0x00000032000e3202 */ /* 0x000fc40000000f00 */
[----:B------:R-:W-:Y:S02]  /*0830*/  @P3 MOV R15, R53 ;  /* 0x00000035000f3202 */ /* 0x000fe40000000f00 */
[C---:B------:R-:W-:Y:S02]  /*0840*/  @P0 SHF.L.U32 R28, R18.reuse, 0x1, RZ ;  /* 0x00000001121c0819 */ /* 0x040fe400000006ff */
[----:B------:R-:W-:Y:S02]  /*0850*/  @P0 SHF.L.U64.HI R29, R18, 0x1, R29 ;  /* 0x00000001121d0819 */ /* 0x000fe4000001021d */
[----:B------:R-:W-:Y:S02]  /*0860*/  @P1 SHF.L.U64.HI R11, R20, 0x1, R11 ;  /* 0x00000001140b1819 */ /* 0x000fe4000001020b */
[----:B------:R-:W-:Y:S01]  /*0870*/  @P1 IADD3 R18, P4, R21, c[0x0][0x180], RZ ;  /* 0x0000600015121a10 */ /* 0x000fe20007f9e0ff */
[----:B------:R-:W-:Y:S01]  /*0880*/  @P3 IMAD R23, R43, c[0x0][0x1dc], R16 ;  /* 0x000077002b173a24 */ /* 0x000fe200078e0210 */
[----:B------:R-:W-:Y:S01]  /*0890*/  @P1 IADD3 R20, P5, R21, c[0x0][0x178], RZ ;  /* 0x00005e0015141a10 */ /* 0x000fe20007fbe0ff */
[----:B------:R-:W-:Y:S01]  /*08a0*/  @P3 IMAD.WIDE.U32 R14, R43, c[0x0][0x1d8], R14 ;  /* 0x000076002b0e3a25 */ /* 0x000fe200078e000e */
[----:B------:R-:W-:Y:S01]  /*08b0*/  CS2R R38, SRZ ;  /* 0x0000000000267805 */ /* 0x000fe2000001ff00 */
[----:B------:R-:W-:-:S02]  /*08c0*/  @P1 IADD3.X R19, R11, c[0x0][0x184], RZ, P4, !PT ;  /* 0x000061000b131a10 */ /* 0x000fc400027fe4ff */
[----:B------:R-:W-:Y:S02]  /*08d0*/  @P1 IADD3.X R21, R11, c[0x0][0x17c], RZ, P5, !PT ;  /* 0x00005f000b151a10 */ /* 0x000fe40002ffe4ff */
[C---:B------:R-:W-:Y:S01]  /*08e0*/  @P2 IADD3 R22, P4, R24.reuse, c[0x0][0x180], RZ ;  /* 0x0000600018162a10 */ /* 0x040fe20007f9e0ff */
[----:B------:R0:W5:Y:S01]  /*08f0*/  @P1 LDG.E R39, [R18.64] ;  /* 0x0000000c12271981 */ /* 0x000162000c1e1900 */
[----:B------:R-:W-:Y:S02]  /*0900*/  @P2 IADD3 R24, P5, R24, c[0x0][0x178], RZ ;  /* 0x00005e0018182a10 */ /* 0x000fe40007fbe0ff */
[----:B------:R-:W-:Y:S01]  /*0910*/  @P0 IADD3 R26, P6, R28, c[0x0][0x180], RZ ;  /* 0x000060001c1a0a10 */ /* 0x000fe20007fde0ff */
[----:B------:R1:W5:Y:S01]  /*0920*/  @P1 LDG.E R38, [R20.64] ;  /* 0x0000000c14261981 */ /* 0x000362000c1e1900 */
[----:B------:R-:W-:Y:S02]  /*0930*/  @P3 IADD3 R15, R15, R23, RZ ;  /* 0x000000170f0f3210 */ /* 0x000fe40007ffe0ff */
[----:B------:R-:W-:-:S02]  /*0940*/  @P3 SHF.L.U32 R11, R14, 0x1, RZ ;  /* 0x000000010e0b3819 */ /* 0x000fc400000006ff */
[C---:B------:R-:W-:Y:S02]  /*0950*/  @P2 IADD3.X R23, R25.reuse, c[0x0][0x184], RZ, P4, !PT ;  /* 0x0000610019172a10 */ /* 0x040fe400027fe4ff */
[----:B------:R-:W-:Y:S02]  /*0960*/  @P2 IADD3.X R25, R25, c[0x0][0x17c], RZ, P5, !PT ;  /* 0x00005f0019192a10 */ /* 0x000fe40002ffe4ff */
[----:B------:R-:W-:Y:S02]  /*0970*/  @P0 IADD3.X R27, R29, c[0x0][0x184], RZ, P6, !PT ;  /* 0x000061001d1b0a10 */ /* 0x000fe400037fe4ff */
[----:B------:R-:W-:Y:S02]  /*0980*/  @P3 SHF.L.U64.HI R16, R14, 0x1, R15 ;  /* 0x000000010e103819 */ /* 0x000fe4000001020f */
[C---:B0-----:R-:W-:Y:S02]  /*0990*/  @P3 IADD3 R18, P5, R11.reuse, c[0x0][0x180], RZ ;  /* 0x000060000b123a10 */ /* 0x041fe40007fbe0ff */
[----:B-1----:R-:W-:Y:S01]  /*09a0*/  @P3 IADD3 R20, P6, R11, c[0x0][0x178], RZ ;  /* 0x00005e000b143a10 */ /* 0x002fe20007fde0ff */
[----:B------:R-:W-:Y:S01]  /*09b0*/  CS2R R36, SRZ ;  /* 0x0000000000247805 */ /* 0x000fe2000001ff00 */
[----:B------:R-:W-:-:S02]  /*09c0*/  MOV R40, RZ ;  /* 0x000000ff00287202 */ /* 0x000fc40000000f00 */
[----:B------:R-:W-:Y:S02]  /*09d0*/  MOV R11, RZ ;  /* 0x000000ff000b7202 */ /* 0x000fe40000000f00 */
[C---:B------:R-:W-:Y:S01]  /*09e0*/  @P3 IADD3.X R19, R16.reuse, c[0x0][0x184], RZ, P5, !PT ;  /* 0x0000610010133a10 */ /* 0x040fe20002ffe4ff */
[----:B------:R0:W5:Y:S01]  /*09f0*/  @P2 LDG.E R37, [R24.64] ;  /* 0x0000000c18252981 */ /* 0x000162000c1e1900 */
[----:B------:R-:W-:-:S03]  /*0a00*/  @P3 IADD3.X R21, R16, c[0x0][0x17c], RZ, P6, !PT ;  /* 0x00005f0010153a10 */ /* 0x000fc600037fe4ff */
[----:B------:R0:W5:Y:S04]  /*0a10*/  @P2 LDG.E R40, [R22.64] ;  /* 0x0000000c16282981 */ /* 0x000168000c1e1900 */
[----:B------:R0:W5:Y:S04]  /*0a20*/  @P3 LDG.E R36, [R18.64] ;  /* 0x0000000c12243981 */ /* 0x000168000c1e1900 */
[----:B------:R0:W5:Y:S01]  /*0a30*/  @P3 LDG.E R11, [R20.64] ;  /* 0x0000000c140b3981 */ /* 0x000162000c1e1900 */
[----:B------:R-:W-:Y:S01]  /*0a40*/  @P0 IADD3 R14, P4, R28, c[0x0][0x178], RZ ;  /* 0x00005e001c0e0a10 */ /* 0x000fe20007f9e0ff */
[----:B------:R-:W-:-:S03]  /*0a50*/  CS2R R34, SRZ ;  /* 0x0000000000227805 */ /* 0x000fc6000001ff00 */
[----:B------:R-:W-:-:S03]  /*0a60*/  @P0 IADD3.X R15, R29, c[0x0][0x17c], RZ, P4, !PT ;  /* 0x00005f001d0f0a10 */ /* 0x000fc600027fe4ff */
[----:B------:R0:W5:Y:S04]  /*0a70*/  @P0 LDG.E R35, [R26.64] ;  /* 0x0000000c1a230981 */ /* 0x000168000c1e1900 */
[----:B------:R1:W5:Y:S01]  /*0a80*/  @P0 LDG.E R34, [R14.64] ;  /* 0x0000000c0e220981 */ /* 0x000362000c1e1900 */
[----:B--2---:R-:W2:Y:S02]  /*0a90*/  R2UR UR17, R12 ;  /* 0x000000000c1173c2 */ /* 0x004ea400000e0000 */
[----:B--2---:R-:W-:-:S05]  /*0aa0*/  MOV R16, UR17 ;  /* 0x0000001100107c02 */ /* 0x004fca0008000f00 */
[----:B------:R-:W-:-:S05]  /*0ab0*/  FFMA.FTZ R13, -R16, UR17, R13 ;  /* 0x00000011100d7c23 */ /* 0x000fca000801010d */
[----:B------:R-:W-:-:S13]  /*0ac0*/  FSETP.GTU.FTZ.AND P0, PT, R13, RZ, PT ;  /* 0x000000ff0d00720b */ /* 0x000fda0003f1c000 */
[----:B------:R-:W-:Y:S01]  /*0ad0*/  VOTEU.ANY UP0, P0 ;  /* 0x00000000003f7886 */ /* 0x000fe20000000100 */
[----:B------:R-:W-:-:S13]  /*0ae0*/  PLOP3.LUT P0, PT, PT, PT, UP0, 0x80, 0x0 ;  /* 0x000000000000781c */ /* 0x000fda0003f0f008 */
[----:B------:R-:W-:-:S06]  /*0af0*/  @P0 FADD.FTZ R16, R13, c[0x0][0x1a0] ;  /* 0x000068000d100621 */ /* 0x000fcc0000010000 */
[----:B------:R-:W2:Y:S02]  /*0b00*/  @P0 MUFU.RSQ R16, R16 ;  /* 0x0000001000100308 */ /* 0x000ea40000001400 */
[----:B--2---:R-:W2:Y:S01]  /*0b10*/  @P0 R2UR UR4, R16 ;  /* 0x00000000100403c2 */ /* 0x004ea200000e0000 */
[----:B------:R-:W-:Y:S01]  /*0b20*/  ISETP.GT.U32.AND P0, PT, R49, 0x19f, PT ;  /* 0x0000019f3100780c */ /* 0x000fe20003f04070 */
[----:B------:R-:W-:Y:S01]  /*0b30*/  UMOV UR14, 0x3f800000 ;  /* 0x3f800000000e7882 */ /* 0x000fe20000000000 */
[----:B------:R-:W-:Y:S01]  /*0b40*/  BSSY B0, `(.L_x_36) ;  /* 0x000000e000007945 */ /* 0x000fe20003800000 */
[----:B------:R-:W-:Y:S01]  /*0b50*/  CS2R R12, SRZ ;  /* 0x00000000000c7805 */ /* 0x000fe2000001ff00 */
[----:B-1----:R-:W-:Y:S01]  /*0b60*/  CS2R R14, SRZ ;  /* 0x00000000000e7805 */ /* 0x002fe2000001ff00 */
[----:B--2---:R-:W-:-:S08]  /*0b70*/  @UP0 UMOV UR14, UR4 ;  /* 0x00000004000e0c82 */ /* 0x004fd00008000000 */
[----:B------:R-:W-:Y:S05]  /*0b80*/  @P0 BRA `(.L_x_37) ;  /* 0x0000009000000947 */ /* 0x000fea0003800000 */
[----:B0-----:R-:W-:Y:S01]  /*0b90*/  ISETP.NE.AND P0, PT, RZ, UR16, PT ;  /* 0x00000010ff007c0c */ /* 0x001fe2000bf05270 */
        /* <DEDUP_REMOVED lines=8> */
.L_x_37:
[----:B0-----:R-:W-:Y:S05]  /*0c20*/  BSYNC B0 ;  /* 0x0000000000007941 */ /* 0x001fea0003800000 */
.L_x_36:
[----:B------:R-:W-:Y:S02]  /*0c30*/  ISETP.NE.AND P4, PT, RZ, UR16, PT ;  /* 0x00000010ff007c0c */ /* 0x000fe4000bf85270 */
[--C-:B-----5:R-:W-:Y:S02]  /*0c40*/  PRMT R16, RZ, 0x5410, R39.reuse ;  /* 0x00005410ff107816 */ /* 0x120fe40000000027 */
[----:B------:R-:W-:-:S03]  /*0c50*/  PRMT R17, RZ, 0x7610, R39 ;  /* 0x00007610ff117816 */ /* 0x000fc60000000027 */
[----:B------:R-:W-:Y:S01]  /*0c60*/  FADD.FTZ R19, R16, -UR17 ;  /* 0x8000001110137e21 */ /* 0x000fe20008010000 */
[--C-:B------:R-:W-:Y:S01]  /*0c70*/  PRMT R16, RZ, 0x7610, R38.reuse ;  /* 0x00007610ff107816 */ /* 0x100fe20000000026 */
[----:B------:R-:W-:Y:S01]  /*0c80*/  FADD.FTZ R18, R17, -UR17 ;  /* 0x8000001111127e21 */ /* 0x000fe20008010000 */
[----:B------:R-:W-:Y:S01]  /*0c90*/  PRMT R17, RZ, 0x5410, R38 ;  /* 0x00005410ff117816 */ /* 0x000fe20000000026 */
[----:B------:R-:W-:Y:S02]  /*0ca0*/  FMUL.FTZ R19, R19, UR14 ;  /* 0x0000000e13137c20 */ /* 0x000fe40008410000 */
[----:B------:R-:W-:Y:S01]  /*0cb0*/  FMUL.FTZ R18, R18, UR14 ;  /* 0x0000000e12127c20 */ /* 0x000fe20008410000 */
        /* <DEDUP_REMOVED lines=19> */
.L_x_38:
[----:B------:R-:W-:Y:S02]  /*0df0*/  FMUL.FTZ R20, R17, R12 ;  /* 0x0000000c11147220 */ /* 0x000fe40000410000 */
[----:B------:R-:W-:Y:S02]  /*0e00*/  FMUL.FTZ R23, R16, R13 ;  /* 0x0000000d10177220 */ /* 0x000fe40000410000 */
[----:B------:R-:W-:Y:S02]  /*0e10*/  FFMA.FTZ R21, R19, R20, RZ ;  /* 0x0000001413157223 */ /* 0x000fe400000100ff */
[----:B------:R-:W-:Y:S02]  /*0e20*/  FADD.FTZ R20, RZ, R20 ;  /* 0x00000014ff147221 */ /* 0x000fe40000010000 */
[----:B------:R-:W-:Y:S01]  /*0e30*/  FFMA.FTZ R22, R18, R23, R21 ;  /* 0x0000001712167223 */ /* 0x000fe20000010015 */
[----:B------:R-:W-:Y:S01]  /*0e40*/  PRMT R21, RZ, 0x7610, R40 ;  /* 0x00007610ff157816 */ /* 0x000fe20000000028 */
[----:B------:R-:W-:Y:S01]  /*0e50*/  FADD.FTZ R23, R23, R20 ;  /* 0x0000001417177221 */ /* 0x000fe20000010000 */
        /* <DEDUP_REMOVED lines=26> */
.L_x_39:
[----:B------:R-:W-:Y:S01]  /*1000*/  FMUL.FTZ R24, R21, R12 ;  /* 0x0000000c15187220 */ /* 0x000fe20000410000 */
[----:B------:R-:W-:Y:S01]  /*1010*/  PRMT R27, RZ, 0x5410, R34 ;  /* 0x00005410ff1b7816 */ /* 0x000fe20000000022 */
[----:B------:R-:W-:Y:S02]  /*1020*/  FMUL.FTZ R25, R20, R13 ;  /* 0x0000000d14197220 */ /* 0x000fe40000410000 */
[----:B------:R-:W-:Y:S02]  /*1030*/  FFMA.FTZ R22, R55, R24, R22 ;  /* 0x0000001837167223 */ /* 0x000fe40000010016 */
[----:B------:R-:W-:Y:S02]  /*1040*/  FADD.FTZ R24, R23, R24 ;  /* 0x0000001817187221 */ /* 0x000fe40000010000 */
[----:B------:R-:W-:Y:S01]  /*1050*/  FFMA.FTZ R23, R32, R25, R22 ;  /* 0x0000001920177223 */ /* 0x000fe20000010016 */
[----:B------:R-:W-:Y:S01]  /*1060*/  PRMT R22, RZ, 0x5410, R35 ;  /* 0x00005410ff167816 */ /* 0x000fe20000000023 */
[----:B------:R-:W-:-:S02]  /*1070*/  FFMA.FTZ R26, R19, R17, RZ ;  /* 0x00000011131a7223 */ /* 0x000fc400000100ff */
[----:B------:R-:W-:Y:S01]  /*1080*/  FADD.FTZ R24, R25, R24 ;  /* 0x0000001819187221 */ /* 0x000fe20000010000 */
[----:B------:R-:W-:Y:S01]  /*1090*/  PRMT R25, RZ, 0x7610, R35 ;  /* 0x00007610ff197816 */ /* 0x000fe20000000023 */
[----:B------:R-:W-:Y:S02]  /*10a0*/  FFMA.FTZ R19, R18, R16, RZ ;  /* 0x0000001012137223 */ /* 0x000fe400000100ff */
[----:B------:R-:W-:Y:S02]  /*10b0*/  FFMA.FTZ R18, R55, R21, R26 ;  /* 0x0000001537127223 */ /* 0x000fe4000001001a */
[----:B------:R-:W-:Y:S01]  /*10c0*/  FADD.FTZ R26, R22, -UR17 ;  /* 0x80000011161a7e21 */ /* 0x000fe20008010000 */
[----:B------:R-:W-:Y:S01]  /*10d0*/  PRMT R22, RZ, 0x7610, R34 ;  /* 0x00007610ff167816 */ /* 0x000fe20000000022 */
[----:B------:R-:W-:Y:S02]  /*10e0*/  FADD.FTZ R28, R25, -UR17 ;  /* 0x80000011191c7e21 */ /* 0x000fe40008010000 */
[----:B------:R-:W-:-:S02]  /*10f0*/  FMUL.FTZ R25, R26, UR14 ;  /* 0x0000000e1a197c20 */ /* 0x000fc40008410000 */
[----:B------:R-:W-:Y:S02]  /*1100*/  FADD.FTZ R26, RZ, R17 ;  /* 0x00000011ff1a7221 */ /* 0x000fe40000010000 */
[----:B------:R-:W-:Y:S02]  /*1110*/  FADD.FTZ R17, RZ, R16 ;  /* 0x00000010ff117221 */ /* 0x000fe40000010000 */
[----:B------:R-:W-:Y:S02]  /*1120*/  FFMA.FTZ R19, R32, R20, R19 ;  /* 0x0000001420137223 */ /* 0x000fe40000010013 */
        /* <DEDUP_REMOVED lines=20> */
.L_x_40:
[----:B------:R-:W-:Y:S02]  /*1270*/  FMUL.FTZ R28, R27, R12 ;  /* 0x0000000c1b1c7220 */ /* 0x000fe40000410000 */
[----:B------:R-:W-:Y:S02]  /*1280*/  FADD.FTZ R26, R26, R21 ;  /* 0x000000151a1a7221 */ /* 0x000fe40000010000 */
[----:B------:R-:W-:Y:S01]  /*1290*/  FADD.FTZ R21, R24, R28 ;  /* 0x0000001c18157221 */ /* 0x000fe20000010000 */
[----:B------:R-:W-:Y:S01]  /*12a0*/  PRMT R24, RZ, 0x5410, R36 ;  /* 0x00005410ff187816 */ /* 0x000fe20000000024 */
[----:B------:R-:W-:Y:S02]  /*12b0*/  FADD.FTZ R17, R17, R20 ;  /* 0x0000001411117221 */ /* 0x000fe40000010000 */
[----:B------:R-:W-:-:S02]  /*12c0*/  FFMA.FTZ R23, R25, R28, R23 ;  /* 0x0000001c19177223 */ /* 0x000fc40000010017 */
[----:B------:R-:W-:Y:S01]  /*12d0*/  FADD.FTZ R29, R24, -UR17 ;  /* 0x80000011181d7e21 */ /* 0x000fe20008010000 */
[----:B------:R-:W-:Y:S01]  /*12e0*/  PRMT R24, RZ, 0x7610, R36 ;  /* 0x00007610ff187816 */ /* 0x000fe20000000024 */
[----:B------:R-:W-:-:S04]  /*12f0*/  FMUL.FTZ R20, R22, R13 ;  /* 0x0000000d16147220 */ /* 0x000fc80000410000 */
[----:B------:R-:W-:Y:S02]  /*1300*/  FADD.FTZ R24, R24, -UR17 ;  /* 0x8000001118187e21 */ /* 0x000fe40008010000 */
[----:B------:R-:W-:Y:S01]  /*1310*/  FFMA.FTZ R28, R16, R20, R23 ;  /* 0x00000014101c7223 */ /* 0x000fe20000010017 */
[----:B------:R-:W-:Y:S01]  /*1320*/  PRMT R23, RZ, 0x7610, R11 ;  /* 0x00007610ff177816 */ /* 0x000fe2000000000b */
[----:B------:R-:W-:Y:S02]  /*1330*/  FADD.FTZ R54, R20, R21 ;  /* 0x0000001514367221 */ /* 0x000fe40000010000 */
[----:B------:R-:W-:Y:S01]  /*1340*/  FMUL.FTZ R20, R24, UR14 ;  /* 0x0000000e18147c20 */ /* 0x000fe20008410000 */
[----:B------:R-:W-:Y:S01]  /*1350*/  PRMT R24, RZ, 0x5410, R11 ;  /* 0x00005410ff187816 */ /* 0x000fe2000000000b */
[----:B------:R-:W-:Y:S01]  /*1360*/  FMUL.FTZ R21, R29, UR14 ;  /* 0x0000000e1d157c20 */ /* 0x000fe20008410000 */
[----:B------:R-:W-:Y:S05]  /*1370*/  @!P4 BRA `(.L_x_41) ;  /* 0x000001200000c947 */ /* 0x000fea0003800000 */
[----:B------:R-:W-:-:S04]  /*1380*/  FFMA.FTZ R29, R21, R12, R14 ;  /* 0x0000000c151d7223 */ /* 0x000fc8000001000e */
[----:B------:R-:W-:-:S06]  /*1390*/  FMUL.FTZ R30, R29, -1.4426950216293334961 ;  /* 0xbfb8aa3b1d1e7820 */ /* 0x000fcc0000410000 */
[----:B------:R-:W0:Y:S02]  /*13a0*/  MUFU.EX2 R30, R30 ;  /* 0x0000001e001e7308 */ /* 0x000e240000000800 */
[----:B0-----:R-:W-:-:S06]  /*13b0*/  FADD.FTZ R31, R30, 1 ;  /* 0x3f8000001e1f7421 */ /* 0x001fcc0000010000 */
[----:B------:R-:W0:Y:S02]  /*13c0*/  MUFU.RCP R31, R31 ;  /* 0x0000001f001f7308 */ /* 0x000e240000001000 */
[----:B0-----:R-:W-:Y:S02]  /*13d0*/  FADD.FTZ R32, -R31, 1 ;  /* 0x3f8000001f207421 */ /* 0x001fe40000010100 */
[----:B------:R-:W-:Y:S02]  /*13e0*/  FMUL.FTZ R24, R24, R31 ;  /* 0x0000001f18187220 */ /* 0x000fe40000410000 */
[----:B------:R-:W-:-:S04]  /*13f0*/  FFMA.FTZ R29, R29, R32, 1 ;  /* 0x3f8000001d1d7423 */ /* 0x000fc80000010020 */
[----:B------:R-:W-:Y:S02]  /*1400*/  FMUL.FTZ R24, R24, R29 ;  /* 0x0000001d18187220 */ /* 0x000fe40000410000 */
[----:B------:R-:W-:-:S04]  /*1410*/  FFMA.FTZ R29, R20, R13, R15 ;  /* 0x0000000d141d7223 */ /* 0x000fc8000001000f */
[----:B------:R-:W-:-:S06]  /*1420*/  FMUL.FTZ R32, R29, -1.4426950216293334961 ;  /* 0xbfb8aa3b1d207820 */ /* 0x000fcc0000410000 */
[----:B------:R-:W0:Y:S02]  /*1430*/  MUFU.EX2 R32, R32 ;  /* 0x0000002000207308 */ /* 0x000e240000000800 */
[----:B0-----:R-:W-:-:S06]  /*1440*/  FADD.FTZ R33, R32, 1 ;  /* 0x3f80000020217421 */ /* 0x001fcc0000010000 */
[----:B------:R-:W0:Y:S02]  /*1450*/  MUFU.RCP R30, R33 ;  /* 0x00000021001e7308 */ /* 0x000e240000001000 */
[----:B0-----:R-:W-:Y:S02]  /*1460*/  FMUL.FTZ R23, R23, R30 ;  /* 0x0000001e17177220 */ /* 0x001fe40000410000 */
[----:B------:R-:W-:-:S04]  /*1470*/  FADD.FTZ R30, -R30, 1 ;  /* 0x3f8000001e1e7421 */ /* 0x000fc80000010100 */
[----:B------:R-:W-:-:S04]  /*1480*/  FFMA.FTZ R30, R29, R30, 1 ;  /* 0x3f8000001d1e7423 */ /* 0x000fc8000001001e */
[----:B------:R-:W-:Y:S02]  /*1490*/  FMUL.FTZ R23, R23, R30 ;  /* 0x0000001e17177220 */ /* 0x000fe40000410000 */
.L_x_41:
[----:B------:R-:W-:Y:S01]  /*14a0*/  FMUL.FTZ R29, R24, R12 ;  /* 0x0000000c181d7220 */ /* 0x000fe20000410000 */
[----:B------:R-:W-:Y:S01]  /*14b0*/  ISETP.GT.AND P0, PT, R4, 0x1e, PT ;  /* 0x0000001e0400780c */ /* 0x000fe20003f04270 */
[----:B------:R-:W-:Y:S01]  /*14c0*/  FFMA.FTZ R18, R25, R27, R18 ;  /* 0x0000001b19127223 */ /* 0x000fe20000010012 */
[----:B------:R-:W-:Y:S01]  /*14d0*/  ISETP.NE.AND P3, PT, R49, RZ, PT ;  /* 0x000000ff3100720c */ /* 0x000fe20003f65270 */
[----:B------:R-:W-:Y:S01]  /*14e0*/  FFMA.FTZ R31, R21, R29, R28 ;  /* 0x0000001d151f7223 */ /* 0x000fe2000001001c */
[----:B------:R-:W-:Y:S01]  /*14f0*/  BSSY B0, `(.L_x_42) ;  /* 0x0000049000007945 */ /* 0x000fe20003800000 */
[----:B------:R-:W-:Y:S01]  /*1500*/  FADD.FTZ R29, R54, R29 ;  /* 0x0000001d361d7221 */ /* 0x000fe20000010000 */
[----:B------:R-:W-:Y:S01]  /*1510*/  ISETP.GT.U32.AND P5, PT, R49, 0xc, PT ;  /* 0x0000000c3100780c */ /* 0x000fe20003fa4070 */
[----:B------:R-:W-:Y:S02]  /*1520*/  FMUL.FTZ R28, R23, R13 ;  /* 0x0000000d171c7220 */ /* 0x000fe40000410000 */
[----:B------:R-:W-:-:S02]  /*1530*/  FFMA.FTZ R19, R16, R22, R19 ;  /* 0x0000001610137223 */ /* 0x000fc40000010013 */
[----:B------:R-:W-:Y:S02]  /*1540*/  FFMA.FTZ R32, R20, R28, R31 ;  /* 0x0000001c14207223 */ /* 0x000fe4000001001f */
[----:B------:R-:W-:Y:S02]  /*1550*/  FADD.FTZ R33, R28, R29 ;  /* 0x0000001d1c217221 */ /* 0x000fe40000010000 */
[----:B------:R-:W-:Y:S01]  /*1560*/  FADD.FTZ R27, R26, R27 ;  /* 0x0000001b1a1b7221 */ /* 0x000fe20000010000 */
[----:B------:R-:W0:Y:S01]  /*1570*/  SHFL.DOWN PT, R29, R32, 0x1, 0x1f ;  /* 0x08201f00201d7f89 */ /* 0x000e2200000e0000 */
[----:B------:R-:W-:Y:S02]  /*1580*/  FADD.FTZ R22, R17, R22 ;  /* 0x0000001611167221 */ /* 0x000fe40000010000 */
[----:B------:R-:W-:Y:S01]  /*1590*/  FFMA.FTZ R16, R21, R24, R18 ;  /* 0x0000001815107223 */ /* 0x000fe20000010012 */
[----:B------:R-:W1:Y:S01]  /*15a0*/  SHFL.DOWN PT, R28, R33, 0x1, 0x1f ;  /* 0x08201f00211c7f89 */ /* 0x000e6200000e0000 */
[----:B------:R-:W-:-:S02]  /*15b0*/  FFMA.FTZ R17, R20, R23, R19 ;  /* 0x0000001714117223 */ /* 0x000fc40000010013 */
[----:B------:R-:W-:Y:S02]  /*15c0*/  FADD.FTZ R18, R27, R24 ;  /* 0x000000181b127221 */ /* 0x000fe40000010000 */
[----:B------:R-:W-:-:S05]  /*15d0*/  FADD.FTZ R19, R22, R23 ;  /* 0x0000001716137221 */ /* 0x000fca0000010000 */
[----:B------:R-:W-:Y:S01]  /*15e0*/  STS.128 [R2], R16 ;  /* 0x0000001002007388 */ /* 0x000fe20000000c00 */
[----:B0-----:R-:W-:Y:S02]  /*15f0*/  @!P0 FADD.FTZ R32, R32, R29 ;  /* 0x0000001d20208221 */ /* 0x001fe40000010000 */
        /* <DEDUP_REMOVED lines=20> */
[----:B-1----:R-:W-:Y:S01]  /*1740*/  @!P0 FADD.FTZ R33, R33, R28 ;  /* 0x0000001c21218221 */ /* 0x002fe20000010000 */
[----:B------:R-:W-:-:S13]  /*1750*/  ISETP.NE.AND P0, PT, R4, RZ, PT ;  /* 0x000000ff0400720c */ /* 0x000fda0003f05270 */
[----:B------:R0:W-:Y:S04]  /*1760*/  @!P0 STS.64 [R7.X8+0x10], R32 ;  /* 0x0000102007008388 */ /* 0x0001e80000008a00 */
[----:B------:R-:W-:Y:S06]  /*1770*/  BAR.SYNC.DEFER_BLOCKING 0x0 ;  /* 0x0000000000007b1d */ /* 0x000fec0000010000 */
[----:B------:R-:W-:Y:S05]  /*1780*/  @P3 BRA `(.L_x_43) ;  /* 0x000001f000003947 */ /* 0x000fea0003800000 */
[----:B------:R-:W1:Y:S04]  /*1790*/  LDS.64 R24, [0x18] ;  /* 0x00001800ff187984 */ /* 0x000e680000000a00 */
[----:B------:R-:W2:Y:S04]  /*17a0*/  LDS.128 R20, [0x20] ;  /* 0x00002000ff147984 */ /* 0x000ea80000000c00 */
[----:B------:R-:W3:Y:S01]  /*17b0*/  LDS.128 R28, [0x30] ;  /* 0x00003000ff1c7984 */ /* 0x000ee20000000c00 */
[----:B-1----:R-:W-:-:S02]  /*17c0*/  FADD.FTZ R27, R32, R24 ;  /* 0x00000018201b7221 */ /* 0x002fc40000010000 */
[----:B------:R-:W-:Y:S02]  /*17d0*/  FADD.FTZ R24, R33, R25 ;  /* 0x0000001921187221 */ /* 0x000fe40000010000 */
[----:B0-2---:R-:W-:Y:S02]  /*17e0*/  FADD.FTZ R33, R27, R20 ;  /* 0x000000141b217221 */ /* 0x005fe40000010000 */
[----:B------:R-:W-:Y:S02]  /*17f0*/  FADD.FTZ R20, R24, R21 ;  /* 0x0000001518147221 */ /* 0x000fe40000010000 */
[----:B------:R-:W0:Y:S01]  /*1800*/  LDS.128 R24, [0x40] ;  /* 0x00004000ff187984 */ /* 0x000e220000000c00 */
[----:B------:R-:W-:Y:S02]  /*1810*/  FADD.FTZ R33, R33, R22 ;  /* 0x0000001621217221 */ /* 0x000fe40000010000 */
[----:B------:R-:W-:Y:S02]  /*1820*/  FADD.FTZ R20, R20, R23 ;  /* 0x0000001714147221 */ /* 0x000fe40000010000 */
[----:B---3--:R-:W-:-:S02]  /*1830*/  FADD.FTZ R33, R33, R28 ;  /* 0x0000001c21217221 */ /* 0x008fc40000010000 */
[----:B------:R-:W-:Y:S02]  /*1840*/  FADD.FTZ R20, R20, R29 ;  /* 0x0000001d14147221 */ /* 0x000fe40000010000 */
[----:B------:R-:W-:Y:S02]  /*1850*/  FADD.FTZ R33, R33, R30 ;  /* 0x0000001e21217221 */ /* 0x000fe40000010000 */
[----:B------:R-:W-:Y:S02]  /*1860*/  FADD.FTZ R28, R20, R31 ;  /* 0x0000001f141c7221 */ /* 0x000fe40000010000 */
[----:B------:R-:W1:Y:S01]  /*1870*/  LDS.128 R20, [0x50] ;  /* 0x00005000ff147984 */ /* 0x000e620000000c00 */
[----:B0-----:R-:W-:Y:S02]  /*1880*/  FADD.FTZ R33, R33, R24 ;  /* 0x0000001821217221 */ /* 0x001fe40000010000 */
[----:B------:R-:W-:Y:S02]  /*1890*/  FADD.FTZ R24, R28, R25 ;  /* 0x000000191c187221 */ /* 0x000fe40000010000 */
[----:B------:R-:W0:Y:S01]  /*18a0*/  LDS.128 R28, [0x60] ;  /* 0x00006000ff1c7984 */ /* 0x000e220000000c00 */
[----:B------:R-:W-:-:S02]  /*18b0*/  FADD.FTZ R25, R33, R26 ;  /* 0x0000001a21197221 */ /* 0x000fc40000010000 */
[----:B------:R-:W-:Y:S01]  /*18c0*/  FADD.FTZ R24, R24, R27 ;  /* 0x0000001b18187221 */ /* 0x000fe20000010000 */
[----:B------:R-:W2:Y:S01]  /*18d0*/  LDS.64 R32, [0x70] ;  /* 0x00007000ff207984 */ /* 0x000ea20000000a00 */
[----:B-1----:R-:W-:Y:S02]  /*18e0*/  FADD.FTZ R25, R25, R20 ;  /* 0x0000001419197221 */ /* 0x002fe40000010000 */
[----:B------:R-:W-:Y:S02]  /*18f0*/  FADD.FTZ R24, R24, R21 ;  /* 0x0000001518187221 */ /* 0x000fe40000010000 */
[----:B------:R-:W-:Y:S02]  /*1900*/  FADD.FTZ R25, R25, R22 ;  /* 0x0000001619197221 */ /* 0x000fe40000010000 */
[----:B------:R-:W-:Y:S02]  /*1910*/  FADD.FTZ R24, R24, R23 ;  /* 0x0000001718187221 */ /* 0x000fe40000010000 */
[----:B0-----:R-:W-:-:S02]  /*1920*/  FADD.FTZ R25, R25, R28 ;  /* 0x0000001c19197221 */ /* 0x001fc40000010000 */
[----:B------:R-:W-:Y:S02]  /*1930*/  FADD.FTZ R24, R24, R29 ;  /* 0x0000001d18187221 */ /* 0x000fe40000010000 */
[----:B------:R-:W-:Y:S02]  /*1940*/  FADD.FTZ R25, R25, R30 ;  /* 0x0000001e19197221 */ /* 0x000fe40000010000 */
[----:B------:R-:W-:Y:S02]  /*1950*/  FADD.FTZ R24, R24, R31 ;  /* 0x0000001f18187221 */ /* 0x000fe40000010000 */
[----:B--2---:R-:W-:Y:S02]  /*1960*/  FADD.FTZ R32, R25, R32 ;  /* 0x0000002019207221 */ /* 0x004fe40000010000 */
[----:B------:R-:W-:Y:S02]  /*1970*/  FADD.FTZ R33, R24, R33 ;  /* 0x0000002118217221 */ /* 0x000fe40000010000 */
.L_x_43:
[----:B------:R-:W-:Y:S05]  /*1980*/  BSYNC B0 ;  /* 0x0000000000007941 */ /* 0x000fea0003800000 */
.L_x_42:
[----:B------:R-:W-:Y:S06]  /*1990*/  BAR.SYNC.DEFER_BLOCKING 0x0 ;  /* 0x0000000000007b1d */ /* 0x000fec0000010000 */
[----:B------:R-:W-:Y:S01]  /*19a0*/  BSSY B0, `(.L_x_44) ;  /* 0x000009d000007945 */ /* 0x000fe20003800000 */
[----:B------:R-:W-:Y:S05]  /*19b0*/  @P5 BRA `(.L_x_45) ;  /* 0x000009b000005947 */ /* 0x000fea0003800000 */
[----:B------:R-:W1:Y:S04]  /*19c0*/  LDS.128 R20, [R2+0xd0] ;  /* 0x0000d00002147984 */ /* 0x000e680000000c00 */
[----:B------:R-:W2:Y:S04]  /*19d0*/  LDS.128 R24, [R2+0x1a0] ;  /* 0x0001a00002187984 */ /* 0x000ea80000000c00 */
[----:B------:R-:W3:Y:S01]  /*19e0*/  LDS.128 R28, [R2+0x270] ;  /* 0x00027000021c7984 */ /* 0x000ee20000000c00 */
[----:B-1----:R-:W-:-:S02]  /*19f0*/  FADD.FTZ R55, R16, R20 ;  /* 0x0000001410377221 */ /* 0x002fc40000010000 */
[----:B------:R-:W-:Y:S02]  /*1a00*/  FADD.FTZ R16, R17, R21 ;  /* 0x0000001511107221 */ /* 0x000fe40000010000 */
[----:B------:R-:W-:Y:S02]  /*1a10*/  FADD.FTZ R17, R18, R22 ;  /* 0x0000001612117221 */ /* 0x000fe40000010000 */
[----:B------:R-:W-:Y:S02]  /*1a20*/  FADD.FTZ R18, R19, R23 ;  /* 0x0000001713127221 */ /* 0x000fe40000010000 */
[----:B--2---:R-:W-:Y:S01]  /*1a30*/  FADD.FTZ R16, R16, R25 ;  /* 0x0000001910107221 */ /* 0x004fe20000010000 */
[----:B------:R-:W1:Y:S01]  /*1a40*/  LDS.128 R20, [R2+0x340] ;  /* 0x0003400002147984 */ /* 0x000e620000000c00 */
[----:B------:R-:W-:Y:S02]  /*1a50*/  FADD.FTZ R55, R55, R24 ;  /* 0x0000001837377221 */ /* 0x000fe40000010000 */
[----:B------:R-:W-:-:S02]  /*1a60*/  FADD.FTZ R25, R17, R26 ;  /* 0x0000001a11197221 */ /* 0x000fc40000010000 */
[----:B------:R-:W-:Y:S02]  /*1a70*/  FADD.FTZ R24, R18, R27 ;  /* 0x0000001b12187221 */ /* 0x000fe40000010000 */
[----:B---3--:R-:W-:Y:S02]  /*1a80*/  FADD.FTZ R26, R16, R29 ;  /* 0x0000001d101a7221 */ /* 0x008fe40000010000 */
[----:B------:R-:W2:Y:S01]  /*1a90*/  LDS.128 R16, [R2+0x410] ;  /* 0x0004100002107984 */ /* 0x000ea20000000c00 */
[----:B------:R-:W-:Y:S02]  /*1aa0*/  FADD.FTZ R55, R55, R28 ;  /* 0x0000001c37377221 */ /* 0x000fe40000010000 */
[----:B------:R-:W-:Y:S02]  /*1ab0*/  FADD.FTZ R25, R25, R30 ;  /* 0x0000001e19197221 */ /* 0x000fe40000010000 */
[----:B------:R-:W-:Y:S02]  /*1ac0*/  FADD.FTZ R24, R24, R31 ;  /* 0x0000001f18187221 */ /* 0x000fe40000010000 */
[----:B-1----:R-:W-:-:S02]  /*1ad0*/  FADD.FTZ R55, R55, R20 ;  /* 0x0000001437377221 */ /* 0x002fc40000010000 */
[----:B------:R-:W-:Y:S02]  /*1ae0*/  FADD.FTZ R20, R26, R21 ;  /* 0x000000151a147221 */ /* 0x000fe40000010000 */
        /* <DEDUP_REMOVED lines=8> */
[----:B-1----:R-:W-:Y:S02]  /*1b70*/  FADD.FTZ R55, R55, R24 ;  /* 0x0000001837377221 */ /* 0x002fe40000010000 */
[----:B------:R-:W-:Y:S02]  /*1b80*/  FADD.FTZ R16, R16, R25 ;  /* 0x0000001910107221 */ /* 0x000fe40000010000 */
[----:B------:R-:W-:Y:S02]  /*1b90*/  FADD.FTZ R29, R29, R26 ;  /* 0x0000001a1d1d7221 */ /* 0x000fe40000010000 */
[----:B------:R-:W-:Y:S02]  /*1ba0*/  FADD.FTZ R28, R28, R27 ;  /* 0x0000001b1c1c7221 */ /* 0x000fe40000010000 */
[----:B------:R-:W1:Y:S01]  /*1bb0*/  LDS.128 R24, [R2+0x680] ;  /* 0x0006800002187984 */ /* 0x000e620000000c00 */
[----:B--2---:R-:W-:-:S02]  /*1bc0*/  FADD.FTZ R55, R55, R20 ;  /* 0x0000001437377221 */ /* 0x004fc40000010000 */
[----:B------:R-:W-:Y:S02]  /*1bd0*/  FADD.FTZ R20, R16, R21 ;  /* 0x0000001510147221 */ /* 0x000fe40000010000 */
[----:B------:R-:W2:Y:S01]  /*1be0*/  LDS.128 R16, [R2+0x750] ;  /* 0x0007500002107984 */ /* 0x000ea20000000c00 */
[----:B------:R-:W-:Y:S02]  /*1bf0*/  FADD.FTZ R29, R29, R22 ;  /* 0x000000161d1d7221 */ /* 0x000fe40000010000 */
[----:B------:R-:W-:Y:S02]  /*1c00*/  FADD.FTZ R28, R28, R23 ;  /* 0x000000171c1c7221 */ /* 0x000fe40000010000 */
[----:B-1----:R-:W-:Y:S02]  /*1c10*/  FADD.FTZ R55, R55, R24 ;  /* 0x0000001837377221 */ /* 0x002fe40000010000 */
[----:B------:R-:W-:Y:S02]  /*1c20*/  FADD.FTZ R20, R20, R25 ;  /* 0x0000001914147221 */ /* 0x000fe40000010000 */
[----:B------:R-:W-:-:S02]  /*1c30*/  FADD.FTZ R29, R29, R26 ;  /* 0x0000001a1d1d7221 */ /* 0x000fc40000010000 */
[----:B------:R-:W-:Y:S02]  /*1c40*/  FADD.FTZ R28, R28, R27 ;  /* 0x0000001b1c1c7221 */ /* 0x000fe40000010000 */
[----:B------:R-:W1:Y:S01]  /*1c50*/  LDS.128 R24, [R2+0x820] ;  /* 0x0008200002187984 */ /* 0x000e620000000c00 */
[----:B--2---:R-:W-:Y:S02]  /*1c60*/  FADD.FTZ R55, R55, R16 ;  /* 0x0000001037377221 */ /* 0x004fe40000010000 */
[----:B------:R-:W-:Y:S02]  /*1c70*/  FADD.FTZ R16, R20, R17 ;  /* 0x0000001114107221 */ /* 0x000fe40000010000 */
[----:B------:R-:W2:Y:S01]  /*1c80*/  LDS.128 R20, [R2+0x8f0] ;  /* 0x0008f00002147984 */ /* 0x000ea20000000c00 */
[----:B------:R-:W-:Y:S02]  /*1c90*/  FADD.FTZ R29, R29, R18 ;  /* 0x000000121d1d7221 */ /* 0x000fe40000010000 */
[----:B------:R-:W-:-:S02]  /*1ca0*/  FADD.FTZ R28, R28, R19 ;  /* 0x000000131c1c7221 */ /* 0x000fc40000010000 */
[----:B-1----:R-:W-:Y:S02]  /*1cb0*/  FADD.FTZ R55, R55, R24 ;  /* 0x0000001837377221 */ /* 0x002fe40000010000 */
[----:B------:R-:W-:Y:S02]  /*1cc0*/  FADD.FTZ R16, R16, R25 ;  /* 0x0000001910107221 */ /* 0x000fe40000010000 */
[----:B------:R-:W-:Y:S02]  /*1cd0*/  FADD.FTZ R29, R29, R26 ;  /* 0x0000001a1d1d7221 */ /* 0x000fe40000010000 */
[----:B------:R-:W-:Y:S02]  /*1ce0*/  FADD.FTZ R28, R28, R27 ;  /* 0x0000001b1c1c7221 */ /* 0x000fe40000010000 */
[----:B------:R-:W1:Y:S01]  /*1cf0*/  LDS.128 R24, [R2+0x9c0] ;  /* 0x0009c00002187984 */ /* 0x000e620000000c00 */
[----:B--2---:R-:W-:Y:S02]  /*1d00*/  FADD.FTZ R55, R55, R20 ;  /* 0x0000001437377221 */ /* 0x004fe40000010000 */
[----:B------:R-:W-:-:S02]  /*1d10*/  FADD.FTZ R20, R16, R21 ;  /* 0x0000001510147221 */ /* 0x000fc40000010000 */
[----:B------:R-:W2:Y:S01]  /*1d20*/  LDS.128 R16, [R2+0xa90] ;  /* 0x000a900002107984 */ /* 0x000ea20000000c00 */
[----:B------:R-:W-:Y:S02]  /*1d30*/  FADD.FTZ R29, R29, R22 ;  /* 0x000000161d1d7221 */ /* 0x000fe40000010000 */
[----:B------:R-:W-:Y:S02]  /*1d40*/  FADD.FTZ R28, R28, R23 ;  /* 0x000000171c1c7221 */ /* 0x000fe40000010000 */
[----:B-1----:R-:W-:Y:S02]  /*1d50*/  FADD.FTZ R55, R55, R24 ;  /* 0x0000001837377221 */ /* 0x002fe40000010000 */
[----:B------:R-:W-:Y:S02]  /*1d60*/  FADD.FTZ R20, R20, R25 ;  /* 0x0000001914147221 */ /* 0x000fe40000010000 */
[----:B------:R-:W-:Y:S02]  /*1d70*/  FADD.FTZ R29, R29, R26 ;  /* 0x0000001a1d1d7221 */ /* 0x000fe40000010000 */
[----:B------:R-:W-:-:S02]  /*1d80*/  FADD.FTZ R28, R28, R27 ;  /* 0x0000001b1c1c7221 */ /* 0x000fc40000010000 */
[----:B------:R-:W1:Y:S01]  /*1d90*/  LDS.128 R24, [R2+0xb60] ;  /* 0x000b600002187984 */ /* 0x000e620000000c00 */
[----:B--2---:R-:W-:Y:S02]  /*1da0*/  FADD.FTZ R55, R55, R16 ;  /* 0x0000001037377221 */ /* 0x004fe40000010000 */
[----:B------:R-:W-:Y:S02]  /*1db0*/  FADD.FTZ R16, R20, R17 ;  /* 0x0000001114107221 */ /* 0x000fe40000010000 */
[----:B------:R-:W2:Y:S01]  /*1dc0*/  LDS.128 R20, [R2+0xc30] ;  /* 0x000c300002147984 */ /* 0x000ea20000000c00 */
        /* <DEDUP_REMOVED lines=74> */
[----:B------:R-:W1:Y:S01]  /*2270*/  LDS.128 R20, [R2+0x1860] ;  /* 0x0018600002147984 */ /* 0x000e620000000c00 */
[----:B--2---:R-:W-:-:S02]  /*2280*/  FADD.FTZ R55, R55, R16 ;  /* 0x0000001037377221 */ /* 0x004fc40000010000 */
[----:B------:R-:W-:Y:S02]  /*2290*/  FADD.FTZ R29, R29, R26 ;  /* 0x0000001a1d1d7221 */ /* 0x000fe40000010000 */
[----:B------:R-:W-:Y:S02]  /*22a0*/  FADD.FTZ R28, R28, R27 ;  /* 0x0000001b1c1c7221 */ /* 0x000fe40000010000 */
        /* <DEDUP_REMOVED lines=12> */
.L_x_45:
[----:B------:R-:W-:Y:S05]  /*2370*/  BSYNC B0 ;  /* 0x0000000000007941 */ /* 0x000fea0003800000 */
.L_x_44:
[----:B------:R-:W-:Y:S01]  /*2380*/  MOV R28, c[0x0][0xc] ;  /* 0x00000300001c7a02 */ /* 0x000fe20000000f00 */
[----:B------:R-:W-:Y:S01]  /*2390*/  BSSY B0, `(.L_x_46) ;  /* 0x0000014000007945 */ /* 0x000fe20003800000 */
[----:B------:R-:W-:Y:S02]  /*23a0*/  HFMA2.MMA R29, -RZ, RZ, 0, 2.384185791015625e-07 ;  /* 0x00000004ff1d7435 */ /* 0x000fe400000001ff */
[----:B------:R-:W-:Y:S01]  /*23b0*/  ISETP.GE.U32.AND P0, PT, R28, 0x2, PT ;  /* 0x000000021c00780c */ /* 0x000fe20003f06070 */
[----:B------:R-:W-:Y:S07]  /*23c0*/  @P5 BRA `(.L_x_47) ;  /* 0x0000010000005947 */ /* 0x000fee0003800000 */
[----:B------:R-:W-:Y:S01]  /*23d0*/  IMAD R20, R10, 0xd, R49 ;  /* 0x0000000d0a147824 */ /* 0x000fe200078e0231 */
[----:B------:R-:W-:Y:S02]  /*23e0*/  MOV R27, UR11 ;  /* 0x0000000b001b7c02 */ /* 0x000fe40008000f00 */
[----:B------:R-:W-:Y:S01]  /*23f0*/  MOV R25, UR10 ;  /* 0x0000000a00197c02 */ /* 0x000fe20008000f00 */
[----:B------:R-:W-:Y:S01]  /*2400*/  IMAD.WIDE R20, R20, R29, c[0x0][0x1b8] ;  /* 0x00006e0014147625 */ /* 0x000fe200078e021d */
[----:B------:R-:W-:-:S04]  /*2410*/  MOV R23, c[0x0][0x1d8] ;  /* 0x0000760000177a02 */ /* 0x000fc80000000f00 */
[-C--:B------:R-:W-:Y:S01]  /*2420*/  LEA R26, P6, R27, R20.reuse, 0x2 ;  /* 0x000000141b1a7211 */ /* 0x080fe200078c10ff */
[----:B------:R1:W-:Y:S01]  /*2430*/  RED.E.ADD.F32.FTZ.RN.STRONG.GPU [R20.64], R16 ;  /* 0x000000101400798e */ /* 0x0003e2000c10e78c */
[----:B------:R-:W-:Y:S02]  /*2440*/  MOV R10, c[0x0][0x1dc] ;  /* 0x00007700000a7a02 */ /* 0x000fe40000000f00 */
[----:B------:R-:W-:Y:S02]  /*2450*/  IADD3.X R27, R21, UR9, RZ, P6, !PT ;  /* 0x00000009151b7c10 */ /* 0x000fe4000b7fe4ff */
[-C--:B------:R-:W-:Y:S02]  /*2460*/  LEA R24, P6, R23, R20.reuse, 0x2 ;  /* 0x0000001417187211 */ /* 0x080fe400078c10ff */
[----:B------:R-:W-:Y:S01]  /*2470*/  LEA R22, P5, R25, R20, 0x2 ;  /* 0x0000001419167211 */ /* 0x000fe200078a10ff */
[----:B------:R1:W-:Y:S01]  /*2480*/  RED.E.ADD.F32.FTZ.RN.STRONG.GPU [R26.64], R17 ;  /* 0x000000111a00798e */ /* 0x0003e2000c10e78c */
[----:B------:R-:W-:-:S02]  /*2490*/  LEA.HI.X R25, R23, R21, R10, 0x2, P6 ;  /* 0x0000001517197211 */ /* 0x000fc400030f140a */
[----:B------:R-:W-:-:S03]  /*24a0*/  IADD3.X R23, R21, UR8, RZ, P5, !PT ;  /* 0x0000000815177c10 */ /* 0x000fc6000affe4ff */
[----:B------:R1:W-:Y:S04]  /*24b0*/  RED.E.ADD.F32.FTZ.RN.STRONG.GPU [R24.64], R18 ;  /* 0x000000121800798e */ /* 0x0003e8000c10e78c */
[----:B------:R1:W-:Y:S02]  /*24c0*/  RED.E.ADD.F32.FTZ.RN.STRONG.GPU [R22.64], R19 ;  /* 0x000000131600798e */ /* 0x0003e4000c10e78c */
.L_x_47:
[----:B------:R-:W-:Y:S05]  /*24d0*/  BSYNC B0 ;  /* 0x0000000000007941 */ /* 0x000fea0003800000 */
.L_x_46:
[----:B------:R-:W-:Y:S05]  /*24e0*/  @!P0 BRA `(.L_x_48) ;  /* 0x0000121000008947 */ /* 0x000fea0003800000 */
[----:B------:R-:W-:-:S05]  /*24f0*/  LOP3.LUT R10, R42, 0x1, RZ, 0xc0, !PT ;  /* 0x000000012a0a7812 */ /* 0x000fca00078ec0ff */
[----:B-1----:R-:W-:-:S04]  /*2500*/  IMAD R17, R10, c[0x0][0x10], RZ ;  /* 0x000004000a117a24 */ /* 0x002fc800078e02ff */
[C---:B------:R-:W-:Y:S01]  /*2510*/  IMAD R10, R17.reuse, c[0x0][0xc], RZ ;  /* 0x00000300110a7a24 */ /* 0x040fe200078e02ff */
[----:B------:R-:W-:-:S04]  /*2520*/  IADD3 R17, R17, R0, RZ ;  /* 0x0000000011117210 */ /* 0x000fc80007ffe0ff */
[----:B------:R-:W-:Y:S01]  /*2530*/  SHF.L.U32 R10, R10, 0x1, RZ ;  /* 0x000000010a0a7819 */ /* 0x000fe200000006ff */
[----:B------:R-:W-:-:S04]  /*2540*/  IMAD.WIDE.U32 R16, R17, R29, c[0x0][0x1a8] ;  /* 0x00006a0011107625 */ /* 0x000fc800078e001d */
[----:B------:R-:W-:Y:S01]  /*2550*/  IMAD.WIDE R22, R10, R29, c[0x0][0x1b0] ;  /* 0x00006c000a167625 */ /* 0x000fe200078e021d */
[----:B------:R-:W-:Y:S05]  /*2560*/  @P3 BRA `(.L_x_49) ;  /* 0x0000017000003947 */ /* 0x000fea0003800000 */
[C---:B------:R-:W-:Y:S01]  /*2570*/  LEA R18, P0, R46.reuse, R22, 0x3 ;  /* 0x000000162e127211 */ /* 0x040fe200078018ff */
[----:B------:R-:W1:Y:S03]  /*2580*/  S2R R4, SR_LANEID ;  /* 0x0000000000047919 */ /* 0x000e660000000000 */
[----:B------:R-:W-:-:S05]  /*2590*/  LEA.HI.X R19, R46, R23, RZ, 0x3, P0 ;  /* 0x000000172e137211 */ /* 0x000fca00000f1cff */
[----:B------:R2:W-:Y:S01]  /*25a0*/  STG.E.64 [R18.64], R32 ;  /* 0x0000002012007986 */ /* 0x0005e2000c101b0c */
[----:B------:R-:W-:Y:S06]  /*25b0*/  MEMBAR.ALL.GPU ;  /* 0x0000000000007992 */ /* 0x000fec000000a000 */
[----:B------:R-:W-:Y:S01]  /*25c0*/  VOTEU.ANY UR4, UPT, PT ;  /* 0x0000000000047886 */ /* 0x000fe200038e0100 */
[----:B------:R-:W-:Y:S01]  /*25d0*/  LOP3.LUT P0, RZ, R42, 0x2, RZ, 0xc0, !PT ;  /* 0x000000022aff7812 */ /* 0x000fe2000780c0ff */
[----:B------:R-:W-:Y:S01]  /*25e0*/  UFLO.U32 UR15, UR4 ;  /* 0x00000004000f72bd */ /* 0x000fe200080e0000 */
[----:B------:R-:W-:Y:S01]  /*25f0*/  MOV R10, 0x1 ;  /* 0x00000001000a7802 */ /* 0x000fe20000000f00 */
[----:B------:R-:W-:Y:S01]  /*2600*/  UPOPC UR4, UR4 ;  /* 0x00000004000472bf */ /* 0x000fe20008000000 */
[----:B------:R-:W-:Y:S01]  /*2610*/  SEL R21, RZ, c[0x0][0xc], P0 ;  /* 0x00000300ff157a07 */ /* 0x000fe20000000000 */
[----:B------:R-:W-:-:S00]  /*2620*/  ERRBAR ;  /* 0x00000000000079ab */ /* 0x000fc00000000000 */
[----:B------:R-:W-:Y:S02]  /*2630*/  SEL R10, R10, 0xffffffff, !P0 ;  /* 0xffffffff0a0a7807 */ /* 0x000fe40004000000 */
[----:B-1----:R-:W-:-:S02]  /*2640*/  ISETP.EQ.U32.AND P5, PT, R4, UR15, PT ;  /* 0x0000000f04007c0c */ /* 0x002fc4000bfa2070 */
[----:B------:R-:W-:Y:S01]  /*2650*/  ISETP.NE.AND P0, PT, R21, -0x1, PT ;  /* 0xffffffff1500780c */ /* 0x000fe20003f05270 */
[----:B--2---:R-:W-:-:S10]  /*2660*/  IMAD R19, R10, UR4, RZ ;  /* 0x000000040a137c24 */ /* 0x004fd4000f8e02ff */
[----:B------:R1:W-:Y:S02]  /*2670*/  @P5 RED.E.ADD.S32.STRONG.GPU [R16.64], R19 ;  /* 0x000000131000598e */ /* 0x0003e4000c10e38c */
[----:B------:R-:W-:Y:S05]  /*2680*/  @!P0 BRA `(.L_x_49) ;  /* 0x0000005000008947 */ /* 0x000fea0003800000 */
.L_x_50:
[----:B------:R-:W2:Y:S01]  /*2690*/  LDG.E.STRONG.GPU R10, [R16.64] ;  /* 0x0000000c100a7981 */ /* 0x000ea2000c1ef900 */
[----:B------:R-:W-:Y:S01]  /*26a0*/  YIELD ;  /* 0x0000000000007946 */ /* 0x000fe20003800000 */
[----:B--2---:R-:W-:Y:S01]  /*26b0*/  ISETP.NE.AND P0, PT, R10, R21, PT ;  /* 0x000000150a00720c */ /* 0x004fe20003f05270 */
[----:B------:R-:W-:-:S12]  /*26c0*/  CCTL.IVALL ;  /* 0x00000000ff00798f */ /* 0x000fd80002000000 */
[----:B------:R-:W-:Y:S05]  /*26d0*/  @P0 BRA `(.L_x_50) ;  /* 0xffffffb000000947 */ /* 0x000fea000383ffff */
.L_x_49:
[----:B------:R-:W-:Y:S01]  /*26e0*/  ISETP.NE.AND P0, PT, RZ, c[0x0][0xc], PT ;  /* 0x00000300ff007a0c */ /* 0x000fe20003f05270 */
[----:B------:R-:W-:Y:S01]  /*26f0*/  WARPSYNC 0xffffffff ;  /* 0xffffffff00007948 */ /* 0x000fe20003800000 */
[----:B------:R-:W-:Y:S11]  /*2700*/  BAR.SYNC.DEFER_BLOCKING 0x0 ;  /* 0x0000000000007b1d */ /* 0x000ff60000010000 */
[----:B------:R-:W-:Y:S05]  /*2710*/  @!P0 BRA `(.L_x_48) ;  /* 0x00000fe000008947 */ /* 0x000fea0003800000 */
[----:B------:R-:W-:Y:S01]  /*2720*/  IADD3 R28, R28, -0x1, RZ ;  /* 0xffffffff1c1c7810 */ /* 0x000fe20007ffe0ff */
[----:B------:R-:W-:-:S03]  /*2730*/  HFMA2.MMA R10, -RZ, RZ, 0, 0 ;  /* 0x00000000ff0a7435 */ /* 0x000fc600000001ff */
[----:B------:R-:W-:-:S13]  /*2740*/  ISETP.GE.U32.AND P0, PT, R28, 0x3, PT ;  /* 0x000000031c00780c */ /* 0x000fda0003f06070 */
[----:B------:R-:W-:Y:S05]  /*2750*/  @!P0 BRA `(.L_x_51) ;  /* 0x00000dc000008947 */ /* 0x000fea0003800000 */
[----:B------:R-:W-:Y:S01]  /*2760*/  ISETP.LT.AND P0, PT, RZ, UR5, PT ;  /* 0x00000005ff007c0c */ /* 0x000fe2000bf01270 */
[----:B------:R-:W-:Y:S01]  /*2770*/  UMOV UR4, UR5 ;  /* 0x0000000500047c82 */ /* 0x000fe20008000000 */
[----:B------:R-:W-:-:S11]  /*2780*/  MOV R10, RZ ;  /* 0x000000ff000a7202 */ /* 0x000fd60000000f00 */
[----:B------:R-:W-:Y:S05]  /*2790*/  @!P0 BRA `(.L_x_52) ;  /* 0x00000b9000008947 */ /* 0x000fea0003800000 */
[----:B------:R-:W-:Y:S01]  /*27a0*/  UISETP.GT.AND UP0, UPT, UR4, 0xc, UPT ;  /* 0x0000000c0400788c */ /* 0x000fe2000bf04270 */
[----:B------:R-:W-:-:S05]  /*27b0*/  PLOP3.LUT P0, PT, PT, PT, PT, 0x80, 0x0 ;  /* 0x000000000000781c */ /* 0x000fca0003f0f070 */
[----:B------:R-:W-:-:S13]  /*27c0*/  PLOP3.LUT P5, PT, PT, PT, UP0, 0x80, 0x0 ;  /* 0x000000000000781c */ /* 0x000fda0003faf008 */
[----:B------:R-:W-:Y:S05]  /*27d0*/  @!P5 BRA `(.L_x_53) ;  /* 0x000007500000d947 */ /* 0x000fea0003800000 */
[----:B------:R-:W-:Y:S02]  /*27e0*/  PLOP3.LUT P0, PT, PT, PT, PT, 0x8, 0x0 ;  /* 0x000000000000781c */ /* 0x000fe40003f0e170 */
.L_x_54:
[C---:B------:R-:W-:Y:S02]  /*27f0*/  ISETP.EQ.OR P5, PT, R10.reuse, R3, P3 ;  /* 0x000000030a00720c */ /* 0x040fe40001fa2670 */
[----:B-1----:R-:W-:-:S04]  /*2800*/  IADD3 R19, R10, 0x1, RZ ;  /* 0x000000010a137810 */ /* 0x002fc80007ffe0ff */
[----:B------:R-:W-:-:S07]  /*2810*/  ISETP.EQ.OR P6, PT, R19, R3, P3 ;  /* 0x000000031300720c */ /* 0x000fce0001fc2670 */
[----:B------:R-:W-:-:S04]  /*2820*/  @!P5 IMAD R17, R10, c[0x0][0x10], R0 ;  /* 0x000004000a11da24 */ /* 0x000fc800078e0200 */
[----:B------:R-:W-:-:S04]  /*2830*/  @!P5 IMAD.WIDE.U32 R16, R17, 0x8, R22 ;  /* 0x000000081110d825 */ /* 0x000fc800078e0016 */
[----:B------:R-:W-:Y:S02]  /*2840*/  @!P6 IMAD R19, R19, c[0x0][0x10], R0 ;  /* 0x000004001313ea24 */ /* 0x000fe400078e0200 */
[----:B------:R-:W2:Y:S02]  /*2850*/  @!P5 LDG.E.64 R16, [R16.64] ;  /* 0x0000000c1010d981 */ /* 0x000ea4000c1e1b00 */
[----:B------:R-:W-:-:S06]  /*2860*/  @!P6 IMAD.WIDE.U32 R18, R19, 0x8, R22 ;  /* 0x000000081312e825 */ /* 0x000fcc00078e0016 */
[----:B------:R-:W3:Y:S01]  /*2870*/  @!P6 LDG.E.64 R18, [R18.64] ;  /* 0x0000000c1212e981 */ /* 0x000ee2000c1e1b00 */
[C---:B------:R-:W-:Y:S02]  /*2880*/  IADD3 R20, R10.reuse, 0x2, RZ ;  /* 0x000000020a147810 */ /* 0x040fe40007ffe0ff */
[----:B------:R-:W-:Y:S01]  /*2890*/  IADD3 R21, R10, 0x3, RZ ;  /* 0x000000030a157810 */ /* 0x000fe20007ffe0ff */
[----:B0-2---:R-:W-:Y:S02]  /*28a0*/  @!P5 FADD.FTZ R32, R32, R16 ;  /* 0x000000102020d221 */ /* 0x005fe40000010000 */
[----:B------:R-:W-:Y:S01]  /*28b0*/  @!P5 FADD.FTZ R33, R33, R17 ;  /* 0x000000112121d221 */ /* 0x000fe20000010000 */
[-C--:B------:R-:W-:Y:S01]  /*28c0*/  ISETP.EQ.OR P5, PT, R20, R3.reuse, P3 ;  /* 0x000000031400720c */ /* 0x080fe20001fa2670 */
[----:B---3--:R-:W-:Y:S02]  /*28d0*/  @!P6 FADD.FTZ R32, R32, R18 ;  /* 0x000000122020e221 */ /* 0x008fe40000010000 */
[----:B------:R-:W-:Y:S01]  /*28e0*/  @!P6 FADD.FTZ R33, R33, R19 ;  /* 0x000000132121e221 */ /* 0x000fe20000010000 */
[----:B------:R-:W-:-:S09]  /*28f0*/  ISETP.EQ.OR P6, PT, R21, R3, P3 ;  /* 0x000000031500720c */ /* 0x000fd20001fc2670 */
        /* <DEDUP_REMOVED lines=8> */
[----:B--2---:R-:W-:Y:S02]  /*2980*/  @!P5 FADD.FTZ R32, R32, R16 ;  /* 0x000000102020d221 */ /* 0x004fe40000010000 */
        /* <DEDUP_REMOVED lines=81> */
[----:B------:R-:W-:Y:S01]  /*2ea0*/  UIADD3 UR4, UR4, -0x10, URZ ;  /* 0xfffffff004047890 */ /* 0x000fe2000fffe03f */
[----:B------:R-:W-:-:S03]  /*2eb0*/  IADD3 R10, R10, 0x10, RZ ;  /* 0x000000100a0a7810 */ /* 0x000fc60007ffe0ff */
[----:B------:R-:W-:Y:S01]  /*2ec0*/  UISETP.GT.AND UP0, UPT, UR4, 0xc, UPT ;  /* 0x0000000c0400788c */ /* 0x000fe2000bf04270 */
[----:B--2---:R-:W-:Y:S02]  /*2ed0*/  @!P5 FADD.FTZ R32, R32, R16 ;  /* 0x000000102020d221 */ /* 0x004fe40000010000 */
[----:B------:R-:W-:-:S03]  /*2ee0*/  @!P5 FADD.FTZ R33, R33, R17 ;  /* 0x000000112121d221 */ /* 0x000fc60000010000 */
[----:B------:R-:W-:Y:S01]  /*2ef0*/  PLOP3.LUT P5, PT, PT, PT, UP0, 0x80, 0x0 ;  /* 0x000000000000781c */ /* 0x000fe20003faf008 */
[----:B---3--:R-:W-:Y:S02]  /*2f00*/  @!P6 FADD.FTZ R32, R32, R18 ;  /* 0x000000122020e221 */ /* 0x008fe40000010000 */
[----:B------:R-:W-:-:S10]  /*2f10*/  @!P6 FADD.FTZ R33, R33, R19 ;  /* 0x000000132121e221 */ /* 0x000fd40000010000 */
[----:B------:R-:W-:Y:S05]  /*2f20*/  @P5 BRA `(.L_x_54) ;  /* 0xfffff8c000005947 */ /* 0x000fea000383ffff */
.L_x_53:
[----:B------:R-:W-:-:S06]  /*2f30*/  UISETP.GT.AND UP0, UPT, UR4, 0x4, UPT ;  /* 0x000000040400788c */ /* 0x000fcc000bf04270 */
[----:B------:R-:W-:-:S13]  /*2f40*/  PLOP3.LUT P5, PT, PT, PT, UP0, 0x80, 0x0 ;  /* 0x000000000000781c */ /* 0x000fda0003faf008 */
[----:B------:R-:W-:Y:S05]  /*2f50*/  @!P5 BRA `(.L_x_55) ;  /* 0x000003b00000d947 */ /* 0x000fea0003800000 */
        /* <DEDUP_REMOVED lines=10> */
[----:B------:R-:W-:Y:S02]  /*3000*/  IADD3 R21, R10, 0x3, RZ ;  /* 0x000000030a157810 */ /* 0x000fe40007ffe0ff */
[-C--:B------:R-:W-:Y:S02]  /*3010*/  ISETP.EQ.OR P0, PT, R20, R3.reuse, P3 ;  /* 0x000000031400720c */ /* 0x080fe40001f02670 */
[----:B------:R-:W-:Y:S01]  /*3020*/  IADD3 R10, R10, 0x4, RZ ;  /* 0x000000040a0a7810 */ /* 0x000fe20007ffe0ff */
[----:B0-2---:R-:W-:Y:S02]  /*3030*/  @!P6 FADD.FTZ R32, R32, R16 ;  /* 0x000000102020e221 */ /* 0x005fe40000010000 */
[----:B------:R-:W-:Y:S01]  /*3040*/  @!P6 FADD.FTZ R33, R33, R17 ;  /* 0x000000112121e221 */ /* 0x000fe20000010000 */
[----:B------:R-:W-:-:S07]  /*3050*/  ISETP.EQ.OR P6, PT, R21, R3, P3 ;  /* 0x000000031500720c */ /* 0x000fce0001fc2670 */
[----:B------:R-:W-:Y:S02]  /*3060*/  @!P0 IMAD R17, R20, c[0x0][0x10], R0 ;  /* 0x0000040014118a24 */ /* 0x000fe400078e0200 */
[----:B---3--:R-:W-:Y:S02]  /*3070*/  @!P5 FADD.FTZ R32, R32, R18 ;  /* 0x000000122020d221 */ /* 0x008fe40000010000 */
[----:B------:R-:W-:Y:S01]  /*3080*/  @!P5 FADD.FTZ R33, R33, R19 ;  /* 0x000000132121d221 */ /* 0x000fe20000010000 */
[----:B------:R-:W-:Y:S01]  /*3090*/  ISETP.EQ.OR P5, PT, R10, R3, P3 ;  /* 0x000000030a00720c */ /* 0x000fe20001fa2670 */
[----:B------:R-:W-:-:S04]  /*30a0*/  @!P0 IMAD.WIDE.U32 R16, R17, 0x8, R22 ;  /* 0x0000000811108825 */ /* 0x000fc800078e0016 */
[----:B------:R-:W-:Y:S02]  /*30b0*/  @!P6 IMAD R19, R21, c[0x0][0x10], R0 ;  /* 0x000004001513ea24 */ /* 0x000fe400078e0200 */
[----:B------:R-:W2:Y:S02]  /*30c0*/  @!P0 LDG.E.64 R16, [R16.64] ;  /* 0x0000000c10108981 */ /* 0x000ea4000c1e1b00 */
[----:B------:R-:W-:-:S04]  /*30d0*/  @!P6 IMAD.WIDE.U32 R18, R19, 0x8, R22 ;  /* 0x000000081312e825 */ /* 0x000fc800078e0016 */
[----:B------:R-:W-:Y:S02]  /*30e0*/  @!P5 IMAD R21, R10, c[0x0][0x10], R0 ;  /* 0x000004000a15da24 */ /* 0x000fe400078e0200 */
[----:B------:R-:W3:Y:S02]  /*30f0*/  @!P6 LDG.E.64 R18, [R18.64] ;  /* 0x0000000c1212e981 */ /* 0x000ee4000c1e1b00 */
[----:B------:R-:W-:-:S06]  /*3100*/  @!P5 IMAD.WIDE.U32 R20, R21, 0x8, R22 ;  /* 0x000000081514d825 */ /* 0x000fcc00078e0016 */
[----:B------:R-:W4:Y:S01]  /*3110*/  @!P5 LDG.E.64 R20, [R20.64] ;  /* 0x0000000c1414d981 */ /* 0x000f22000c1e1b00 */
[C---:B------:R-:W-:Y:S02]  /*3120*/  IADD3 R24, R10.reuse, 0x1, RZ ;  /* 0x000000010a187810 */ /* 0x040fe40007ffe0ff */
[C---:B------:R-:W-:Y:S02]  /*3130*/  IADD3 R25, R10.reuse, 0x2, RZ ;  /* 0x000000020a197810 */ /* 0x040fe40007ffe0ff */
[----:B------:R-:W-:Y:S01]  /*3140*/  IADD3 R26, R10, 0x3, RZ ;  /* 0x000000030a1a7810 */ /* 0x000fe20007ffe0ff */
[----:B--2---:R-:W-:Y:S02]  /*3150*/  @!P0 FADD.FTZ R32, R32, R16 ;  /* 0x0000001020208221 */ /* 0x004fe40000010000 */
[----:B------:R-:W-:Y:S01]  /*3160*/  @!P0 FADD.FTZ R33, R33, R17 ;  /* 0x0000001121218221 */ /* 0x000fe20000010000 */
[----:B------:R-:W-:Y:S01]  /*3170*/  ISETP.EQ.OR P0, PT, R24, R3, P3 ;  /* 0x000000031800720c */ /* 0x000fe20001f02670 */
[----:B---3--:R-:W-:-:S02]  /*3180*/  @!P6 FADD.FTZ R32, R32, R18 ;  /* 0x000000122020e221 */ /* 0x008fc40000010000 */
[----:B------:R-:W-:Y:S01]  /*3190*/  @!P6 FADD.FTZ R33, R33, R19 ;  /* 0x000000132121e221 */ /* 0x000fe20000010000 */
[-C--:B------:R-:W-:Y:S01]  /*31a0*/  ISETP.EQ.OR P6, PT, R25, R3.reuse, P3 ;  /* 0x000000031900720c */ /* 0x080fe20001fc2670 */
[----:B----4-:R-:W-:Y:S02]  /*31b0*/  @!P5 FADD.FTZ R32, R32, R20 ;  /* 0x000000142020d221 */ /* 0x010fe40000010000 */
[----:B------:R-:W-:Y:S01]  /*31c0*/  @!P5 FADD.FTZ R33, R33, R21 ;  /* 0x000000152121d221 */ /* 0x000fe20000010000 */
[----:B------:R-:W-:-:S05]  /*31d0*/  ISETP.EQ.OR P5, PT, R26, R3, P3 ;  /* 0x000000031a00720c */ /* 0x000fca0001fa2670 */
[----:B------:R-:W-:-:S04]  /*31e0*/  @!P0 IMAD R17, R24, c[0x0][0x10], R0 ;  /* 0x0000040018118a24 */ /* 0x000fc800078e0200 */
[----:B------:R-:W-:Y:S02]  /*31f0*/  @!P6 IMAD R19, R25, c[0x0][0x10], R0 ;  /* 0x000004001913ea24 */ /* 0x000fe400078e0200 */
[----:B------:R-:W-:-:S04]  /*3200*/  @!P0 IMAD.WIDE.U32 R16, R17, 0x8, R22 ;  /* 0x0000000811108825 */ /* 0x000fc800078e0016 */
[----:B------:R-:W-:Y:S02]  /*3210*/  @!P6 IMAD.WIDE.U32 R18, R19, 0x8, R22 ;  /* 0x000000081312e825 */ /* 0x000fe400078e0016 */
[----:B------:R-:W2:Y:S02]  /*3220*/  @!P0 LDG.E.64 R16, [R16.64] ;  /* 0x0000000c10108981 */ /* 0x000ea4000c1e1b00 */
[----:B------:R-:W-:Y:S02]  /*3230*/  @!P5 IMAD R21, R26, c[0x0][0x10], R0 ;  /* 0x000004001a15da24 */ /* 0x000fe400078e0200 */
[----:B------:R-:W3:Y:S02]  /*3240*/  @!P6 LDG.E.64 R18, [R18.64] ;  /* 0x0000000c1212e981 */ /* 0x000ee4000c1e1b00 */
[----:B------:R-:W-:-:S06]  /*3250*/  @!P5 IMAD.WIDE.U32 R20, R21, 0x8, R22 ;  /* 0x000000081514d825 */ /* 0x000fcc00078e0016 */
[----:B------:R-:W4:Y:S01]  /*3260*/  @!P5 LDG.E.64 R20, [R20.64] ;  /* 0x0000000c1414d981 */ /* 0x000f22000c1e1b00 */
[----:B------:R-:W-:Y:S01]  /*3270*/  UIADD3 UR4, UR4, -0x4, URZ ;  /* 0xfffffffc04047890 */ /* 0x000fe2000fffe03f */
[----:B------:R-:W-:-:S03]  /*3280*/  IADD3 R10, R10, 0x4, RZ ;  /* 0x000000040a0a7810 */ /* 0x000fc60007ffe0ff */
[----:B------:R-:W-:Y:S01]  /*3290*/  UIADD3 UR4, UR4, -0x4, URZ ;  /* 0xfffffffc04047890 */ /* 0x000fe2000fffe03f */
[----:B--2---:R-:W-:Y:S02]  /*32a0*/  @!P0 FADD.FTZ R32, R32, R16 ;  /* 0x0000001020208221 */ /* 0x004fe40000010000 */
[----:B------:R-:W-:Y:S02]  /*32b0*/  @!P0 FADD.FTZ R33, R33, R17 ;  /* 0x0000001121218221 */ /* 0x000fe40000010000 */
[----:B---3--:R-:W-:Y:S02]  /*32c0*/  @!P6 FADD.FTZ R32, R32, R18 ;  /* 0x000000122020e221 */ /* 0x008fe40000010000 */
[----:B------:R-:W-:Y:S01]  /*32d0*/  @!P6 FADD.FTZ R33, R33, R19 ;  /* 0x000000132121e221 */ /* 0x000fe20000010000 */
[----:B------:R-:W-:Y:S01]  /*32e0*/  PLOP3.LUT P0, PT, PT, PT, PT, 0x8, 0x0 ;  /* 0x000000000000781c */ /* 0x000fe20003f0e170 */
[----:B----4-:R-:W-:Y:S02]  /*32f0*/  @!P5 FADD.FTZ R32, R32, R20 ;  /* 0x000000142020d221 */ /* 0x010fe40000010000 */
[----:B------:R-:W-:-:S02]  /*3300*/  @!P5 FADD.FTZ R33, R33, R21 ;  /* 0x000000152121d221 */ /* 0x000fc40000010000 */
.L_x_55:
[----:B------:R-:W-:-:S13]  /*3310*/  ISETP.NE.OR P0, PT, RZ, UR4, P0 ;  /* 0x00000004ff007c0c */ /* 0x000fda0008705670 */
[----:B------:R-:W-:Y:S05]  /*3320*/  @!P0 BRA `(.L_x_51) ;  /* 0x000001f000008947 */ /* 0x000fea0003800000 */
.L_x_52:
[----:B------:R-:W-:-:S13]  /*3330*/  ISETP.EQ.OR P6, PT, R10, R3, P3 ;  /* 0x000000030a00720c */ /* 0x000fda0001fc2670 */
[----:B-1----:R-:W-:-:S04]  /*3340*/  @!P6 IMAD R17, R10, c[0x0][0x10], R0 ;  /* 0x000004000a11ea24 */ /* 0x002fc800078e0200 */
[----:B------:R-:W-:-:S06]  /*3350*/  @!P6 IMAD.WIDE.U32 R16, R17, 0x8, R22 ;  /* 0x000000081110e825 */ /* 0x000fcc00078e0016 */
[----:B------:R-:W2:Y:S01]  /*3360*/  @!P6 LDG.E.64 R16, [R16.64] ;  /* 0x0000000c1010e981 */ /* 0x000ea2000c1e1b00 */
[C---:B------:R-:W-:Y:S02]  /*3370*/  IADD3 R19, R10.reuse, 0x1, RZ ;  /* 0x000000010a137810 */ /* 0x040fe40007ffe0ff */
[C---:B------:R-:W-:Y:S02]  /*3380*/  IADD3 R21, R10.reuse, 0x2, RZ ;  /* 0x000000020a157810 */ /* 0x040fe40007ffe0ff */
[-C--:B------:R-:W-:Y:S02]  /*3390*/  ISETP.EQ.OR P0, PT, R19, R3.reuse, P3 ;  /* 0x000000031300720c */ /* 0x080fe40001f02670 */
[----:B------:R-:W-:Y:S02]  /*33a0*/  IADD3 R25, R10, 0x3, RZ ;  /* 0x000000030a197810 */ /* 0x000fe40007ffe0ff */
[----:B------:R-:W-:-:S09]  /*33b0*/  ISETP.EQ.OR P5, PT, R21, R3, P3 ;  /* 0x000000031500720c */ /* 0x000fd20001fa2670 */
[----:B------:R-:W-:-:S04]  /*33c0*/  @!P0 IMAD R19, R19, c[0x0][0x10], R0 ;  /* 0x0000040013138a24 */ /* 0x000fc800078e0200 */
[----:B------:R-:W-:Y:S02]  /*33d0*/  @!P5 IMAD R21, R21, c[0x0][0x10], R0 ;  /* 0x000004001515da24 */ /* 0x000fe400078e0200 */
[----:B0-2---:R-:W-:Y:S02]  /*33e0*/  @!P6 FADD.FTZ R32, R32, R16 ;  /* 0x000000102020e221 */ /* 0x005fe40000010000 */
[----:B------:R-:W-:Y:S01]  /*33f0*/  @!P6 FADD.FTZ R33, R33, R17 ;  /* 0x000000112121e221 */ /* 0x000fe20000010000 */
[----:B------:R-:W-:Y:S01]  /*3400*/  ISETP.EQ.OR P6, PT, R25, R3, P3 ;  /* 0x000000031900720c */ /* 0x000fe20001fc2670 */
[----:B------:R-:W-:-:S04]  /*3410*/  @!P0 IMAD.WIDE.U32 R16, R19, 0x8, R22 ;  /* 0x0000000813108825 */ /* 0x000fc800078e0016 */
[----:B------:R-:W-:Y:S02]  /*3420*/  @!P5 IMAD.WIDE.U32 R18, R21, 0x8, R22 ;  /* 0x000000081512d825 */ /* 0x000fe400078e0016 */
[----:B------:R-:W2:Y:S04]  /*3430*/  @!P0 LDG.E.64 R16, [R16.64] ;  /* 0x0000000c10108981 */ /* 0x000ea8000c1e1b00 */
[----:B------:R-:W3:Y:S02]  /*3440*/  @!P5 LDG.E.64 R18, [R18.64] ;  /* 0x0000000c1212d981 */ /* 0x000ee4000c1e1b00 */
[----:B------:R-:W-:-:S04]  /*3450*/  @!P6 IMAD R25, R25, c[0x0][0x10], R0 ;  /* 0x000004001919ea24 */ /* 0x000fc800078e0200 */
[----:B------:R-:W-:-:S06]  /*3460*/  @!P6 IMAD.WIDE.U32 R20, R25, 0x8, R22 ;  /* 0x000000081914e825 */ /* 0x000fcc00078e0016 */
[----:B------:R-:W4:Y:S01]  /*3470*/  @!P6 LDG.E.64 R20, [R20.64] ;  /* 0x0000000c1414e981 */ /* 0x000f22000c1e1b00 */
[----:B------:R-:W-:Y:S01]  /*3480*/  UIADD3 UR4, UR4, -0x4, URZ ;  /* 0xfffffffc04047890 */ /* 0x000fe2000fffe03f */
[----:B------:R-:W-:Y:S01]  /*3490*/  IADD3 R10, R10, 0x4, RZ ;  /* 0x000000040a0a7810 */ /* 0x000fe20007ffe0ff */
[----:B--2---:R-:W-:Y:S02]  /*34a0*/  @!P0 FADD.FTZ R32, R32, R16 ;  /* 0x0000001020208221 */ /* 0x004fe40000010000 */
[----:B------:R-:W-:Y:S02]  /*34b0*/  @!P0 FADD.FTZ R33, R33, R17 ;  /* 0x0000001121218221 */ /* 0x000fe40000010000 */
[----:B------:R-:W-:Y:S01]  /*34c0*/  ISETP.NE.AND P0, PT, RZ, UR4, PT ;  /* 0x00000004ff007c0c */ /* 0x000fe2000bf05270 */
[----:B---3--:R-:W-:Y:S02]  /*34d0*/  @!P5 FADD.FTZ R32, R32, R18 ;  /* 0x000000122020d221 */ /* 0x008fe40000010000 */
[----:B------:R-:W-:-:S02]  /*34e0*/  @!P5 FADD.FTZ R33, R33, R19 ;  /* 0x000000132121d221 */ /* 0x000fc40000010000 */
[----:B----4-:R-:W-:Y:S02]  /*34f0*/  @!P6 FADD.FTZ R32, R32, R20 ;  /* 0x000000142020e221 */ /* 0x010fe40000010000 */
[----:B------:R-:W-:-:S06]  /*3500*/  @!P6 FADD.FTZ R33, R33, R21 ;  /* 0x000000152121e221 */ /* 0x000fcc0000010000 */
[----:B------:R-:W-:Y:S05]  /*3510*/  @P0 BRA `(.L_x_52) ;  /* 0xfffffe1000000947 */ /* 0x000fea000383ffff */
.L_x_51:
[----:B------:R-:W-:-:S13]  /*3520*/  ISETP.NE.AND P0, PT, RZ, UR7, PT ;  /* 0x00000007ff007c0c */ /* 0x000fda000bf05270 */
[----:B------:R-:W-:Y:S05]  /*3530*/  @!P0 BRA `(.L_x_48) ;  /* 0x000001c000008947 */ /* 0x000fea0003800000 */
[----:B------:R-:W-:Y:S01]  /*3540*/  ISETP.EQ.OR P0, PT, R10, R3, P3 ;  /* 0x000000030a00720c */ /* 0x000fe20001f02670 */
[----:B------:R-:W-:-:S12]  /*3550*/  BSSY B0, `(.L_x_56) ;  /* 0x0000007000007945 */ /* 0x000fd80003800000 */
[----:B------:R-:W-:Y:S05]  /*3560*/  @P0 BRA `(.L_x_57) ;  /* 0x0000005000000947 */ /* 0x000fea0003800000 */
[----:B-1----:R-:W-:-:S04]  /*3570*/  IMAD R17, R10, c[0x0][0x10], R0 ;  /* 0x000004000a117a24 */ /* 0x002fc800078e0200 */
[----:B------:R-:W-:-:S06]  /*3580*/  IMAD.WIDE.U32 R16, R17, 0x8, R22 ;  /* 0x0000000811107825 */ /* 0x000fcc00078e0016 */
[----:B------:R-:W2:Y:S02]  /*3590*/  LDG.E.64 R16, [R16.64] ;  /* 0x0000000c10107981 */ /* 0x000ea4000c1e1b00 */
[----:B0-2---:R-:W-:Y:S02]  /*35a0*/  FADD.FTZ R32, R32, R16 ;  /* 0x0000001020207221 */ /* 0x005fe40000010000 */
[----:B------:R-:W-:Y:S02]  /*35b0*/  FADD.FTZ R33, R33, R17 ;  /* 0x0000001121217221 */ /* 0x000fe40000010000 */
.L_x_57:
[----:B------:R-:W-:Y:S05]  /*35c0*/  BSYNC B0 ;  /* 0x0000000000007941 */ /* 0x000fea0003800000 */
.L_x_56:
[----:B------:R-:W-:-:S06]  /*35d0*/  UISETP.NE.AND UP0, UPT, UR7, 0x1, UPT ;  /* 0x000000010700788c */ /* 0x000fcc000bf05270 */
[----:B------:R-:W-:-:S13]  /*35e0*/  PLOP3.LUT P0, PT, PT, PT, UP0, 0x80, 0x0 ;  /* 0x000000000000781c */ /* 0x000fda0003f0f008 */
[----:B------:R-:W-:Y:S05]  /*35f0*/  @!P0 BRA `(.L_x_48) ;  /* 0x0000010000008947 */ /* 0x000fea0003800000 */
[C---:B-1----:R-:W-:Y:S02]  /*3600*/  IADD3 R19, R10.reuse, 0x2, RZ ;  /* 0x000000020a137810 */ /* 0x042fe40007ffe0ff */
[----:B------:R-:W-:Y:S02]  /*3610*/  IADD3 R10, R10, 0x1, RZ ;  /* 0x000000010a0a7810 */ /* 0x000fe40007ffe0ff */
[----:B------:R-:W-:Y:S02]  /*3620*/  MOV R16, UR7 ;  /* 0x0000000700107c02 */ /* 0x000fe40008000f00 */
[-C--:B------:R-:W-:Y:S02]  /*3630*/  ISETP.EQ.OR P0, PT, R19, R3.reuse, P3 ;  /* 0x000000031300720c */ /* 0x080fe40001f02670 */
[----:B------:R-:W-:Y:S02]  /*3640*/  ISETP.EQ.OR P5, PT, R10, R3, P3 ;  /* 0x000000030a00720c */ /* 0x000fe40001fa2670 */
[----:B------:R-:W-:-:S11]  /*3650*/  ISETP.EQ.OR P0, PT, R16, 0x2, P0 ;  /* 0x000000021000780c */ /* 0x000fd60000702670 */
[--C-:B------:R-:W-:Y:S02]  /*3660*/  @!P5 IMAD R17, R10, c[0x0][0x10], R0.reuse ;  /* 0x000004000a11da24 */ /* 0x100fe400078e0200 */
[----:B------:R-:W-:Y:S02]  /*3670*/  @!P0 IMAD R19, R19, c[0x0][0x10], R0 ;  /* 0x0000040013138a24 */ /* 0x000fe400078e0200 */
[----:B------:R-:W-:-:S04]  /*3680*/  @!P5 IMAD.WIDE.U32 R16, R17, 0x8, R22 ;  /* 0x000000081110d825 */ /* 0x000fc800078e0016 */
[----:B------:R-:W-:Y:S02]  /*3690*/  @!P0 IMAD.WIDE.U32 R22, R19, 0x8, R22 ;  /* 0x0000000813168825 */ /* 0x000fe400078e0016 */
[----:B------:R-:W2:Y:S04]  /*36a0*/  @!P5 LDG.E.64 R16, [R16.64] ;  /* 0x0000000c1010d981 */ /* 0x000ea8000c1e1b00 */
[----:B------:R-:W3:Y:S01]  /*36b0*/  @!P0 LDG.E.64 R22, [R22.64] ;  /* 0x0000000c16168981 */ /* 0x000ee2000c1e1b00 */
[----:B0-2---:R-:W-:Y:S02]  /*36c0*/  @!P5 FADD.FTZ R32, R32, R16 ;  /* 0x000000102020d221 */ /* 0x005fe40000010000 */
[----:B------:R-:W-:Y:S02]  /*36d0*/  @!P5 FADD.FTZ R33, R33, R17 ;  /* 0x000000112121d221 */ /* 0x000fe40000010000 */
[----:B---3--:R-:W-:-:S02]  /*36e0*/  @!P0 FADD.FTZ R32, R32, R22 ;  /* 0x0000001620208221 */ /* 0x008fc40000010000 */
[----:B------:R-:W-:-:S05]  /*36f0*/  @!P0 FADD.FTZ R33, R33, R23 ;  /* 0x0000001721218221 */ /* 0x000fca0000010000 */
.L_x_48:
[----:B------:R-:W-:Y:S01]  /*3700*/  @!P3 STS.64 [0x80], R32 ;  /* 0x00008020ff00b388 */ /* 0x000fe20000000a00 */
[----:B-1----:R-:W-:-:S03]  /*3710*/  IMAD.WIDE.U32 R18, R49, 0x4ec4ec4f, RZ ;  /* 0x4ec4ec4f31127825 */ /* 0x002fc600078e00ff */
[----:B------:R-:W-:Y:S02]  /*3720*/  BAR.SYNC.DEFER_BLOCKING 0x0 ;  /* 0x0000000000007b1d */ /* 0x000fe40000010000 */
[----:B------:R-:W-:Y:S02]  /*3730*/  SHF.R.U32.HI R18, RZ, 0x2, R19 ;  /* 0x00000002ff127819 */ /* 0x000fe40000011613 */
[--C-:B------:R-:W-:Y:S02]  /*3740*/  PRMT R19, RZ, 0x5410, R38.reuse ;  /* 0x00005410ff137816 */ /* 0x100fe40000000026 */
[----:B------:R-:W-:Y:S01]  /*3750*/  PRMT R38, RZ, 0x7610, R38 ;  /* 0x00007610ff267816 */ /* 0x000fe20000000026 */
[----:B------:R-:W-:-:S05]  /*3760*/  IMAD R18, R3, c[0x0][0x1fc], R18 ;  /* 0x00007f0003127a24 */ /* 0x000fca00078e0212 */
[C---:B------:R-:W-:Y:S02]  /*3770*/  IADD3 R10, R18.reuse, 0x40, RZ ;  /* 0x00000040120a7810 */ /* 0x040fe40007ffe0ff */
[----:B------:R-:W-:Y:S02]  /*3780*/  IADD3 R18, R18, 0x60, RZ ;  /* 0x0000006012127810 */ /* 0x000fe40007ffe0ff */
[----:B------:R-:W-:Y:S02]  /*3790*/  ISETP.GE.U32.AND P0, PT, R10, c[0x0][0x1e0], PT ;  /* 0x000078000a007a0c */ /* 0x000fe40003f06070 */
[----:B------:R-:W-:Y:S02]  /*37a0*/  SHF.R.S32.HI R10, RZ, 0x1f, R10 ;  /* 0x0000001fff0a7819 */ /* 0x000fe4000001140a */
[----:B------:R-:W-:Y:S02]  /*37b0*/  ISETP.GE.U32.AND P3, PT, R18, c[0x0][0x1e0], PT ;  /* 0x0000780012007a0c */ /* 0x000fe40003f66070 */
[----:B------:R-:W-:Y:S01]  /*37c0*/  ISETP.GE.AND.EX P0, PT, R10, c[0x0][0x1e4], PT, P0 ;  /* 0x000079000a007a0c */ /* 0x000fe20003f06300 */
[----:B------:R-:W1:Y:S01]  /*37d0*/  LDS.64 R16, [0x80] ;  /* 0x00008000ff107984 */ /* 0x000e620000000a00 */
[----:B------:R-:W-:-:S04]  /*37e0*/  SHF.R.S32.HI R18, RZ, 0x1f, R18 ;  /* 0x0000001fff127819 */ /* 0x000fc80000011412 */
[----:B------:R-:W-:Y:S01]  /*37f0*/  ISETP.GE.AND.EX P3, PT, R18, c[0x0][0x1e4], PT, P3 ;  /* 0x0000790012007a0c */ /* 0x000fe20003f66330 */
[----:B-1----:R-:W-:Y:S01]  /*3800*/  FMUL.FTZ R10, R16, c[0x0][0x20c] ;  /* 0x00008300100a7a20 */ /* 0x002fe20000410000 */
[--C-:B------:R-:W-:Y:S01]  /*3810*/  PRMT R16, RZ, 0x5410, R39.reuse ;  /* 0x00005410ff107816 */ /* 0x100fe20000000027 */
[----:B------:R-:W-:Y:S01]  /*3820*/  FMUL.FTZ R17, R17, c[0x0][0x20c] ;  /* 0x0000830011117a20 */ /* 0x000fe20000410000 */
[----:B------:R-:W-:-:S03]  /*3830*/  PRMT R39, RZ, 0x7610, R39 ;  /* 0x00007610ff277816 */ /* 0x000fc60000000027 */
[----:B------:R-:W-:Y:S02]  /*3840*/  FADD.FTZ R16, R16, -UR17 ;  /* 0x8000001110107e21 */ /* 0x000fe40008010000 */
[----:B------:R-:W-:Y:S02]  /*3850*/  FADD.FTZ R39, R39, -UR17 ;  /* 0x8000001127277e21 */ /* 0x000fe40008010000 */
[----:B------:R-:W-:Y:S02]  /*3860*/  FMUL.FTZ R31, R16, UR14 ;  /* 0x0000000e101f7c20 */ /* 0x000fe40008410000 */
[----:B------:R-:W-:Y:S01]  /*3870*/  FMUL.FTZ R26, R39, UR14 ;  /* 0x0000000e271a7c20 */ /* 0x000fe20008410000 */
[----:B------:R-:W-:Y:S05]  /*3880*/  @!P4 BRA `(.L_x_58) ;  /* 0x000001200000c947 */ /* 0x000fea0003800000 */
[----:B------:R-:W-:Y:S02]  /*3890*/  FFMA.FTZ R16, R31, R12, R14 ;  /* 0x0000000c1f107223 */ /* 0x000fe4000001000e */
[----:B------:R-:W-:Y:S02]  /*38a0*/  FFMA.FTZ R18, R26, R13, R15 ;  /* 0x0000000d1a127223 */ /* 0x000fe4000001000f */
[----:B------:R-:W-:-:S02]  /*38b0*/  FMUL.FTZ R20, R16, -1.4426950216293334961 ;  /* 0xbfb8aa3b10147820 */ /* 0x000fc40000410000 */
[----:B------:R-:W-:-:S04]  /*38c0*/  FMUL.FTZ R23, R18, -1.4426950216293334961 ;  /* 0xbfb8aa3b12177820 */ /* 0x000fc80000410000 */
[----:B------:R-:W1:Y:S08]  /*38d0*/  MUFU.EX2 R20, R20 ;  /* 0x0000001400147308 */ /* 0x000e700000000800 */
[----:B------:R-:W2:Y:S01]  /*38e0*/  MUFU.EX2 R23, R23 ;  /* 0x0000001700177308 */ /* 0x000ea20000000800 */
[----:B-1----:R-:W-:-:S07]  /*38f0*/  FADD.FTZ R21, R20, 1 ;  /* 0x3f80000014157421 */ /* 0x002fce0000010000 */
[----:B------:R-:W1:Y:S01]  /*3900*/  MUFU.RCP R22, R21 ;  /* 0x0000001500167308 */ /* 0x000e620000001000 */
[----:B--2---:R-:W-:-:S07]  /*3910*/  FADD.FTZ R24, R23, 1 ;  /* 0x3f80000017187421 */ /* 0x004fce0000010000 */
[----:B------:R-:W2:Y:S01]  /*3920*/  MUFU.RCP R25, R24 ;  /* 0x0000001800197308 */ /* 0x000ea20000001000 */
[----:B-1----:R-:W-:Y:S02]  /*3930*/  FADD.FTZ R27, -R22, 1 ;  /* 0x3f800000161b7421 */ /* 0x002fe40000010100 */
[----:B------:R-:W-:Y:S02]  /*3940*/  FMUL.FTZ R19, R19, R22 ;  /* 0x0000001613137220 */ /* 0x000fe40000410000 */
[----:B------:R-:W-:Y:S02]  /*3950*/  FFMA.FTZ R16, R16, R27, 1 ;  /* 0x3f80000010107423 */ /* 0x000fe4000001001b */
[----:B--2---:R-:W-:Y:S02]  /*3960*/  FADD.FTZ R29, -R25, 1 ;  /* 0x3f800000191d7421 */ /* 0x004fe40000010100 */
[----:B------:R-:W-:Y:S02]  /*3970*/  FMUL.FTZ R38, R38, R25 ;  /* 0x0000001926267220 */ /* 0x000fe40000410000 */
[----:B------:R-:W-:-:S02]  /*3980*/  FFMA.FTZ R29, R18, R29, 1 ;  /* 0x3f800000121d7423 */ /* 0x000fc4000001001d */
[----:B------:R-:W-:Y:S02]  /*3990*/  FMUL.FTZ R19, R19, R16 ;  /* 0x0000001013137220 */ /* 0x000fe40000410000 */
[----:B------:R-:W-:Y:S02]  /*39a0*/  FMUL.FTZ R38, R38, R29 ;  /* 0x0000001d26267220 */ /* 0x000fe40000410000 */
.L_x_58:
        /* <DEDUP_REMOVED lines=11> */
[----:B------:R-:W-:Y:S01]  /*3a60*/  IMAD R21, R47, c[0x0][0x1dc], R20 ;  /* 0x000077002f157a24 */ /* 0x000fe200078e0214 */
[----:B------:R-:W-:Y:S01]  /*3a70*/  LEA R20, P5, R18, c[0x0][0x160], 0x1 ;  /* 0x0000580012147a11 */ /* 0x000fe200078a08ff */
[----:B------:R-:W-:-:S03]  /*3a80*/  FMUL.FTZ R16, R38, UR14 ;  /* 0x0000000e26107c20 */ /* 0x000fc60008410000 */
[----:B------:R-:W-:Y:S02]  /*3a90*/  IADD3 R21, R19, R21, RZ ;  /* 0x0000001513157210 */ /* 0x000fe40007ffe0ff */
[----:B------:R-:W-:Y:S02]  /*3aa0*/  F2FP.BF16.PACK_AB R19, R16, R23 ;  /* 0x000000171013723e */ /* 0x000fe400000010ff */
[----:B------:R-:W-:-:S05]  /*3ab0*/  LEA.HI.X R21, R18, c[0x0][0x164], R21, 0x1, P5 ;  /* 0x0000590012157a11 */ /* 0x000fca00028f0c15 */
[----:B------:R1:W-:Y:S02]  /*3ac0*/  STG.E [R20.64], R19 ;  /* 0x0000001314007986 */ /* 0x0003e4000c10190c */
.L_x_60:
[----:B------:R-:W-:Y:S05]  /*3ad0*/  BSYNC B0 ;  /* 0x0000000000007941 */ /* 0x000fea0003800000 */
.L_x_59:
[--C-:B------:R-:W-:Y:S02]  /*3ae0*/  PRMT R16, RZ, 0x5410, R40.reuse ;  /* 0x00005410ff107816 */ /* 0x100fe40000000028 */
[----:B------:R-:W-:Y:S02]  /*3af0*/  PRMT R40, RZ, 0x7610, R40 ;  /* 0x00007610ff287816 */ /* 0x000fe40000000028 */
[--C-:B-1----:R-:W-:Y:S01]  /*3b00*/  PRMT R19, RZ, 0x5410, R37.reuse ;  /* 0x00005410ff137816 */ /* 0x102fe20000000025 */
[----:B------:R-:W-:Y:S01]  /*3b10*/  FADD.FTZ R18, R16, -UR17 ;  /* 0x8000001110127e21 */ /* 0x000fe20008010000 */
        /* <DEDUP_REMOVED lines=23> */
.L_x_61:
[----:B------:R-:W-:Y:S01]  /*3c90*/  BSSY B0, `(.L_x_62) ;  /* 0x0000012000007945 */ /* 0x000fe20003800000 */
[----:B------:R-:W-:Y:S05]  /*3ca0*/  @!P2 BRA `(.L_x_63) ;  /* 0x000001000000a947 */ /* 0x000fea0003800000 */
[C-C-:B------:R-:W-:Y:S02]  /*3cb0*/  FFMA.FTZ R18, R10.reuse, R31, R17.reuse ;  /* 0x0000001f0a127223 */ /* 0x140fe40000010011 */
[----:B------:R-:W-:Y:S02]  /*3cc0*/  FFMA.FTZ R21, R10, R40, R17 ;  /* 0x000000280a157223 */ /* 0x000fe40000010011 */
[----:B------:R-:W-:Y:S01]  /*3cd0*/  FFMA.FTZ R20, R19, R12, -R18 ;  /* 0x0000000c13147223 */ /* 0x000fe20000010812 */
[----:B------:R-:W-:Y:S01]  /*3ce0*/  MOV R18, R50 ;  /* 0x0000003200127202 */ /* 0x000fe20000000f00 */
[----:B------:R-:W-:Y:S01]  /*3cf0*/  IMAD R22, R6, c[0x0][0x1d8], RZ ;  /* 0x0000760006167a24 */ /* 0x000fe200078e02ff */
[----:B------:R-:W-:Y:S01]  /*3d00*/  MOV R19, R53 ;  /* 0x0000003500137202 */ /* 0x000fe20000000f00 */
[----:B------:R-:W-:-:S02]  /*3d10*/  FFMA.FTZ R16, R16, R13, -R21 ;  /* 0x0000000d10107223 */ /* 0x000fc40000010815 */
[C---:B------:R-:W-:Y:S02]  /*3d20*/  IMAD R21, R45.reuse, c[0x0][0x1dc], R22 ;  /* 0x000077002d157a24 */ /* 0x040fe400078e0216 */
[----:B------:R-:W-:-:S04]  /*3d30*/  IMAD.WIDE.U32 R18, R45, c[0x0][0x1d8], R18 ;  /* 0x000076002d127a25 */ /* 0x000fc800078e0012 */
[----:B------:R-:W-:Y:S01]  /*3d40*/  FMUL.FTZ R23, R20, UR14 ;  /* 0x0000000e14177c20 */ /* 0x000fe20008410000 */
[----:B------:R-:W-:Y:S01]  /*3d50*/  IADD3 R21, R19, R21, RZ ;  /* 0x0000001513157210 */ /* 0x000fe20007ffe0ff */
[----:B------:R-:W-:Y:S01]  /*3d60*/  FMUL.FTZ R16, R16, UR14 ;  /* 0x0000000e10107c20 */ /* 0x000fe20008410000 */
[----:B------:R-:W-:-:S04]  /*3d70*/  LEA R20, P5, R18, c[0x0][0x160], 0x1 ;  /* 0x0000580012147a11 */ /* 0x000fc800078a08ff */
[----:B------:R-:W-:Y:S02]  /*3d80*/  LEA.HI.X R21, R18, c[0x0][0x164], R21, 0x1, P5 ;  /* 0x0000590012157a11 */ /* 0x000fe400028f0c15 */
[----:B------:R-:W-:-:S05]  /*3d90*/  F2FP.BF16.PACK_AB R19, R16, R23 ;  /* 0x000000171013723e */ /* 0x000fca00000010ff */
[----:B------:R1:W-:Y:S02]  /*3da0*/  STG.E [R20.64], R19 ;  /* 0x0000001314007986 */ /* 0x0003e4000c10190c */
.L_x_63:
[----:B------:R-:W-:Y:S05]  /*3db0*/  BSYNC B0 ;  /* 0x0000000000007941 */ /* 0x000fea0003800000 */
.L_x_62:
[--C-:B------:R-:W-:Y:S02]  /*3dc0*/  PRMT R16, RZ, 0x5410, R35.reuse ;  /* 0x00005410ff107816 */ /* 0x100fe40000000023 */
[----:B------:R-:W-:Y:S02]  /*3dd0*/  PRMT R35, RZ, 0x7610, R35 ;  /* 0x00007610ff237816 */ /* 0x000fe40000000023 */
[--C-:B-1----:R-:W-:Y:S01]  /*3de0*/  PRMT R19, RZ, 0x5410, R34.reuse ;  /* 0x00005410ff137816 */ /* 0x102fe20000000022 */
[----:B------:R-:W-:Y:S01]  /*3df0*/  FADD.FTZ R18, R16, -UR17 ;  /* 0x8000001110127e21 */ /* 0x000fe20008010000 */
[----:B------:R-:W-:Y:S01]  /*3e00*/  ISETP.LT.U32.AND P0, PT, R49, 0x1a0, !P0 ;  /* 0x000001a03100780c */ /* 0x000fe20004701070 */
[----:B------:R-:W-:Y:S01]  /*3e10*/  FADD.FTZ R35, R35, -UR17 ;  /* 0x8000001123237e21 */ /* 0x000fe20008010000 */
[----:B------:R-:W-:Y:S01]  /*3e20*/  ISETP.LT.U32.AND P3, PT, R49, 0x1a0, !P3 ;  /* 0x000001a03100780c */ /* 0x000fe20005f61070 */
[----:B------:R-:W-:Y:S01]  /*3e30*/  FMUL.FTZ R31, R18, UR14 ;  /* 0x0000000e121f7c20 */ /* 0x000fe20008410000 */
[----:B------:R-:W-:Y:S01]  /*3e40*/  PRMT R34, RZ, 0x7610, R34 ;  /* 0x00007610ff227816 */ /* 0x000fe20000000022 */
[----:B------:R-:W-:Y:S01]  /*3e50*/  FMUL.FTZ R26, R35, UR14 ;  /* 0x0000000e231a7c20 */ /* 0x000fe20008410000 */
[----:B------:R-:W-:Y:S01]  /*3e60*/  PRMT R16, RZ, 0x5410, R36 ;  /* 0x00005410ff107816 */ /* 0x000fe20000000024 */
        /* <DEDUP_REMOVED lines=19> */
.L_x_64:
        /* <DEDUP_REMOVED lines=18> */
.L_x_66:
[----:B------:R-:W-:Y:S05]  /*40c0*/  BSYNC B0 ;  /* 0x0000000000007941 */ /* 0x000fea0003800000 */
.L_x_65:
[----:B------:R-:W-:Y:S01]  /*40d0*/  PRMT R36, RZ, 0x7610, R36 ;  /* 0x00007610ff247816 */ /* 0x000fe20000000024 */
[----:B------:R-:W-:Y:S01]  /*40e0*/  FADD.FTZ R18, R16, -UR17 ;  /* 0x8000001110127e21 */ /* 0x000fe20008010000 */
[--C-:B-1----:R-:W-:Y:S02]  /*40f0*/  PRMT R19, RZ, 0x5410, R11.reuse ;  /* 0x00005410ff137816 */ /* 0x102fe4000000000b */
        /* <DEDUP_REMOVED lines=23> */
.L_x_67:
[----:B------:R-:W-:Y:S01]  /*4270*/  BSSY B0, `(.L_x_68) ;  /* 0x0000011000007945 */ /* 0x000fe20003800000 */
[----:B------:R-:W-:Y:S05]  /*4280*/  @!P3 BRA `(.L_x_69) ;  /* 0x000000f00000b947 */ /* 0x000fea0003800000 */
[C-C-:B------:R-:W-:Y:S01]  /*4290*/  FFMA.FTZ R11, R10.reuse, R25, R17.reuse ;  /* 0x000000190a0b7223 */ /* 0x140fe20000010011 */
[----:B------:R-:W-:Y:S01]  /*42a0*/  MOV R51, R53 ;  /* 0x0000003500337202 */ /* 0x000fe20000000f00 */
[----:B------:R-:W-:Y:S02]  /*42b0*/  FFMA.FTZ R10, R10, R36, R17 ;  /* 0x000000240a0a7223 */ /* 0x000fe40000010011 */
[----:B------:R-:W-:Y:S02]  /*42c0*/  IMAD R14, R9, c[0x0][0x1d8], RZ ;  /* 0x00007600090e7a24 */ /* 0x000fe400078e02ff */
[----:B------:R-:W-:Y:S02]  /*42d0*/  FFMA.FTZ R11, R19, R12, -R11 ;  /* 0x0000000c130b7223 */ /* 0x000fe4000001080b */
[----:B------:R-:W-:-:S02]  /*42e0*/  FFMA.FTZ R10, R16, R13, -R10 ;  /* 0x0000000d100a7223 */ /* 0x000fc4000001080a */
[----:B------:R-:W-:-:S04]  /*42f0*/  IMAD.WIDE.U32 R50, R43, c[0x0][0x1d8], R50 ;  /* 0x000076002b327a25 */ /* 0x000fc800078e0032 */
[----:B------:R-:W-:Y:S02]  /*4300*/  IMAD R15, R43, c[0x0][0x1dc], R14 ;  /* 0x000077002b0f7a24 */ /* 0x000fe400078e020e */
[----:B------:R-:W-:Y:S02]  /*4310*/  FMUL.FTZ R13, R11, UR14 ;  /* 0x0000000e0b0d7c20 */ /* 0x000fe40008410000 */
[----:B------:R-:W-:Y:S01]  /*4320*/  FMUL.FTZ R12, R10, UR14 ;  /* 0x0000000e0a0c7c20 */ /* 0x000fe20008410000 */
[----:B------:R-:W-:Y:S02]  /*4330*/  IADD3 R15, R51, R15, RZ ;  /* 0x0000000f330f7210 */ /* 0x000fe40007ffe0ff */
[----:B------:R-:W-:Y:S02]  /*4340*/  LEA R10, P0, R50, c[0x0][0x160], 0x1 ;  /* 0x00005800320a7a11 */ /* 0x000fe400078008ff */
[----:B------:R-:W-:Y:S02]  /*4350*/  F2FP.BF16.PACK_AB R13, R12, R13 ;  /* 0x0000000d0c0d723e */ /* 0x000fe400000010ff */
[----:B------:R-:W-:-:S05]  /*4360*/  LEA.HI.X R11, R50, c[0x0][0x164], R15, 0x1, P0 ;  /* 0x00005900320b7a11 */ /* 0x000fca00000f0c0f */
[----:B------:R1:W-:Y:S04]  /*4370*/  STG.E [R10.64], R13 ;  /* 0x0000000d0a007986 */ /* 0x0003e8000c10190c */
.L_x_69:
[----:B------:R-:W-:Y:S05]  /*4380*/  BSYNC B0 ;  /* 0x0000000000007941 */ /* 0x000fea0003800000 */
.L_x_68:
[----:B------:R-:W-:Y:S02]  /*4390*/  IADD3 R41, R41, c[0x0][0x10], RZ ;  /* 0x0000040029297a10 */ /* 0x000fe40007ffe0ff */
[----:B------:R-:W-:Y:S02]  /*43a0*/  IADD3 R42, R42, 0x1, RZ ;  /* 0x000000012a2a7810 */ /* 0x000fe40007ffe0ff */
[----:B------:R-:W-:-:S13]  /*43b0*/  ISETP.GE.AND P0, PT, R41, UR6, PT ;  /* 0x0000000629007c0c */ /* 0x000fda000bf06270 */
[----:B------:R-:W-:Y:S01]  /*43c0*/  @P0 CALL.REL.NOINC `(.L_x_35) ;  /* 0x0000001000000944 */ /* 0x000fe20003c00000 */
[----:B------:R-:W-:Y:S05]  /*43d0*/  BRA `(.L_x_70) ;  /* 0xffffbf8000007947 */ /* 0x000fea000383ffff */
.L_x_35:
[----:B-12---:R-:W-:Y:S01]  /*43e0*/  ISETP.NE.AND P2, PT, R49, RZ, PT ;  /* 0x000000ff3100720c */ /* 0x006fe20003f45270 */
[----:B------:R-:W-:Y:S01]  /*43f0*/  HFMA2.MMA R25, -RZ, RZ, 0, 2.384185791015625e-07 ;  /* 0x00000004ff197435 */ /* 0x000fe200000001ff */
[----:B------:R-:W-:Y:S01]  /*4400*/  MOV R2, c[0x0][0x10] ;  /* 0x0000040000027a02 */ /* 0x000fe20000000f00 */
[----:B------:R-:W-:Y:S01]  /*4410*/  BSSY B0, `(.L_x_71) ;  /* 0x0000013000007945 */ /* 0x000fe20003800000 */
[----:B------:R-:W-:Y:S02]  /*4420*/  MOV R4, c[0x0][0xc] ;  /* 0x0000030000047a02 */ /* 0x000fe40000000f00 */
[----:B------:R-:W-:Y:S02]  /*4430*/  IADD3 R5, R2, -0x1, RZ ;  /* 0xffffffff02057810 */ /* 0x000fe40007ffe0ff */
[----:B------:R-:W-:Y:S02]  /*4440*/  ISETP.NE.AND P1, PT, R4, 0x1, PT ;  /* 0x000000010400780c */ /* 0x000fe40003f25270 */
[----:B------:R-:W-:-:S02]  /*4450*/  SHF.L.U32 R2, R2, 0x1, RZ ;  /* 0x0000000102027819 */ /* 0x000fc400000006ff */
[----:B------:R-:W-:Y:S02]  /*4460*/  IADD3 R6, R4, -0x1, RZ ;  /* 0xffffffff04067810 */ /* 0x000fe40007ffe0ff */
[----:B------:R-:W-:Y:S02]  /*4470*/  SEL R2, R2, RZ, P1 ;  /* 0x000000ff02027207 */ /* 0x000fe40000800000 */
[----:B------:R-:W-:-:S03]  /*4480*/  ISETP.NE.AND P0, PT, R3, R6, PT ;  /* 0x000000060300720c */ /* 0x000fc60003f05270 */
[----:B------:R-:W-:Y:S01]  /*4490*/  IMAD.WIDE.U32 R2, R2, R25, c[0x0][0x1a8] ;  /* 0x00006a0002027625 */ /* 0x000fe200078e0019 */
[----:B------:R-:W-:Y:S01]  /*44a0*/  ISETP.NE.OR P0, PT, R0, R5, P0 ;  /* 0x000000050000720c */ /* 0x000fe20000705670 */
[----:B------:R-:W-:Y:S07]  /*44b0*/  @P2 BRA `(.L_x_72) ;  /* 0x0000008000002947 */ /* 0x000fee0003800000 */
[----:B------:R-:W-:Y:S06]  /*44c0*/  MEMBAR.ALL.GPU ;  /* 0x0000000000007992 */ /* 0x000fec000000a000 */
[----:B------:R-:W1:Y:S01]  /*44d0*/  S2R R0, SR_LANEID ;  /* 0x0000000000007919 */ /* 0x000e620000000000 */
[----:B------:R-:W-:Y:S01]  /*44e0*/  VOTEU.ANY UR4, UPT, PT ;  /* 0x0000000000047886 */ /* 0x000fe200038e0100 */
[----:B------:R-:W-:-:S00]  /*44f0*/  ERRBAR ;  /* 0x00000000000079ab */ /* 0x000fc00000000000 */
[----:B------:R-:W-:Y:S01]  /*4500*/  UFLO.U32 UR5, UR4 ;  /* 0x00000004000572bd */ /* 0x000fe200080e0000 */
[----:B------:R-:W2:Y:S05]  /*4510*/  POPC R5, UR4 ;  /* 0x0000000400057d09 */ /* 0x000eaa0008000000 */
[----:B-1----:R-:W-:-:S13]  /*4520*/  ISETP.EQ.U32.AND P1, PT, R0, UR5, PT ;  /* 0x0000000500007c0c */ /* 0x002fda000bf22070 */
[----:B--2---:R1:W-:Y:S02]  /*4530*/  @P1 RED.E.ADD.S32.STRONG.GPU [R2.64], R5 ;  /* 0x000000050200198e */ /* 0x0043e4000c10e38c */
.L_x_72:
[----:B------:R-:W-:Y:S05]  /*4540*/  BSYNC B0 ;  /* 0x0000000000007941 */ /* 0x000fea0003800000 */
.L_x_71:
[----:B------:R-:W-:Y:S05]  /*4550*/  @P0 EXIT ;  /* 0x000000000000094d */ /* 0x000fea0003800000 */
[----:B------:R-:W-:Y:S05]  /*4560*/  @P2 BRA `(.L_x_73) ;  /* 0x0000008000002947 */ /* 0x000fea0003800000 */
[----:B------:R-:W-:-:S05]  /*4570*/  IMAD R0, R4, c[0x0][0x10], RZ ;  /* 0x0000040004007a24 */ /* 0x000fca00078e02ff */
[----:B------:R-:W-:-:S13]  /*4580*/  ISETP.NE.AND P0, PT, R0, -0x1, PT ;  /* 0xffffffff0000780c */ /* 0x000fda0003f05270 */
[----:B------:R-:W-:Y:S05]  /*4590*/  @!P0 BRA `(.L_x_73) ;  /* 0x0000005000008947 */ /* 0x000fea0003800000 */
.L_x_74:
[----:B-1----:R-:W2:Y:S01]  /*45a0*/  LDG.E.STRONG.GPU R5, [R2.64] ;  /* 0x0000000c02057981 */ /* 0x002ea2000c1ef900 */
[----:B------:R-:W-:Y:S01]  /*45b0*/  YIELD ;  /* 0x0000000000007946 */ /* 0x000fe20003800000 */
[----:B--2---:R-:W-:Y:S01]  /*45c0*/  ISETP.NE.AND P0, PT, R5, R0, PT ;  /* 0x000000000500720c */ /* 0x004fe20003f05270 */
[----:B------:R-:W-:-:S12]  /*45d0*/  CCTL.IVALL ;  /* 0x00000000ff00798f */ /* 0x000fd80002000000 */
[----:B------:R-:W-:Y:S05]  /*45e0*/  @P0 BRA `(.L_x_74) ;  /* 0xffffffb000000947 */ /* 0x000fea000383ffff */
.L_x_73:
[----:B------:R-:W-:Y:S02]  /*45f0*/  WARPSYNC 0xffffffff ;  /* 0xffffffff00007948 */ /* 0x000fe40003800000 */
[----:B------:R-:W-:Y:S01]  /*4600*/  MOV R19, c[0x0][0x1dc] ;  /* 0x0000770000137a02 */ /* 0x000fe20000000f00 */
[----:B------:R-:W-:Y:S03]  /*4610*/  BAR.SYNC.DEFER_BLOCKING 0x0 ;  /* 0x0000000000007b1d */ /* 0x000fe60000010000 */
[----:B------:R-:W-:-:S04]  /*4620*/  LEA.HI R0, P0, R19, c[0x0][0x1d8], RZ, 0x1 ;  /* 0x0000760013007a11 */ /* 0x000fc800078108ff */
[----:B-1----:R-:W-:-:S04]  /*4630*/  IADD3.X R3, RZ, c[0x0][0x1dc], RZ, P0, !PT ;  /* 0x00007700ff037a10 */ /* 0x002fc800007fe4ff */
        /* <DEDUP_REMOVED lines=9> */
[----:B------:R-:W-:Y:S01]  /*46d0*/  MOV R18, R0 ;  /* 0x0000000000127202 */ /* 0x000fe20000000f00 */
[----:B------:R-:W-:Y:S01]  /*46e0*/  UIMAD.WIDE.U32 UR4, UR4, UR5, URZ ;  /* 0x00000005040472a5 */ /* 0x000fe2000f8e003f */
[----:B------:R-:W-:Y:S02]  /*46f0*/  MOV R22, c[0x0][0x1d8] ;  /* 0x0000760000167a02 */ /* 0x000fe40000000f00 */
        /* <DEDUP_REMOVED lines=8> */
.L_x_75:
[----:B------:R-:W-:-:S04]  /*4780*/  LEA R6, P0, R49, c[0x0][0x1b8], 0x2 ;  /* 0x00006e0031067a11 */ /* 0x000fc800078010ff */
[----:B0-----:R-:W-:Y:S02]  /*4790*/  LEA.HI.X R7, R49, c[0x0][0x1bc], R18, 0x2, P0 ;  /* 0x00006f0031077a11 */ /* 0x001fe400000f1412 */
[-C--:B------:R-:W-:Y:S02]  /*47a0*/  LEA R8, P0, R20, R6.reuse, 0x2 ;  /* 0x0000000614087211 */ /* 0x080fe400078010ff */
[-C--:B------:R-:W-:Y:S01]  /*47b0*/  LEA R12, P1, R22, R6.reuse, 0x2 ;  /* 0x00000006160c7211 */ /* 0x080fe200078210ff */
[----:B------:R-:W2:Y:S01]  /*47c0*/  LDG.E R14, [R6.64] ;  /* 0x0000000c060e7981 */ /* 0x000ea2000c1e1900 */
        /* <DEDUP_REMOVED lines=12> */
[----:B------:R-:W-:-:S04]  /*4890*/  SHF.R.S32.HI R18, RZ, 0x1f, R49 ;  /* 0x0000001fff127819 */ /* 0x000fc80000011431 */
[----:B------:R-:W-:Y:S01]  /*48a0*/  ISETP.GT.AND.EX P0, PT, R27, R18, PT, P0 ;  /* 0x000000121b00720c */ /* 0x000fe20003f04300 */
[----:B--2---:R0:W-:Y:S04]  /*48b0*/  STG.E.64 [R2.64], R14 ;  /* 0x0000000e02007986 */ /* 0x0041e8000c101b0c */
[----:B---3--:R0:W-:Y:S08]  /*48c0*/  STG.E.64 [R4.64], R16 ;  /* 0x0000001004007986 */ /* 0x0081f0000c101b0c */
[----:B------:R-:W-:Y:S05]  /*48d0*/  @P0 BRA `(.L_x_75) ;  /* 0xfffffea000000947 */ /* 0x000fea000383ffff */
[----:B------:R-:W-:Y:S05]  /*48e0*/  EXIT ;  /* 0x000000000000794d */ /* 0x000fea0003800000 */
.L_x_76:
        /* <DEDUP_REMOVED lines=9> */
.L_x_3261:


//--------------------- .text._Z35group_norm_nhwc_bwd_one_pass_kernelI11Bf16IOFp32WLi256ELi26ELi416EEv26Group_norm_nhwc_bwd_params --------------------------
	.section	.text._Z35group_norm_nhwc_bwd_one_pass_kernelI11Bf16IOFp32WLi256ELi26ELi416EEv26Group_norm_nhwc_bwd_params,"ax",@progbits
	.sectioninfo	@"SHI_REGISTERS=72"
	.align	128
        .global         _Z35group_norm_nhwc_bwd_one_pass_kernelI11Bf16IOFp32WLi256ELi26ELi416EEv26Group_norm_nhwc_bwd_params
        .type           _Z35group_norm_nhwc_bwd_one_pass_kernelI11Bf16IOFp32WLi256ELi26ELi416EEv26Group_norm_nhwc_bwd_params,@function
        .size           _Z35group_norm_nhwc_bwd_one_pass_kernelI11Bf16IOFp32WLi256ELi26ELi416EEv26Group_norm_nhwc_bwd_params,(.L_x_3262 - _Z35group_norm_nhwc_bwd_one_pass_kernelI11Bf16IOFp32WLi256ELi26ELi416EEv26Group_norm_nhwc_bwd_params)
        .other          _Z35group_norm_nhwc_bwd_one_pass_kernelI11Bf16IOFp32WLi256ELi26ELi416EEv26Group_norm_nhwc_bwd_params,@"STO_CUDA_ENTRY STV_DEFAULT"
_Z35group_norm_nhwc_bwd_one_pass_kernelI11Bf16IOFp32WLi256ELi26ELi416EEv26Group_norm_nhwc_bwd_params:
.text._Z35group_norm_nhwc_bwd_one_pass_kernelI11Bf16IOFp32WLi256ELi26ELi416EEv26Group_norm_nhwc_bwd_params:
[----:B------:R-:W-:Y:S02]  /*0000*/  MOV R1, c[0x0][0x28] ;  /* 0x00000a0000017a02 */ /* 0x000fe40000000f00 */
[----:B------:R-:W0:Y:S01]  /*0010*/  S2UR UR5, SR_CTAID.Y ;  /* 0x00000000000579c3 */ /* 0x000e220000002600 */
[----:B------:R-:W-:Y:S01]  /*0020*/  ULDC UR6, c[0x0][0x1f0] ;  /* 0x00007c0000067ab9 */ /* 0x000fe20000000800 */
[----:B------:R-:W1:Y:S01]  /*0030*/  S2R R60, SR_TID.X ;  /* 0x00000000003c7919 */ /* 0x000e620000002100 */
[----:B------:R-:W-:Y:S02]  /*0040*/  ULDC UR4, c[0x0][0x1c0] ;  /* 0x0000700000047ab9 */ /* 0x000fe40000000800 */
[----:B------:R-:W-:Y:S01]  /*0050*/  UIMAD UR6, UR6, UR4, URZ ;  /* 0x00000004060672a4 */ /* 0x000fe2000f8e023f */
[----:B------:R-:W2:Y:S01]  /*0060*/  S2R R34, SR_CTAID.X ;  /* 0x0000000000227919 */ /* 0x000ea20000002500 */
[----:B------:R-:W-:Y:S01]  /*0070*/  ULDC.64 UR12, c[0x0][0x118] ;  /* 0x00004600000c7ab9 */ /* 0x000fe20000000a00 */
[----:B0-----:R-:W-:-:S04]  /*0080*/  MOV R11, UR5 ;  /* 0x00000005000b7c02 */ /* 0x001fc80008000f00 */
[----:B------:R-:W-:-:S13]  /*0090*/  ISETP.GE.AND P0, PT, R11, UR6, PT ;  /* 0x000000060b007c0c */ /* 0x000fda000bf06270 */
[----:B------:R-:W-:Y:S05]  /*00a0*/  @P0 BRA `(.L_x_77) ;  /* 0x00005e7000000947 */ /* 0x000fea0003800000 */
[C---:B-12---:R-:W-:Y:S01]  /*00b0*/  IMAD.WIDE.U32 R2, R60.reuse, 0x4ec4ec4f, RZ ;  /* 0x4ec4ec4f3c027825 */ /* 0x046fe200078e00ff */
[----:B------:R-:W-:Y:S01]  /*00c0*/  UMOV UR7, 0x3 ;  /* 0x0000000300077882 */ /* 0x000fe20000000000 */
[----:B------:R0:W1:Y:S01]  /*00d0*/  R2UR UR14, R11 ;  /* 0x000000000b0e73c2 */ /* 0x00006200000e0000 */
[----:B------:R-:W-:Y:S01]  /*00e0*/  ULDC.64 UR10, c[0x0][0x1d8] ;  /* 0x00007600000a7ab9 */ /* 0x000fe20000000a00 */
[----:B------:R-:W2:Y:S01]  /*00f0*/  S2R R0, SR_LANEID ;  /* 0x0000000000007919 */ /* 0x000ea20000000000 */
[----:B------:R-:W-:Y:S01]  /*0100*/  SHF.R.U32.HI R59, RZ, 0x2, R3 ;  /* 0x00000002ff3b7819 */ /* 0x000fe20000011603 */
[----:B------:R-:W-:Y:S01]  /*0110*/  UIMAD.WIDE.U32 UR4, UR7, UR10, URZ ;  /* 0x0000000a070472a5 */ /* 0x000fe2000f8e003f */
[--C-:B------:R-:W-:Y:S01]  /*0120*/  SHF.R.S32.HI R3, RZ, 0x1f, R60.reuse ;  /* 0x0000001fff037819 */ /* 0x100fe2000001143c */
[----:B------:R-:W-:Y:S01]  /*0130*/  UIMAD UR7, UR7, UR11, URZ ;  /* 0x0000000b070772a4 */ /* 0x000fe2000f8e023f */
[----:B------:R-:W-:Y:S01]  /*0140*/  ISETP.GE.U32.AND P1, PT, R60, 0x1a0, PT ;  /* 0x000001a03c00780c */ /* 0x000fe20003f26070 */
[----:B------:R-:W-:Y:S01]  /*0150*/  IMAD R61, R59, -0xd, R60 ;  /* 0xfffffff33b3d7824 */ /* 0x000fe200078e023c */
[----:B------:R-:W-:Y:S01]  /*0160*/  LEA.HI R8, R3, R60, RZ, 0x5 ;  /* 0x0000003c03087211 */ /* 0x000fe200078f28ff */
[----:B------:R-:W-:Y:S01]  /*0170*/  IMAD R59, R34, c[0x0][0x1fc], R59 ;  /* 0x00007f00223b7a24 */ /* 0x000fe200078e023b */
[----:B------:R-:W-:Y:S01]  /*0180*/  ULEA.HI UR10, UP0, UR11, UR10, URZ, 0x1 ;  /* 0x0000000a0b0a7291 */ /* 0x000fe2000f81083f */
[----:B------:R-:W-:Y:S01]  /*0190*/  LOP3.LUT R62, R62, 0xfffffffd, RZ, 0xc0, !PT ;  /* 0xfffffffd3e3e7812 */ /* 0x000fe200078ec0ff */
[----:B------:R-:W-:Y:S01]  /*01a0*/  UIADD3 UR7, UR5, UR7, URZ ;  /* 0x0000000705077290 */ /* 0x000fe2000fffe03f */
[----:B------:R-:W-:Y:S01]  /*01b0*/  HFMA2.MMA R51, -RZ, RZ, 0, 0 ;  /* 0x00000000ff337435 */ /* 0x000fe200000001ff */
[C---:B------:R-:W-:Y:S01]  /*01c0*/  IADD3 R58, R59.reuse, 0x20, RZ ;  /* 0x000000203b3a7810 */ /* 0x040fe20007ffe0ff */
[----:B------:R-:W-:Y:S01]  /*01d0*/  UIADD3.X UR8, URZ, UR11, URZ, UP0, !UPT ;  /* 0x0000000b3f087290 */ /* 0x000fe200087fe43f */
[C---:B------:R-:W-:Y:S01]  /*01e0*/  IADD3 R57, R59.reuse, 0x40, RZ ;  /* 0x000000403b397810 */ /* 0x040fe20007ffe0ff */
[----:B------:R-:W-:Y:S01]  /*01f0*/  ULEA.HI UR9, UP0, UR7, UR4, URZ, 0x1 ;  /* 0x0000000407097291 */ /* 0x000fe2000f81083f */
[----:B------:R-:W-:Y:S01]  /*0200*/  ISETP.LT.U32.AND P6, PT, R58, c[0x0][0x1e0], PT ;  /* 0x000078003a007a0c */ /* 0x000fe20003fc1070 */
[----:B------:R-:W-:Y:S01]  /*0210*/  USHF.R.S64 UR10, UR10, 0x1, UR8 ;  /* 0x000000010a0a7899 */ /* 0x000fe20008001008 */
[----:B------:R-:W-:Y:S01]  /*0220*/  SHF.R.S32.HI R3, RZ, 0x1f, R58 ;  /* 0x0000001fff037819 */ /* 0x000fe2000001143a */
[----:B------:R-:W-:Y:S01]  /*0230*/  UIADD3.X UR7, URZ, UR7, URZ, UP0, !UPT ;  /* 0x000000073f077290 */ /* 0x000fe200087fe43f */
[----:B------:R-:W-:Y:S01]  /*0240*/  IADD3 R56, R59, 0x60, RZ ;  /* 0x000000603b387810 */ /* 0x000fe20007ffe0ff */
[----:B------:R-:W-:Y:S01]  /*0250*/  USHF.R.S32.HI UR8, URZ, 0x1, UR8 ;  /* 0x000000013f087899 */ /* 0x000fe20008011408 */
[----:B------:R-:W-:Y:S01]  /*0260*/  ISETP.LT.AND.EX P6, PT, R3, c[0x0][0x1e4], !P1, P6 ;  /* 0x0000790003007a0c */ /* 0x000fe20004fc1360 */
[----:B------:R-:W-:Y:S01]  /*0270*/  USHF.R.S64 UR9, UR9, 0x1, UR7 ;  /* 0x0000000109097899 */ /* 0x000fe20008001007 */
[C---:B------:R-:W-:Y:S01]  /*0280*/  IADD3 R55, R59.reuse, 0x80, RZ ;  /* 0x000000803b377810 */ /* 0x040fe20007ffe0ff */
[----:B------:R-:W-:Y:S01]  /*0290*/  USHF.R.S32.HI UR7, URZ, 0x1, UR7 ;  /* 0x000000013f077899 */ /* 0x000fe20008011407 */
[C---:B------:R-:W-:Y:S01]  /*02a0*/  IADD3 R54, R59.reuse, 0xa0, RZ ;  /* 0x000000a03b367810 */ /* 0x040fe20007ffe0ff */
[----:B------:R-:W-:Y:S01]  /*02b0*/  USHF.L.U64.HI UR8, UR10, 0x2, UR8 ;  /* 0x000000020a087899 */ /* 0x000fe20008010208 */
[----:B------:R-:W-:Y:S01]  /*02c0*/  ISETP.LT.U32.AND P5, PT, R59, c[0x0][0x1e0], PT ;  /* 0x000078003b007a0c */ /* 0x000fe20003fa1070 */
[----:B------:R-:W-:Y:S01]  /*02d0*/  USHF.L.U64.HI UR7, UR9, 0x2, UR7 ;  /* 0x0000000209077899 */ /* 0x000fe20008010207 */
[----:B------:R-:W-:Y:S01]  /*02e0*/  SHF.R.S32.HI R2, RZ, 0x1f, R59 ;  /* 0x0000001fff027819 */ /* 0x000fe2000001143b */
[----:B------:R-:W-:Y:S01]  /*02f0*/  ULDC.U8 UR16, c[0x0][0x1f4] ;  /* 0x00007d0000107ab9 */ /* 0x000fe20000000000 */
[----:B------:R-:W-:-:S02]  /*0300*/  ISETP.LT.U32.AND P4, PT, R57, c[0x0][0x1e0], PT ;  /* 0x0000780039007a0c */ /* 0x000fc40003f81070 */
[----:B------:R-:W-:Y:S02]  /*0310*/  ISETP.LT.U32.AND P3, PT, R56, c[0x0][0x1e0], PT ;  /* 0x0000780038007a0c */ /* 0x000fe40003f61070 */
[----:B------:R-:W-:Y:S02]  /*0320*/  ISETP.LT.U32.AND P2, PT, R55, c[0x0][0x1e0], PT ;  /* 0x0000780037007a0c */ /* 0x000fe40003f41070 */
[----:B------:R-:W-:Y:S02]  /*0330*/  SHF.R.S32.HI R4, RZ, 0x1f, R57 ;  /* 0x0000001fff047819 */ /* 0x000fe40000011439 */
[----:B------:R-:W-:Y:S02]  /*0340*/  SHF.R.S32.HI R5, RZ, 0x1f, R56 ;  /* 0x0000001fff057819 */ /* 0x000fe40000011438 */
[----:B------:R-:W-:Y:S02]  /*0350*/  SHF.R.S32.HI R6, RZ, 0x1f, R55 ;  /* 0x0000001fff067819 */ /* 0x000fe40000011437 */
[----:B------:R-:W-:-:S02]  /*0360*/  IADD3 R53, R59, 0xc0, RZ ;  /* 0x000000c03b357810 */ /* 0x000fc40007ffe0ff */
[----:B------:R-:W-:Y:S02]  /*0370*/  ISETP.LT.U32.AND P0, PT, R54, c[0x0][0x1e0], PT ;  /* 0x0000780036007a0c */ /* 0x000fe40003f01070 */
[----:B------:R-:W-:Y:S02]  /*0380*/  SHF.R.S32.HI R7, RZ, 0x1f, R54 ;  /* 0x0000001fff077819 */ /* 0x000fe40000011436 */
[----:B------:R-:W-:Y:S02]  /*0390*/  IADD3 R52, R59, 0xe0, RZ ;  /* 0x000000e03b347810 */ /* 0x000fe40007ffe0ff */
[----:B------:R-:W-:Y:S02]  /*03a0*/  ISETP.LT.AND.EX P5, PT, R2, c[0x0][0x1e4], !P1, P5 ;  /* 0x0000790002007a0c */ /* 0x000fe40004fa1350 */
[----:B------:R-:W-:Y:S02]  /*03b0*/  ISETP.LT.AND.EX P4, PT, R4, c[0x0][0x1e4], !P1, P4 ;  /* 0x0000790004007a0c */ /* 0x000fe40004f81340 */
[----:B------:R-:W-:-:S02]  /*03c0*/  ISETP.LT.AND.EX P3, PT, R5, c[0x0][0x1e4], !P1, P3 ;  /* 0x0000790005007a0c */ /* 0x000fc40004f61330 */
[----:B------:R-:W-:Y:S02]  /*03d0*/  ISETP.LT.AND.EX P2, PT, R6, c[0x0][0x1e4], !P1, P2 ;  /* 0x0000790006007a0c */ /* 0x000fe40004f41320 */
[----:B------:R-:W-:Y:S02]  /*03e0*/  @P6 LOP3.LUT R62, R62, 0x2, RZ, 0xfc, !PT ;  /* 0x000000023e3e6812 */ /* 0x000fe400078efcff */
[----:B------:R-:W-:Y:S02]  /*03f0*/  ISETP.LT.AND.EX P1, PT, R7, c[0x0][0x1e4], !P1, P0 ;  /* 0x0000790007007a0c */ /* 0x000fe40004f21300 */
[----:B------:R-:W-:Y:S02]  /*0400*/  SHF.R.S32.HI R8, RZ, 0x5, R8 ;  /* 0x00000005ff087819 */ /* 0x000fe40000011408 */
[----:B------:R-:W-:Y:S02]  /*0410*/  SHF.L.U32 R61, R61, 0x1, RZ ;  /* 0x000000013d3d7819 */ /* 0x000fe400000006ff */
[----:B------:R-:W-:-:S02]  /*0420*/  SHF.R.S32.HI R9, RZ, 0x1f, R53 ;  /* 0x0000001fff097819 */ /* 0x000fc40000011435 */
[----:B012---:R-:W-:Y:S02]  /*0430*/  SHF.R.S32.HI R10, RZ, 0x1f, R52 ;  /* 0x0000001fff0a7819 */ /* 0x007fe40000011434 */
.L_x_128:
[----:B------:R-:W-:Y:S01]  /*0440*/  IABS R17, c[0x0][0x1f0] ;  /* 0x00007c0000117a13 */ /* 0x000fe20000000000 */
[----:B------:R-:W-:Y:S01]  /*0450*/  ULDC UR4, c[0x0][0x1f0] ;  /* 0x00007c0000047ab9 */ /* 0x000fe20000000800 */
[----:B------:R-:W-:Y:S01]  /*0460*/  LOP3.LUT P6, RZ, R62, 0x2, RZ, 0xc0, !PT ;  /* 0x000000023eff7812 */ /* 0x000fe200078cc0ff */
[----:B------:R-:W-:Y:S01]  /*0470*/  ULOP3.LUT UR4, UR14, UR4, URZ, 0x3c, !UPT ;  /* 0x000000040e047292 */ /* 0x000fe2000f8e3c3f */
[----:B0-----:R-:W0:Y:S01]  /*0480*/  I2F.RP R14, R17 ;  /* 0x00000011000e7306 */ /* 0x001e220000209400 */
[----:B------:R-:W-:Y:S01]  /*0490*/  @P2 IMAD R18, R6, c[0x0][0x1d8], RZ ;  /* 0x0000760006122a24 */ /* 0x000fe200078e02ff */
[----:B------:R-:W-:-:S03]  /*04a0*/  UMOV UR11, 0x8 ;  /* 0x00000008000b7882 */ /* 0x000fc60000000000 */
[----:B------:R-:W-:-:S03]  /*04b0*/  @P2 IMAD R21, R55, c[0x0][0x1dc], R18 ;  /* 0x0000770037152a24 */ /* 0x000fc600078e0212 */
[----:B0-----:R-:W0:Y:S02]  /*04c0*/  MUFU.RCP R14, R14 ;  /* 0x0000000e000e7308 */ /* 0x001e240000001000 */
[----:B0-----:R-:W-:-:S06]  /*04d0*/  IADD3 R12, R14, 0xffffffe, RZ ;  /* 0x0ffffffe0e0c7810 */ /* 0x001fcc0007ffe0ff */
[----:B------:R0:W1:Y:S02]  /*04e0*/  F2I.FTZ.U32.TRUNC.NTZ R13, R12 ;  /* 0x0000000c000d7305 */ /* 0x000064000021f000 */
[----:B0-----:R-:W-:Y:S02]  /*04f0*/  MOV R12, RZ ;  /* 0x000000ff000c7202 */ /* 0x001fe40000000f00 */
[----:B-1----:R-:W-:-:S05]  /*0500*/  IADD3 R16, RZ, -R13, RZ ;  /* 0x8000000dff107210 */ /* 0x002fca0007ffe0ff */
[----:B------:R-:W-:Y:S01]  /*0510*/  IMAD R15, R16, R17, RZ ;  /* 0x00000011100f7224 */ /* 0x000fe200078e02ff */
[----:B------:R-:W-:-:S03]  /*0520*/  IABS R16, UR14 ;  /* 0x0000000e00107c13 */ /* 0x000fc60008000000 */
[----:B------:R-:W-:Y:S01]  /*0530*/  IMAD.HI.U32 R13, R13, R15, R12 ;  /* 0x0000000f0d0d7227 */ /* 0x000fe200078e000c */
[----:B------:R-:W-:-:S05]  /*0540*/  LOP3.LUT R12, RZ, c[0x0][0x1f0], RZ, 0x33, !PT ;  /* 0x00007c00ff0c7a12 */ /* 0x000fca00078e33ff */
[----:B------:R-:W-:-:S05]  /*0550*/  IMAD.HI.U32 R13, R13, R16, RZ ;  /* 0x000000100d0d7227 */ /* 0x000fca00078e00ff */
[----:B------:R-:W-:-:S05]  /*0560*/  IADD3 R14, -R13, RZ, RZ ;  /* 0x000000ff0d0e7210 */ /* 0x000fca0007ffe1ff */
[----:B------:R-:W-:Y:S02]  /*0570*/  IMAD R14, R17, R14, R16 ;  /* 0x0000000e110e7224 */ /* 0x000fe400078e0210 */
[----:B------:R-:W-:-:S03]  /*0580*/  @P4 IMAD R16, R4, c[0x0][0x1d8], RZ ;  /* 0x0000760004104a24 */ /* 0x000fc600078e02ff */
[----:B------:R-:W-:-:S13]  /*0590*/  ISETP.GT.U32.AND P0, PT, R17, R14, PT ;  /* 0x0000000e1100720c */ /* 0x000fda0003f04070 */
[-C--:B------:R-:W-:Y:S02]  /*05a0*/  @!P0 IADD3 R14, R14, -R17.reuse, RZ ;  /* 0x800000110e0e8210 */ /* 0x080fe40007ffe0ff */
[----:B------:R-:W-:Y:S02]  /*05b0*/  @!P0 IADD3 R13, R13, 0x1, RZ ;  /* 0x000000010d0d8810 */ /* 0x000fe40007ffe0ff */
[----:B------:R-:W-:Y:S02]  /*05c0*/  ISETP.GT.U32.AND P0, PT, R17, R14, PT ;  /* 0x0000000e1100720c */ /* 0x000fe40003f04070 */
[----:B------:R-:W-:-:S04]  /*05d0*/  IADD3 R15, R14, -R17, RZ ;  /* 0x800000110e0f7210 */ /* 0x000fc80007ffe0ff */
[----:B------:R-:W-:Y:S02]  /*05e0*/  SEL R15, R15, R14, !P0 ;  /* 0x0000000e0f0f7207 */ /* 0x000fe40004000000 */
[----:B------:R-:W-:-:S13]  /*05f0*/  ISETP.GE.U32.AND P0, PT, R14, R17, PT ;  /* 0x000000110e00720c */ /* 0x000fda0003f06070 */
[----:B------:R-:W-:Y:S02]  /*0600*/  @P0 IADD3 R13, R13, 0x1, RZ ;  /* 0x000000010d0d0810 */ /* 0x000fe40007ffe0ff */
[----:B------:R-:W-:-:S13]  /*0610*/  ISETP.LE.AND P0, PT, RZ, UR14, PT ;  /* 0x0000000eff007c0c */ /* 0x000fda000bf03270 */
[----:B------:R-:W-:Y:S02]  /*0620*/  @!P0 IADD3 R15, -R15, RZ, RZ ;  /* 0x000000ff0f0f8210 */ /* 0x000fe40007ffe1ff */
[----:B------:R-:W-:Y:S01]  /*0630*/  ISETP.LE.AND P0, PT, RZ, UR4, PT ;  /* 0x00000004ff007c0c */ /* 0x000fe2000bf03270 */
[----:B------:R-:W-:Y:S02]  /*0640*/  ULDC.64 UR4, c[0x0][0x198] ;  /* 0x0000660000047ab9 */ /* 0x000fe40000000a00 */
[----:B------:R-:W-:-:S10]  /*0650*/  UIMAD.WIDE UR4, UR14, UR11, UR4 ;  /* 0x0000000b0e0472a5 */ /* 0x000fd4000f8e0204 */
[----:B------:R-:W-:Y:S02]  /*0660*/  @!P0 IADD3 R13, -R13, RZ, RZ ;  /* 0x000000ff0d0d8210 */ /* 0x000fe40007ffe1ff */
[----:B------:R-:W-:-:S04]  /*0670*/  ISETP.NE.AND P0, PT, RZ, c[0x0][0x1f0], PT ;  /* 0x00007c00ff007a0c */ /* 0x000fc80003f05270 */
[C---:B------:R-:W-:Y:S02]  /*0680*/  SEL R63, R12.reuse, R15, !P0 ;  /* 0x0000000f0c3f7207 */ /* 0x040fe40004000000 */
[----:B------:R-:W-:Y:S02]  /*0690*/  SEL R13, R12, R13, !P0 ;  /* 0x0000000d0c0d7207 */ /* 0x000fe40004000000 */
[----:B------:R-:W-:Y:S01]  /*06a0*/  SHF.R.S32.HI R15, RZ, 0x1f, R61 ;  /* 0x0000001fff0f7819 */ /* 0x000fe2000001143d */
[----:B------:R-:W-:Y:S01]  /*06b0*/  IMAD R30, R63, 0x1a, RZ ;  /* 0x0000001a3f1e7824 */ /* 0x000fe200078e02ff */
[----:B------:R-:W-:-:S04]  /*06c0*/  SHF.R.S32.HI R12, RZ, 0x1f, R13 ;  /* 0x0000001fff0c7819 */ /* 0x000fc8000001140d */
[----:B------:R-:W-:Y:S01]  /*06d0*/  IADD3 R66, P0, R61, R30, RZ ;  /* 0x0000001e3d427210 */ /* 0x000fe20007f1e0ff */
[----:B------:R-:W-:-:S03]  /*06e0*/  IMAD R12, R12, c[0x0][0x1e8], RZ ;  /* 0x00007a000c0c7a24 */ /* 0x000fc600078e02ff */
[----:B------:R-:W-:Y:S01]  /*06f0*/  LEA.HI.X.SX32 R67, R30, R15, 0x1, P0 ;  /* 0x0000000f1e437211 */ /* 0x000fe200000f0eff */
[C---:B------:R-:W-:Y:S02]  /*0700*/  IMAD R69, R13.reuse, c[0x0][0x1ec], R12 ;  /* 0x00007b000d457a24 */ /* 0x040fe400078e020c */
[----:B------:R-:W-:Y:S02]  /*0710*/  @P5 IMAD R12, R2, c[0x0][0x1d8], RZ ;  /* 0x00007600020c5a24 */ /* 0x000fe400078e02ff */
[----:B------:R-:W-:-:S04]  /*0720*/  IMAD.WIDE.U32 R66, R13, c[0x0][0x1e8], R66 ;  /* 0x00007a000d427a25 */ /* 0x000fc800078e0042 */
[----:B------:R-:W-:Y:S01]  /*0730*/  @P6 IMAD R13, R3, c[0x0][0x1d8], RZ ;  /* 0x00007600030d6a24 */ /* 0x000fe200078e02ff */
[----:B------:R-:W-:Y:S01]  /*0740*/  IADD3 R69, R67, R69, RZ ;  /* 0x0000004543457210 */ /* 0x000fe20007ffe0ff */
[C---:B------:R-:W-:Y:S01]  /*0750*/  @P5 IMAD R17, R59.reuse, c[0x0][0x1dc], R12 ;  /* 0x000077003b115a24 */ /* 0x040fe200078e020c */
[-C--:B------:R-:W-:Y:S01]  /*0760*/  @P5 MOV R68, R66.reuse ;  /* 0x0000004200445202 */ /* 0x080fe20000000f00 */
[----:B------:R-:W-:Y:S01]  /*0770*/  @P6 IMAD R19, R58, c[0x0][0x1dc], R13 ;  /* 0x000077003a136a24 */ /* 0x000fe200078e020d */
[----:B------:R-:W-:Y:S02]  /*0780*/  @P6 MOV R12, R66 ;  /* 0x00000042000c6202 */ /* 0x000fe40000000f00 */
[----:B------:R-:W-:Y:S01]  /*0790*/  @P6 MOV R13, R69 ;  /* 0x00000045000d6202 */ /* 0x000fe20000000f00 */
[----:B------:R-:W-:-:S04]  /*07a0*/  @P5 IMAD.WIDE.U32 R14, R59, c[0x0][0x1d8], R68 ;  /* 0x000076003b0e5a25 */ /* 0x000fc800078e0044 */
[----:B------:R-:W-:Y:S01]  /*07b0*/  @P6 IMAD.WIDE.U32 R12, R58, c[0x0][0x1d8], R12 ;  /* 0x000076003a0c6a25 */ /* 0x000fe200078e000c */
[----:B------:R-:W-:Y:S02]  /*07c0*/  @P5 IADD3 R15, R15, R17, RZ ;  /* 0x000000110f0f5210 */ /* 0x000fe40007ffe0ff */
[C---:B------:R-:W-:Y:S02]  /*07d0*/  @P5 SHF.L.U32 R42, R14.reuse, 0x1, RZ ;  /* 0x000000010e2a5819 */ /* 0x040fe400000006ff */
[----:B------:R-:W-:Y:S01]  /*07e0*/  @P6 IADD3 R17, R13, R19, RZ ;  /* 0x000000130d116210 */ /* 0x000fe20007ffe0ff */
[----:B------:R-:W-:Y:S01]  /*07f0*/  @P3 IMAD R19, R5, c[0x0][0x1d8], RZ ;  /* 0x0000760005133a24 */ /* 0x000fe200078e02ff */
[----:B------:R-:W-:Y:S01]  /*0800*/  @P5 SHF.L.U64.HI R14, R14, 0x1, R15 ;  /* 0x000000010e0e5819 */ /* 0x000fe2000001020f */
[----:B------:R-:W-:Y:S01]  /*0810*/  @P4 IMAD R15, R57, c[0x0][0x1dc], R16 ;  /* 0x00007700390f4a24 */ /* 0x000fe200078e0210 */
[----:B------:R-:W-:Y:S01]  /*0820*/  @P5 IADD3 R46, P0, R42, c[0x0][0x180], RZ ;  /* 0x000060002a2e5a10 */ /* 0x000fe20007f1e0ff */
[----:B------:R-:W-:Y:S01]  /*0830*/  @P3 IMAD R19, R56, c[0x0][0x1dc], R19 ;  /* 0x0000770038133a24 */ /* 0x000fe200078e0213 */
[----:B------:R-:W-:-:S02]  /*0840*/  @P6 SHF.L.U32 R64, R12, 0x1, RZ ;  /* 0x000000010c406819 */ /* 0x000fc400000006ff */
[----:B------:R-:W-:Y:S02]  /*0850*/  @P6 SHF.L.U64.HI R17, R12, 0x1, R17 ;  /* 0x000000010c116819 */ /* 0x000fe40000010211 */
[----:B------:R-:W-:Y:S02]  /*0860*/  @P5 IADD3.X R47, R14, c[0x0][0x184], RZ, P0, !PT ;  /* 0x000061000e2f5a10 */ /* 0x000fe400007fe4ff */
[----:B------:R-:W-:Y:S02]  /*0870*/  @P4 MOV R12, R66 ;  /* 0x00000042000c4202 */ /* 0x000fe40000000f00 */
[----:B------:R-:W-:Y:S02]  /*0880*/  @P4 MOV R13, R69 ;  /* 0x00000045000d4202 */ /* 0x000fe40000000f00 */
[----:B------:R-:W-:-:S03]  /*0890*/  @P5 IADD3 R42, P0, R42, c[0x0][0x178], RZ ;  /* 0x00005e002a2a5a10 */ /* 0x000fc60007f1e0ff */
[----:B------:R-:W-:Y:S01]  /*08a0*/  @P4 IMAD.WIDE.U32 R12, R57, c[0x0][0x1d8], R12 ;  /* 0x00007600390c4a25 */ /* 0x000fe200078e000c */
[----:B------:R-:W-:Y:S02]  /*08b0*/  @P5 IADD3.X R43, R14, c[0x0][0x17c], RZ, P0, !PT ;  /* 0x00005f000e2b5a10 */ /* 0x000fe400007fe4ff */
[C---:B------:R-:W-:Y:S02]  /*08c0*/  @P6 IADD3 R40, P0, R64.reuse, c[0x0][0x180], RZ ;  /* 0x0000600040286a10 */ /* 0x040fe40007f1e0ff */
[----:B------:R-:W-:Y:S02]  /*08d0*/  @P4 IADD3 R13, R13, R15, RZ ;  /* 0x0000000f0d0d4210 */ /* 0x000fe40007ffe0ff */
[----:B------:R-:W-:Y:S02]  /*08e0*/  @P6 IADD3.X R41, R17, c[0x0][0x184], RZ, P0, !PT ;  /* 0x0000610011296a10 */ /* 0x000fe400007fe4ff */
[----:B------:R-:W-:Y:S02]  /*08f0*/  @P6 IADD3 R64, P0, R64, c[0x0][0x178], RZ ;  /* 0x00005e0040406a10 */ /* 0x000fe40007f1e0ff */
[----:B------:R-:W-:-:S02]  /*0900*/  @P4 SHF.L.U32 R32, R12, 0x1, RZ ;  /* 0x000000010c204819 */ /* 0x000fc400000006ff */
[-C--:B------:R-:W-:Y:S02]  /*0910*/  @P3 MOV R14, R66.reuse ;  /* 0x00000042000e3202 */ /* 0x080fe40000000f00 */
[----:B------:R-:W-:Y:S02]  /*0920*/  @P3 MOV R15, R69 ;  /* 0x00000045000f3202 */ /* 0x000fe40000000f00 */
[----:B------:R-:W-:Y:S02]  /*0930*/  @P6 IADD3.X R65, R17, c[0x0][0x17c], RZ, P0, !PT ;  /* 0x00005f0011416a10 */ /* 0x000fe400007fe4ff */
[----:B------:R-:W-:Y:S01]  /*0940*/  @P4 SHF.L.U64.HI R16, R12, 0x1, R13 ;  /* 0x000000010c104819 */ /* 0x000fe2000001020d */
[----:B------:R-:W-:Y:S01]  /*0950*/  @P3 IMAD.WIDE.U32 R14, R56, c[0x0][0x1d8], R14 ;  /* 0x00007600380e3a25 */ /* 0x000fe200078e000e */
[----:B------:R-:W-:Y:S02]  /*0960*/  @P4 IADD3 R38, P0, R32, c[0x0][0x180], RZ ;  /* 0x0000600020264a10 */ /* 0x000fe40007f1e0ff */
[----:B------:R-:W-:-:S02]  /*0970*/  @P2 MOV R12, R66 ;  /* 0x00000042000c2202 */ /* 0x000fc40000000f00 */
[----:B------:R-:W-:Y:S02]  /*0980*/  @P2 MOV R13, R69 ;  /* 0x00000045000d2202 */ /* 0x000fe40000000f00 */
[----:B------:R-:W-:Y:S02]  /*0990*/  @P4 IADD3.X R39, R16, c[0x0][0x184], RZ, P0, !PT ;  /* 0x0000610010274a10 */ /* 0x000fe400007fe4ff */
[----:B------:R-:W-:Y:S01]  /*09a0*/  @P4 IADD3 R32, P0, R32, c[0x0][0x178], RZ ;  /* 0x00005e0020204a10 */ /* 0x000fe20007f1e0ff */
[----:B------:R-:W-:Y:S01]  /*09b0*/  @P2 IMAD.WIDE.U32 R12, R55, c[0x0][0x1d8], R12 ;  /* 0x00007600370c2a25 */ /* 0x000fe200078e000c */
[----:B------:R-:W-:Y:S02]  /*09c0*/  @P3 IADD3 R17, R15, R19, RZ ;  /* 0x000000130f113210 */ /* 0x000fe40007ffe0ff */
[----:B------:R-:W-:Y:S01]  /*09d0*/  @P3 SHF.L.U32 R26, R14, 0x1, RZ ;  /* 0x000000010e1a3819 */ /* 0x000fe200000006ff */
[----:B------:R-:W-:Y:S01]  /*09e0*/  @P1 IMAD R15, R7, c[0x0][0x1d8], RZ ;  /* 0x00007600070f1a24 */ /* 0x000fe200078e02ff */
[----:B------:R-:W-:-:S02]  /*09f0*/  @P4 IADD3.X R33, R16, c[0x0][0x17c], RZ, P0, !PT ;  /* 0x00005f0010214a10 */ /* 0x000fc400007fe4ff */
[----:B------:R-:W-:Y:S01]  /*0a00*/  @P3 SHF.L.U64.HI R17, R14, 0x1, R17 ;  /* 0x000000010e113819 */ /* 0x000fe20000010211 */
[----:B------:R-:W-:Y:S01]  /*0a10*/  @P1 IMAD R19, R54, c[0x0][0x1dc], R15 ;  /* 0x0000770036131a24 */ /* 0x000fe200078e020f */
[C---:B------:R-:W-:Y:S02]  /*0a20*/  @P3 IADD3 R28, P0, R26.reuse, c[0x0][0x180], RZ ;  /* 0x000060001a1c3a10 */ /* 0x040fe40007f1e0ff */
[----:B------:R-:W-:Y:S02]  /*0a30*/  @P2 IADD3 R13, R13, R21, RZ ;  /* 0x000000150d0d2210 */ /* 0x000fe40007ffe0ff */
[----:B------:R-:W-:Y:S02]  /*0a40*/  @P3 IADD3.X R29, R17, c[0x0][0x184], RZ, P0, !PT ;  /* 0x00006100111d3a10 */ /* 0x000fe400007fe4ff */
[----:B------:R-:W-:Y:S02]  /*0a50*/  @P3 IADD3 R26, P0, R26, c[0x0][0x178], RZ ;  /* 0x00005e001a1a3a10 */ /* 0x000fe40007f1e0ff */
[----:B------:R-:W-:-:S02]  /*0a60*/  @P2 SHF.L.U32 R24, R12, 0x1, RZ ;  /* 0x000000010c182819 */ /* 0x000fc400000006ff */
[----:B------:R-:W-:Y:S02]  /*0a70*/  @P1 MOV R14, R66 ;  /* 0x00000042000e1202 */ /* 0x000fe40000000f00 */
[----:B------:R-:W-:Y:S02]  /*0a80*/  @P1 MOV R15, R69 ;  /* 0x00000045000f1202 */ /* 0x000fe40000000f00 */
[----:B------:R-:W-:Y:S01]  /*0a90*/  @P2 SHF.L.U64.HI R16, R12, 0x1, R13 ;  /* 0x000000010c102819 */ /* 0x000fe2000001020d */
[----:B------:R-:W-:Y:S01]  /*0aa0*/  IMAD.WIDE.U32 R12, R60, 0x4ec4ec4f, RZ ;  /* 0x4ec4ec4f3c0c7825 */ /* 0x000fe200078e00ff */
[----:B------:R-:W-:Y:S02]  /*0ab0*/  @P3 IADD3.X R27, R17, c[0x0][0x17c], RZ, P0, !PT ;  /* 0x00005f00111b3a10 */ /* 0x000fe400007fe4ff */
[----:B------:R-:W-:Y:S01]  /*0ac0*/  @P2 IADD3 R12, P0, R24, c[0x0][0x180], RZ ;  /* 0x00006000180c2a10 */ /* 0x000fe20007f1e0ff */
[----:B------:R-:W-:Y:S01]  /*0ad0*/  @P1 IMAD.WIDE.U32 R14, R54, c[0x0][0x1d8], R14 ;  /* 0x00007600360e1a25 */ /* 0x000fe200078e000e */
[----:B------:R-:W-:-:S02]  /*0ae0*/  SHF.R.U32.HI R17, RZ, 0x2, R13 ;  /* 0x00000002ff117819 */ /* 0x000fc4000001160d */
[----:B------:R-:W-:Y:S02]  /*0af0*/  @P2 IADD3.X R13, R16, c[0x0][0x184], RZ, P0, !PT ;  /* 0x00006100100d2a10 */ /* 0x000fe400007fe4ff */
[----:B------:R-:W-:Y:S02]  /*0b00*/  @P2 IADD3 R24, P0, R24, c[0x0][0x178], RZ ;  /* 0x00005e0018182a10 */ /* 0x000fe40007f1e0ff */
[----:B------:R-:W-:Y:S02]  /*0b10*/  @P1 IADD3 R15, R15, R19, RZ ;  /* 0x000000130f0f1210 */ /* 0x000fe40007ffe0ff */
[----:B------:R-:W-:Y:S02]  /*0b20*/  @P1 SHF.L.U32 R20, R14, 0x1, RZ ;  /* 0x000000010e141819 */ /* 0x000fe400000006ff */
[----:B------:R-:W-:Y:S02]  /*0b30*/  @P2 IADD3.X R25, R16, c[0x0][0x17c], RZ, P0, !PT ;  /* 0x00005f0010192a10 */ /* 0x000fe400007fe4ff */
[----:B------:R-:W-:Y:S01]  /*0b40*/  @P1 SHF.L.U64.HI R15, R14, 0x1, R15 ;  /* 0x000000010e0f1819 */ /* 0x000fe2000001020f */
[----:B------:R-:W-:Y:S01]  /*0b50*/  IMAD R14, R34, c[0x0][0x1fc], R17 ;  /* 0x00007f00220e7a24 */ /* 0x000fe200078e0211 */
[----:B------:R-:W-:-:S04]  /*0b60*/  @P1 IADD3 R22, P0, R20, c[0x0][0x180], RZ ;  /* 0x0000600014161a10 */ /* 0x000fc80007f1e0ff */
[C---:B------:R-:W-:Y:S02]  /*0b70*/  @P1 IADD3.X R23, R15.reuse, c[0x0][0x184], RZ, P0, !PT ;  /* 0x000061000f171a10 */ /* 0x040fe400007fe4ff */
[----:B------:R-:W-:Y:S02]  /*0b80*/  @P1 IADD3 R20, P0, R20, c[0x0][0x178], RZ ;  /* 0x00005e0014141a10 */ /* 0x000fe40007f1e0ff */
[----:B------:R-:W-:Y:S02]  /*0b90*/  IADD3 R14, R14, 0xc0, RZ ;  /* 0x000000c00e0e7810 */ /* 0x000fe40007ffe0ff */
[----:B------:R-:W-:Y:S02]  /*0ba0*/  @P1 IADD3.X R21, R15, c[0x0][0x17c], RZ, P0, !PT ;  /* 0x00005f000f151a10 */ /* 0x000fe400007fe4ff */
[----:B------:R-:W-:Y:S02]  /*0bb0*/  ISETP.GE.U32.AND P0, PT, R14, c[0x0][0x1e0], PT ;  /* 0x000078000e007a0c */ /* 0x000fe40003f06070 */
[----:B------:R-:W-:-:S04]  /*0bc0*/  SHF.R.S32.HI R14, RZ, 0x1f, R14 ;  /* 0x0000001fff0e7819 */ /* 0x000fc8000001140e */
[----:B------:R-:W-:-:S04]  /*0bd0*/  ISETP.GE.AND.EX P0, PT, R14, c[0x0][0x1e4], PT, P0 ;  /* 0x000079000e007a0c */ /* 0x000fc80003f06300 */
[----:B------:R-:W-:-:S13]  /*0be0*/  ISETP.LT.U32.AND P0, PT, R60, 0x1a0, !P0 ;  /* 0x000001a03c00780c */ /* 0x000fda0004701070 */
[----:B------:R-:W-:Y:S01]  /*0bf0*/  @P0 IMAD R14, R9, c[0x0][0x1d8], RZ ;  /* 0x00007600090e0a24 */ /* 0x000fe200078e02ff */
[----:B------:R-:W-:-:S03]  /*0c00*/  @P0 MOV R15, R69 ;  /* 0x00000045000f0202 */ /* 0x000fc60000000f00 */
[----:B------:R-:W-:Y:S01]  /*0c10*/  @P0 IMAD R17, R53, c[0x0][0x1dc], R14 ;  /* 0x0000770035110a24 */ /* 0x000fe200078e020e */
[----:B------:R-:W-:-:S05]  /*0c20*/  @P0 MOV R14, R66 ;  /* 0x00000042000e0202 */ /* 0x000fca0000000f00 */
[----:B------:R-:W-:-:S05]  /*0c30*/  @P0 IMAD.WIDE.U32 R14, R53, c[0x0][0x1d8], R14 ;  /* 0x00007600350e0a25 */ /* 0x000fca00078e000e */
[----:B------:R-:W-:Y:S02]  /*0c40*/  @P0 IADD3 R15, R15, R17, RZ ;  /* 0x000000110f0f0210 */ /* 0x000fe40007ffe0ff */
[C---:B------:R-:W-:Y:S02]  /*0c50*/  @P0 SHF.L.U32 R16, R14.reuse, 0x1, RZ ;  /* 0x000000010e100819 */ /* 0x040fe400000006ff */
[----:B------:R-:W-:Y:S02]  /*0c60*/  @P0 SHF.L.U64.HI R14, R14, 0x1, R15 ;  /* 0x000000010e0e0819 */ /* 0x000fe4000001020f */
[----:B------:R-:W-:Y:S02]  /*0c70*/  @P0 IADD3 R18, P6, R16, c[0x0][0x180], RZ ;  /* 0x0000600010120a10 */ /* 0x000fe40007fde0ff */
[----:B------:R-:W-:Y:S02]  /*0c80*/  MOV R15, UR5 ;  /* 0x00000005000f7c02 */ /* 0x000fe40008000f00 */
[----:B------:R-:W-:-:S02]  /*0c90*/  @P0 IADD3.X R19, R14, c[0x0][0x184], RZ, P6, !PT ;  /* 0x000061000e130a10 */ /* 0x000fc400037fe4ff */
[----:B------:R-:W-:-:S04]  /*0ca0*/  @P0 IADD3 R16, P6, R16, c[0x0][0x178], RZ ;  /* 0x00005e0010100a10 */ /* 0x000fc80007fde0ff */
[----:B------:R-:W-:Y:S02]  /*0cb0*/  @P0 IADD3.X R17, R14, c[0x0][0x17c], RZ, P6, !PT ;  /* 0x00005f000e110a10 */ /* 0x000fe400037fe4ff */
[----:B------:R-:W-:-:S06]  /*0cc0*/  MOV R14, UR4 ;  /* 0x00000004000e7c02 */ /* 0x000fcc0008000f00 */
[----:B------:R-:W2:Y:S01]  /*0cd0*/  LDG.E.64 R14, [R14.64] ;  /* 0x0000000c0e0e7981 */ /* 0x000ea2000c1e1b00 */
[----:B------:R-:W-:-:S06]  /*0ce0*/  CS2R R36, SRZ ;  /* 0x0000000000247805 */ /* 0x000fcc000001ff00 */
[----:B------:R0:W5:Y:S04]  /*0cf0*/  @P0 LDG.E R37, [R18.64] ;  /* 0x0000000c12250981 */ /* 0x000168000c1e1900 */
[----:B------:R1:W5:Y:S01]  /*0d00*/  @P0 LDG.E R36, [R16.64] ;  /* 0x0000000c10240981 */ /* 0x000362000c1e1900 */
[----:B------:R-:W-:Y:S01]  /*0d10*/  UMOV UR11, 0x3f800000 ;  /* 0x3f800000000b7882 */ /* 0x000fe20000000000 */
[----:B------:R-:W-:Y:S01]  /*0d20*/  CS2R R48, SRZ ;  /* 0x0000000000307805 */ /* 0x000fe2000001ff00 */
[----:B------:R-:W-:-:S05]  /*0d30*/  MOV R50, RZ ;  /* 0x000000ff00327202 */ /* 0x000fca0000000f00 */
[----:B------:R3:W5:Y:S04]  /*0d40*/  @P5 LDG.E R49, [R46.64] ;  /* 0x0000000c2e315981 */ /* 0x000768000c1e1900 */
[----:B------:R4:W5:Y:S01]  /*0d50*/  @P5 LDG.E R48, [R42.64] ;  /* 0x0000000c2a305981 */ /* 0x000962000c1e1900 */
[----:B---3--:R-:W-:Y:S01]  /*0d60*/  CS2R R46, SRZ ;  /* 0x00000000002e7805 */ /* 0x008fe2000001ff00 */
[----:B----4-:R-:W-:-:S05]  /*0d70*/  CS2R R42, SRZ ;  /* 0x00000000002a7805 */ /* 0x010fca000001ff00 */
[----:B------:R3:W5:Y:S04]  /*0d80*/  @P3 LDG.E R46, [R28.64] ;  /* 0x0000000c1c2e3981 */ /* 0x000768000c1e1900 */
        /* <DEDUP_REMOVED lines=8> */
[----:B------:R-:W-:Y:S01]  /*0e10*/  @P0 FADD.FTZ R31, R31, c[0x0][0x1a0] ;  /* 0x000068001f1f0621 */ /* 0x000fe20000010000 */
[----:B------:R-:W-:-:S13]  /*0e20*/  PLOP3.LUT P0, PT, PT, PT, UP0, 0x80, 0x0 ;  /* 0x000000000000781c */ /* 0x000fda0003f0f008 */
[----:B------:R-:W2:Y:S01]  /*0e30*/  @P0 MUFU.RSQ R31, R31 ;  /* 0x0000001f001f0308 */ /* 0x000ea20000001400 */
[----:B------:R-:W-:-:S13]  /*0e40*/  PLOP3.LUT P0, PT, PT, PT, UP0, 0x80, 0x0 ;  /* 0x000000000000781c */ /* 0x000fda0003f0f008 */
[----:B--2---:R3:W2:Y:S01]  /*0e50*/  @P0 R2UR UR11, R31 ;  /* 0x000000001f0b03c2 */ /* 0x0046a200000e0000 */
[----:B------:R-:W-:-:S04]  /*0e60*/  ISETP.GE.U32.AND P0, PT, R52, c[0x0][0x1e0], PT ;  /* 0x0000780034007a0c */ /* 0x000fc80003f06070 */
[----:B------:R-:W-:-:S04]  /*0e70*/  ISETP.GE.AND.EX P0, PT, R10, c[0x0][0x1e4], PT, P0 ;  /* 0x000079000a007a0c */ /* 0x000fc80003f06300 */
[----:B------:R-:W-:-:S13]  /*0e80*/  ISETP.LT.U32.AND P0, PT, R60, 0x1a0, !P0 ;  /* 0x000001a03c00780c */ /* 0x000fda0004701070 */
[----:B------:R-:W-:Y:S01]  /*0e90*/  @P0 IMAD R15, R10, c[0x0][0x1d8], RZ ;  /* 0x000076000a0f0a24 */ /* 0x000fe200078e02ff */
[----:B------:R-:W-:-:S03]  /*0ea0*/  @P0 MOV R14, R66 ;  /* 0x00000042000e0202 */ /* 0x000fc60000000f00 */
[----:B-1----:R-:W-:Y:S01]  /*0eb0*/  @P0 IMAD R17, R52, c[0x0][0x1dc], R15 ;  /* 0x0000770034110a24 */ /* 0x002fe200078e020f */
[----:B------:R-:W-:-:S05]  /*0ec0*/  @P0 MOV R15, R69 ;  /* 0x00000045000f0202 */ /* 0x000fca0000000f00 */
[----:B------:R-:W-:-:S05]  /*0ed0*/  @P0 IMAD.WIDE.U32 R14, R52, c[0x0][0x1d8], R14 ;  /* 0x00007600340e0a25 */ /* 0x000fca00078e000e */
[----:B------:R-:W-:Y:S02]  /*0ee0*/  @P0 IADD3 R15, R15, R17, RZ ;  /* 0x000000110f0f0210 */ /* 0x000fe40007ffe0ff */
[C---:B------:R-:W-:Y:S02]  /*0ef0*/  @P0 SHF.L.U32 R16, R14.reuse, 0x1, RZ ;  /* 0x000000010e100819 */ /* 0x040fe400000006ff */
[----:B------:R-:W-:Y:S02]  /*0f00*/  @P0 SHF.L.U64.HI R14, R14, 0x1, R15 ;  /* 0x000000010e0e0819 */ /* 0x000fe4000001020f */
[----:B0-----:R-:W-:-:S04]  /*0f10*/  @P0 IADD3 R18, P6, R16, c[0x0][0x180], RZ ;  /* 0x0000600010120a10 */ /* 0x001fc80007fde0ff */
[----:B------:R-:W-:Y:S02]  /*0f20*/  @P0 IADD3.X R19, R14, c[0x0][0x184], RZ, P6, !PT ;  /* 0x000061000e130a10 */ /* 0x000fe400037fe4ff */
[----:B------:R-:W-:-:S04]  /*0f30*/  @P0 IADD3 R16, P6, R16, c[0x0][0x178], RZ ;  /* 0x00005e0010100a10 */ /* 0x000fc80007fde0ff */
[----:B------:R-:W-:Y:S02]  /*0f40*/  @P0 IADD3.X R17, R14, c[0x0][0x17c], RZ, P6, !PT ;  /* 0x00005f000e110a10 */ /* 0x000fe400037fe4ff */
[----:B------:R-:W-:Y:S01]  /*0f50*/  LOP3.LUT P6, RZ, R62, 0x2, RZ, 0xc0, !PT ;  /* 0x000000023eff7812 */ /* 0x000fe200078cc0ff */
[----:B------:R-:W-:-:S06]  /*0f60*/  CS2R R44, SRZ ;  /* 0x00000000002c7805 */ /* 0x000fcc000001ff00 */
[----:B------:R0:W5:Y:S04]  /*0f70*/  @P4 LDG.E R45, [R38.64] ;  /* 0x0000000c262d4981 */ /* 0x000168000c1e1900 */
[----:B------:R3:W5:Y:S04]  /*0f80*/  @P4 LDG.E R44, [R32.64] ;  /* 0x0000000c202c4981 */ /* 0x000768000c1e1900 */
[----:B------:R1:W5:Y:S01]  /*0f90*/  @P6 LDG.E R50, [R40.64] ;  /* 0x0000000c28326981 */ /* 0x000362000c1e1900 */
[----:B0-----:R-:W-:-:S03]  /*0fa0*/  CS2R R38, SRZ ;  /* 0x0000000000267805 */ /* 0x001fc6000001ff00 */
[----:B------:R3:W5:Y:S04]  /*0fb0*/  @P6 LDG.E R47, [R64.64] ;  /* 0x0000000c402f6981 */ /* 0x000768000c1e1900 */
[----:B------:R3:W5:Y:S01]  /*0fc0*/  @P1 LDG.E R39, [R20.64] ;  /* 0x0000000c14271981 */ /* 0x000762000c1e1900 */
[----:B-1----:R-:W-:Y:S01]  /*0fd0*/  CS2R R40, SRZ ;  /* 0x0000000000287805 */ /* 0x002fe2000001ff00 */
[----:B------:R-:W-:Y:S02]  /*0fe0*/  MOV R35, RZ ;  /* 0x000000ff00237202 */ /* 0x000fe40000000f00 */
[----:B------:R3:W5:Y:S04]  /*0ff0*/  @P0 LDG.E R38, [R18.64] ;  /* 0x0000000c12260981 */ /* 0x000768000c1e1900 */
[----:B------:R3:W5:Y:S04]  /*1000*/  @P2 LDG.E R40, [R24.64] ;  /* 0x0000000c18282981 */ /* 0x000768000c1e1900 */
[----:B------:R3:W5:Y:S01]  /*1010*/  @P0 LDG.E R35, [R16.64] ;  /* 0x0000000c10230981 */ /* 0x000762000c1e1900 */
[----:B------:R-:W-:Y:S01]  /*1020*/  ISETP.GT.U32.AND P0, PT, R60, 0x19f, PT ;  /* 0x0000019f3c00780c */ /* 0x000fe20003f04070 */
[----:B------:R-:W-:Y:S01]  /*1030*/  BSSY B0, `(.L_x_78) ;  /* 0x000000e000007945 */ /* 0x000fe20003800000 */
[----:B------:R-:W-:Y:S01]  /*1040*/  CS2R R14, SRZ ;  /* 0x00000000000e7805 */ /* 0x000fe2000001ff00 */
[----:B------:R0:W5:Y:S02]  /*1050*/  @P2 LDG.E R41, [R12.64] ;  /* 0x0000000c0c292981 */ /* 0x000164000c1e1900 */
[----:B0-----:R-:W-:-:S08]  /*1060*/  CS2R R12, SRZ ;  /* 0x00000000000c7805 */ /* 0x001fd0000001ff00 */
[----:B------:R-:W-:Y:S05]  /*1070*/  @P0 BRA `(.L_x_79) ;  /* 0x0000009000000947 */ /* 0x000fea0003800000 */
[----:B--23--:R-:W-:Y:S02]  /*1080*/  ISETP.NE.AND P0, PT, RZ, UR16, PT ;  /* 0x00000010ff007c0c */ /* 0x00cfe4000bf05270 */
[----:B------:R-:W-:-:S04]  /*1090*/  IADD3 R13, R61, R30, RZ ;  /* 0x0000001e3d0d7210 */ /* 0x000fc80007ffe0ff */
[----:B------:R-:W-:-:S07]  /*10a0*/  SHF.R.S32.HI R12, RZ, 0x1f, R13 ;  /* 0x0000001fff0c7819 */ /* 0x000fce000001140d */
[----:B------:R-:W-:-:S04]  /*10b0*/  @P0 LEA R16, P6, R13, c[0x0][0x190], 0x2 ;  /* 0x000064000d100a11 */ /* 0x000fc800078c10ff */
[----:B------:R-:W-:Y:S01]  /*10c0*/  @P0 LEA.HI.X R17, R13, c[0x0][0x194], R12, 0x2, P6 ;  /* 0x000065000d110a11 */ /* 0x000fe200030f140c */
[----:B------:R-:W-:-:S04]  /*10d0*/  HFMA2.MMA R12, -RZ, RZ, 0, 2.384185791015625e-07 ;  /* 0x00000004ff0c7435 */ /* 0x000fc800000001ff */
[----:B------:R0:W5:Y:S06]  /*10e0*/  @P0 LDG.E.64 R14, [R16.64] ;  /* 0x0000000c100e0981 */ /* 0x00016c000c1e1b00 */
[----:B------:R-:W-:-:S06]  /*10f0*/  IMAD.WIDE R12, R13, R12, c[0x0][0x188] ;  /* 0x000062000d0c7625 */ /* 0x000fcc00078e020c */
[----:B------:R-:W5:Y:S02]  /*1100*/  LDG.E.64 R12, [R12.64] ;  /* 0x0000000c0c0c7981 */ /* 0x000f64000c1e1b00 */
.L_x_79:
[----:B0-23--:R-:W-:Y:S05]  /*1110*/  BSYNC B0 ;  /* 0x0000000000007941 */ /* 0x00dfea0003800000 */
.L_x_78:
[----:B------:R-:W-:Y:S02]  /*1120*/  ISETP.NE.AND P0, PT, RZ, UR16, PT ;  /* 0x00000010ff007c0c */ /* 0x000fe4000bf05270 */
[--C-:B-----5:R-:W-:Y:S02]  /*1130*/  PRMT R20, RZ, 0x5410, R49.reuse ;  /* 0x00005410ff147816 */ /* 0x120fe40000000031 */
[----:B------:R-:W-:Y:S02]  /*1140*/  PRMT R21, RZ, 0x7610, R49 ;  /* 0x00007610ff157816 */ /* 0x000fe40000000031 */
[--C-:B------:R-:W-:Y:S01]  /*1150*/  PRMT R23, RZ, 0x7610, R50.reuse ;  /* 0x00007610ff177816 */ /* 0x100fe20000000032 */
[----:B------:R-:W-:Y:S01]  /*1160*/  FADD.FTZ R20, R20, -UR17 ;  /* 0x8000001114147e21 */ /* 0x000fe20008010000 */
[----:B------:R-:W-:Y:S01]  /*1170*/  PRMT R22, RZ, 0x5410, R50 ;  /* 0x00005410ff167816 */ /* 0x000fe20000000032 */
[----:B------:R-:W-:Y:S01]  /*1180*/  FADD.FTZ R24, R21, -UR17 ;  /* 0x8000001115187e21 */ /* 0x000fe20008010000 */
[----:B------:R-:W-:Y:S01]  /*1190*/  LOP3.LUT R62, R62, 0xfffffffb, RZ, 0xc0, !PT ;  /* 0xfffffffb3e3e7812 */ /* 0x000fe200078ec0ff */
[----:B------:R-:W-:Y:S01]  /*11a0*/  FADD.FTZ R21, R23, -UR17 ;  /* 0x8000001117157e21 */ /* 0x000fe20008010000 */
[--C-:B------:R-:W-:Y:S01]  /*11b0*/  PRMT R17, RZ, 0x5410, R48.reuse ;  /* 0x00005410ff117816 */ /* 0x100fe20000000030 */
[----:B------:R-:W-:Y:S01]  /*11c0*/  FMUL.FTZ R23, R20, UR11 ;  /* 0x0000000b14177c20 */ /* 0x000fe20008410000 */
[----:B------:R-:W-:Y:S01]  /*11d0*/  @P0 LOP3.LUT R62, R62, 0x4, RZ, 0xfc, !PT ;  /* 0x000000043e3e0812 */ /* 0x000fe200078efcff */
[----:B------:R-:W-:Y:S01]  /*11e0*/  FADD.FTZ R22, R22, -UR17 ;  /* 0x8000001116167e21 */ /* 0x000fe20008010000 */
[----:B------:R-:W-:Y:S01]  /*11f0*/  PRMT R18, RZ, 0x7610, R48 ;  /* 0x00007610ff127816 */ /* 0x000fe20000000030 */
[----:B------:R-:W-:Y:S01]  /*1200*/  FMUL.FTZ R20, R24, UR11 ;  /* 0x0000000b18147c20 */ /* 0x000fe20008410000 */
[----:B------:R-:W-:-:S02]  /*1210*/  PRMT R19, RZ, 0x5410, R47 ;  /* 0x00005410ff137816 */ /* 0x000fc4000000002f */
[----:B------:R-:W-:Y:S01]  /*1220*/  PRMT R16, RZ, 0x7610, R47 ;  /* 0x00007610ff107816 */ /* 0x000fe2000000002f */
        /* <DEDUP_REMOVED lines=11> */
[----:B0-----:R-:W-:Y:S02]  /*12e0*/  FMUL.FTZ R17, R17, R28 ;  /* 0x0000001c11117220 */ /* 0x001fe40000410000 */
[----:B------:R-:W-:-:S04]  /*12f0*/  FADD.FTZ R28, -R28, 1 ;  /* 0x3f8000001c1c7421 */ /* 0x000fc80000010100 */
[----:B------:R-:W-:Y:S02]  /*1300*/  FFMA.FTZ R28, R25, R28, 1 ;  /* 0x3f800000191c7423 */ /* 0x000fe4000001001c */
[----:B-1----:R-:W-:Y:S02]  /*1310*/  FADD.FTZ R33, -R31, 1 ;  /* 0x3f8000001f217421 */ /* 0x002fe40000010100 */
[----:B------:R-:W-:Y:S02]  /*1320*/  FMUL.FTZ R18, R18, R31 ;  /* 0x0000001f12127220 */ /* 0x000fe40000410000 */
[----:B------:R-:W-:Y:S02]  /*1330*/  FFMA.FTZ R33, R24, R33, 1 ;  /* 0x3f80000018217423 */ /* 0x000fe40000010021 */
[----:B------:R-:W-:Y:S02]  /*1340*/  FMUL.FTZ R17, R17, R28 ;  /* 0x0000001c11117220 */ /* 0x000fe40000410000 */
[----:B------:R-:W-:-:S02]  /*1350*/  FMUL.FTZ R18, R18, R33 ;  /* 0x0000002112127220 */ /* 0x000fc40000410000 */
.L_x_80:
[----:B------:R-:W-:Y:S02]  /*1360*/  FMUL.FTZ R26, R17, R12 ;  /* 0x0000000c111a7220 */ /* 0x000fe40000410000 */
[----:B------:R-:W-:-:S02]  /*1370*/  FFMA.FTZ R24, R23, R17, RZ ;  /* 0x0000001117187223 */ /* 0x000fc400000100ff */
[----:B------:R-:W-:Y:S02]  /*1380*/  FMUL.FTZ R25, R22, UR11 ;  /* 0x0000000b16197c20 */ /* 0x000fe40008410000 */
[----:B------:R-:W-:Y:S02]  /*1390*/  FFMA.FTZ R23, R23, R26, RZ ;  /* 0x0000001a17177223 */ /* 0x000fe400000100ff */
[----:B------:R-:W-:Y:S02]  /*13a0*/  FMUL.FTZ R27, R18, R13 ;  /* 0x0000000d121b7220 */ /* 0x000fe40000410000 */
[----:B------:R-:W-:Y:S02]  /*13b0*/  FADD.FTZ R26, RZ, R26 ;  /* 0x0000001aff1a7221 */ /* 0x000fe40000010000 */
        /* <DEDUP_REMOVED lines=15> */
[----:B-1----:R-:W-:Y:S02]  /*14b0*/  FMUL.FTZ R16, R16, R33 ;  /* 0x0000002110107220 */ /* 0x002fe40000410000 */
[----:B------:R-:W-:Y:S02]  /*14c0*/  FADD.FTZ R33, -R33, 1 ;  /* 0x3f80000021217421 */ /* 0x000fe40000010100 */
[----:B------:R-:W-:-:S02]  /*14d0*/  FMUL.FTZ R19, R19, R64 ;  /* 0x0000004013137220 */ /* 0x000fc40000410000 */
[----:B------:R-:W-:-:S04]  /*14e0*/  FFMA.FTZ R33, R28, R33, 1 ;  /* 0x3f8000001c217423 */ /* 0x000fc80000010021 */
[----:B------:R-:W-:Y:S02]  /*14f0*/  FMUL.FTZ R16, R16, R33 ;  /* 0x0000002110107220 */ /* 0x000fe40000410000 */
.L_x_81:
[----:B------:R-:W-:Y:S02]  /*1500*/  FFMA.FTZ R21, R20, R27, R23 ;  /* 0x0000001b14157223 */ /* 0x000fe40000010017 */
[----:B------:R-:W-:Y:S02]  /*1510*/  FMUL.FTZ R28, R19, R12 ;  /* 0x0000000c131c7220 */ /* 0x000fe40000410000 */
[----:B------:R-:W-:Y:S02]  /*1520*/  FADD.FTZ R29, R27, R26 ;  /* 0x0000001a1b1d7221 */ /* 0x000fe40000010000 */
[----:B------:R-:W-:Y:S02]  /*1530*/  FADD.FTZ R26, RZ, R17 ;  /* 0x00000011ff1a7221 */ /* 0x000fe40000010000 */
[C---:B------:R-:W-:Y:S02]  /*1540*/  FFMA.FTZ R17, R25.reuse, R19, R24 ;  /* 0x0000001319117223 */ /* 0x040fe40000010018 */
[----:B------:R-:W-:-:S02]  /*1550*/  FFMA.FTZ R21, R25, R28, R21 ;  /* 0x0000001c19157223 */ /* 0x000fc40000010015 */
[----:B------:R-:W-:Y:S01]  /*1560*/  FFMA.FTZ R27, R20, R18, RZ ;  /* 0x00000012141b7223 */ /* 0x000fe200000100ff */
[----:B------:R-:W-:Y:S01]  /*1570*/  PRMT R20, RZ, 0x5410, R45 ;  /* 0x00005410ff147816 */ /* 0x000fe2000000002d */
[----:B------:R-:W-:Y:S02]  /*1580*/  FMUL.FTZ R25, R16, R13 ;  /* 0x0000000d10197220 */ /* 0x000fe40000410000 */
[----:B------:R-:W-:Y:S01]  /*1590*/  FADD.FTZ R23, R26, R19 ;  /* 0x000000131a177221 */ /* 0x000fe20000010000 */
[----:B------:R-:W-:Y:S01]  /*15a0*/  PRMT R26, RZ, 0x5410, R44 ;  /* 0x00005410ff1a7816 */ /* 0x000fe2000000002c */
[C---:B------:R-:W-:Y:S02]  /*15b0*/  FFMA.FTZ R19, R22.reuse, R16, R27 ;  /* 0x0000001016137223 */ /* 0x040fe4000001001b */
[----:B------:R-:W-:Y:S01]  /*15c0*/  FFMA.FTZ R22, R22, R25, R21 ;  /* 0x0000001916167223 */ /* 0x000fe20000010015 */
[----:B------:R-:W-:Y:S01]  /*15d0*/  PRMT R21, RZ, 0x7610, R45 ;  /* 0x00007610ff157816 */ /* 0x000fe2000000002d */
[----:B------:R-:W-:-:S02]  /*15e0*/  FADD.FTZ R24, R29, R28 ;  /* 0x0000001c1d187221 */ /* 0x000fc40000010000 */
[----:B------:R-:W-:Y:S01]  /*15f0*/  FADD.FTZ R27, R20, -UR17 ;  /* 0x80000011141b7e21 */ /* 0x000fe20008010000 */
[----:B------:R-:W-:Y:S01]  /*1600*/  PRMT R20, RZ, 0x7610, R44 ;  /* 0x00007610ff147816 */ /* 0x000fe2000000002c */
[----:B------:R-:W-:Y:S02]  /*1610*/  FADD.FTZ R28, R21, -UR17 ;  /* 0x80000011151c7e21 */ /* 0x000fe40008010000 */
[----:B------:R-:W-:Y:S02]  /*1620*/  FADD.FTZ R21, RZ, R18 ;  /* 0x00000012ff157221 */ /* 0x000fe40000010000 */
        /* <DEDUP_REMOVED lines=21> */
.L_x_82:
[----:B------:R-:W-:Y:S02]  /*1780*/  FMUL.FTZ R28, R26, R12 ;  /* 0x0000000c1a1c7220 */ /* 0x000fe40000410000 */
[----:B------:R-:W-:Y:S02]  /*1790*/  FADD.FTZ R29, R25, R24 ;  /* 0x00000018191d7221 */ /* 0x000fe40000010000 */
[----:B------:R-:W-:Y:S02]  /*17a0*/  FFMA.FTZ R24, R27, R28, R22 ;  /* 0x0000001c1b187223 */ /* 0x000fe40000010016 */
[----:B------:R-:W-:Y:S02]  /*17b0*/  FMUL.FTZ R25, R20, R13 ;  /* 0x0000000d14197220 */ /* 0x000fe40000410000 */
[----:B------:R-:W-:Y:S01]  /*17c0*/  FADD.FTZ R21, R21, R16 ;  /* 0x0000001015157221 */ /* 0x000fe20000010000 */
[----:B------:R-:W-:Y:S01]  /*17d0*/  PRMT R16, RZ, 0x5410, R46 ;  /* 0x00005410ff107816 */ /* 0x000fe2000000002e */
[----:B------:R-:W-:-:S02]  /*17e0*/  FFMA.FTZ R19, R18, R20, R19 ;  /* 0x0000001412137223 */ /* 0x000fc40000010013 */
[----:B------:R-:W-:Y:S01]  /*17f0*/  FFMA.FTZ R24, R18, R25, R24 ;  /* 0x0000001912187223 */ /* 0x000fe20000010018 */
[----:B------:R-:W-:Y:S01]  /*1800*/  PRMT R18, RZ, 0x7610, R46 ;  /* 0x00007610ff127816 */ /* 0x000fe2000000002e */
[----:B------:R-:W-:Y:S02]  /*1810*/  FFMA.FTZ R17, R27, R26, R17 ;  /* 0x0000001a1b117223 */ /* 0x000fe40000010011 */
[----:B------:R-:W-:Y:S01]  /*1820*/  FADD.FTZ R27, R16, -UR17 ;  /* 0x80000011101b7e21 */ /* 0x000fe20008010000 */
[--C-:B------:R-:W-:Y:S01]  /*1830*/  PRMT R16, RZ, 0x7610, R43.reuse ;  /* 0x00007610ff107816 */ /* 0x100fe2000000002b */
[----:B------:R-:W-:Y:S02]  /*1840*/  FADD.FTZ R18, R18, -UR17 ;  /* 0x8000001112127e21 */ /* 0x000fe40008010000 */
[----:B------:R-:W-:Y:S01]  /*1850*/  FADD.FTZ R23, R23, R26 ;  /* 0x0000001a17177221 */ /* 0x000fe20000010000 */
[----:B------:R-:W-:Y:S01]  /*1860*/  PRMT R26, RZ, 0x5410, R43 ;  /* 0x00005410ff1a7816 */ /* 0x000fe2000000002b */
[----:B------:R-:W-:-:S02]  /*1870*/  FADD.FTZ R22, R29, R28 ;  /* 0x0000001c1d167221 */ /* 0x000fc40000010000 */
[----:B------:R-:W-:Y:S02]  /*1880*/  FMUL.FTZ R27, R27, UR11 ;  /* 0x0000000b1b1b7c20 */ /* 0x000fe40008410000 */
        /* <DEDUP_REMOVED lines=20> */
.L_x_83:
        /* <DEDUP_REMOVED lines=10> */
[----:B------:R-:W-:Y:S02]  /*1a70*/  FADD.FTZ R20, R20, -UR17 ;  /* 0x8000001114147e21 */ /* 0x000fe40008010000 */
[----:B------:R-:W-:Y:S01]  /*1a80*/  FADD.FTZ R27, R18, -UR17 ;  /* 0x80000011121b7e21 */ /* 0x000fe20008010000 */
[----:B------:R-:W-:Y:S01]  /*1a90*/  PRMT R18, RZ, 0x7610, R40 ;  /* 0x00007610ff127816 */ /* 0x000fe20000000028 */
        /* <DEDUP_REMOVED lines=24> */
.L_x_84:
[----:B------:R-:W-:Y:S02]  /*1c20*/  FMUL.FTZ R28, R26, R12 ;  /* 0x0000000c1a1c7220 */ /* 0x000fe40000410000 */
[----:B------:R-:W-:Y:S02]  /*1c30*/  FADD.FTZ R29, R25, R22 ;  /* 0x00000016191d7221 */ /* 0x000fe40000010000 */
[----:B------:R-:W-:Y:S02]  /*1c40*/  FMUL.FTZ R22, R18, R13 ;  /* 0x0000000d12167220 */ /* 0x000fe40000410000 */
[----:B------:R-:W-:Y:S02]  /*1c50*/  FFMA.FTZ R25, R27, R28, R24 ;  /* 0x0000001c1b197223 */ /* 0x000fe40000010018 */
[----:B------:R-:W-:-:S02]  /*1c60*/  FADD.FTZ R29, R29, R28 ;  /* 0x0000001c1d1d7221 */ /* 0x000fc40000010000 */
[----:B------:R-:W-:Y:S02]  /*1c70*/  FADD.FTZ R21, R21, R16 ;  /* 0x0000001015157221 */ /* 0x000fe40000010000 */
[----:B------:R-:W-:Y:S02]  /*1c80*/  FADD.FTZ R16, R23, R26 ;  /* 0x0000001a17107221 */ /* 0x000fe40000010000 */
[----:B------:R-:W-:Y:S02]  /*1c90*/  FFMA.FTZ R23, R20, R22, R25 ;  /* 0x0000001614177223 */ /* 0x000fe40000010019 */
[----:B------:R-:W-:Y:S01]  /*1ca0*/  FFMA.FTZ R28, R27, R26, R17 ;  /* 0x0000001a1b1c7223 */ /* 0x000fe20000010011 */
[--C-:B------:R-:W-:Y:S01]  /*1cb0*/  PRMT R17, RZ, 0x5410, R42.reuse ;  /* 0x00005410ff117816 */ /* 0x100fe2000000002a */
        /* <DEDUP_REMOVED lines=27> */
.L_x_85:
[----:B------:R-:W-:Y:S02]  /*1e70*/  FMUL.FTZ R26, R17, R12 ;  /* 0x0000000c111a7220 */ /* 0x000fe40000410000 */
[----:B------:R-:W-:-:S02]  /*1e80*/  FFMA.FTZ R19, R20, R18, R19 ;  /* 0x0000001214137223 */ /* 0x000fc40000010013 */
[----:B------:R-:W-:Y:S02]  /*1e90*/  FMUL.FTZ R20, R22, R13 ;  /* 0x0000000d16147220 */ /* 0x000fe40000410000 */
[----:B------:R-:W-:Y:S02]  /*1ea0*/  FFMA.FTZ R23, R27, R26, R23 ;  /* 0x0000001a1b177223 */ /* 0x000fe40000010017 */
[----:B------:R-:W-:Y:S02]  /*1eb0*/  FADD.FTZ R25, R25, R26 ;  /* 0x0000001a19197221 */ /* 0x000fe40000010000 */
[----:B------:R-:W-:Y:S02]  /*1ec0*/  FADD.FTZ R21, R21, R18 ;  /* 0x0000001215157221 */ /* 0x000fe40000010000 */
[----:B------:R-:W-:Y:S01]  /*1ed0*/  FFMA.FTZ R18, R27, R17, R28 ;  /* 0x000000111b127223 */ /* 0x000fe2000001001c */
[----:B------:R-:W-:Y:S01]  /*1ee0*/  PRMT R27, RZ, 0x5410, R36 ;  /* 0x00005410ff1b7816 */ /* 0x000fe20000000024 */
[----:B------:R-:W-:Y:S01]  /*1ef0*/  FFMA.FTZ R26, R24, R20, R23 ;  /* 0x00000014181a7223 */ /* 0x000fe20000010017 */
[----:B------:R-:W-:Y:S01]  /*1f00*/  PRMT R23, RZ, 0x7610, R37 ;  /* 0x00007610ff177816 */ /* 0x000fe20000000025 */
[----:B------:R-:W-:Y:S01]  /*1f10*/  FADD.FTZ R28, R20, R25 ;  /* 0x00000019141c7221 */ /* 0x000fe20000010000 */
[----:B------:R-:W-:-:S02]  /*1f20*/  PRMT R20, RZ, 0x5410, R37 ;  /* 0x00005410ff147816 */ /* 0x000fc40000000025 */
[----:B------:R-:W-:Y:S01]  /*1f30*/  PRMT R25, RZ, 0x7610, R36 ;  /* 0x00007610ff197816 */ /* 0x000fe20000000024 */
[----:B------:R-:W-:Y:S02]  /*1f40*/  FADD.FTZ R29, R23, -UR17 ;  /* 0x80000011171d7e21 */ /* 0x000fe40008010000 */
[----:B------:R-:W-:-:S04]  /*1f50*/  FADD.FTZ R20, R20, -UR17 ;  /* 0x8000001114147e21 */ /* 0x000fc80008010000 */
        /* <DEDUP_REMOVED lines=21> */
.L_x_86:
[----:B------:R-:W-:Y:S02]  /*20b0*/  FMUL.FTZ R29, R27, R12 ;  /* 0x0000000c1b1d7220 */ /* 0x000fe40000410000 */
[----:B------:R-:W-:Y:S02]  /*20c0*/  FMUL.FTZ R30, R25, R13 ;  /* 0x0000000d191e7220 */ /* 0x000fe40000410000 */
[----:B------:R-:W-:Y:S02]  /*20d0*/  FADD.FTZ R33, R28, R29 ;  /* 0x0000001d1c217221 */ /* 0x000fe40000010000 */
[----:B------:R-:W-:Y:S01]  /*20e0*/  FFMA.FTZ R28, R24, R22, R19 ;  /* 0x00000016181c7223 */ /* 0x000fe20000010013 */
[----:B------:R-:W-:Y:S01]  /*20f0*/  PRMT R19, RZ, 0x5410, R38 ;  /* 0x00005410ff137816 */ /* 0x000fe20000000026 */
[----:B------:R-:W-:Y:S01]  /*2100*/  FFMA.FTZ R31, R23, R29, R26 ;  /* 0x0000001d171f7223 */ /* 0x000fe2000001001a */
[----:B------:R-:W-:-:S03]  /*2110*/  PRMT R24, RZ, 0x7610, R35 ;  /* 0x00007610ff187816 */ /* 0x000fc60000000023 */
[----:B------:R-:W-:Y:S02]  /*2120*/  FFMA.FTZ R29, R20, R30, R31 ;  /* 0x0000001e141d7223 */ /* 0x000fe4000001001f */
[----:B------:R-:W-:Y:S01]  /*2130*/  FADD.FTZ R31, R19, -UR17 ;  /* 0x80000011131f7e21 */ /* 0x000fe20008010000 */
[----:B------:R-:W-:Y:S01]  /*2140*/  PRMT R19, RZ, 0x7610, R38 ;  /* 0x00007610ff137816 */ /* 0x000fe20000000026 */
[----:B------:R-:W-:Y:S02]  /*2150*/  FADD.FTZ R30, R30, R33 ;  /* 0x000000211e1e7221 */ /* 0x000fe40000010000 */
[----:B------:R-:W-:Y:S02]  /*2160*/  FMUL.FTZ R31, R31, UR11 ;  /* 0x0000000b1f1f7c20 */ /* 0x000fe40008410000 */
[----:B------:R-:W-:-:S04]  /*2170*/  FADD.FTZ R19, R19, -UR17 ;  /* 0x8000001113137e21 */ /* 0x000fc80008010000 */
[----:B------:R-:W-:Y:S01]  /*2180*/  FMUL.FTZ R26, R19, UR11 ;  /* 0x0000000b131a7c20 */ /* 0x000fe20008410000 */
[----:B------:R-:W-:Y:S01]  /*2190*/  PRMT R19, RZ, 0x5410, R35 ;  /* 0x00005410ff137816 */ /* 0x000fe20000000023 */
        /* <DEDUP_REMOVED lines=19> */
.L_x_87:
[----:B------:R-:W-:Y:S01]  /*22d0*/  FMUL.FTZ R32, R19, R12 ;  /* 0x0000000c13207220 */ /* 0x000fe20000410000 */
[----:B------:R-:W-:Y:S01]  /*22e0*/  ISETP.GT.AND P0, PT, R0, 0x1e, PT ;  /* 0x0000001e0000780c */ /* 0x000fe20003f04270 */
[----:B------:R-:W-:Y:S01]  /*22f0*/  FMUL.FTZ R33, R24, R13 ;  /* 0x0000000d18217220 */ /* 0x000fe20000410000 */
[----:B------:R-:W-:Y:S01]  /*2300*/  ULDC UR5, c[0x0][0xc] ;  /* 0x0000030000057ab9 */ /* 0x000fe20000000800 */
[----:B------:R-:W-:Y:S01]  /*2310*/  FFMA.FTZ R29, R31, R32, R29 ;  /* 0x000000201f1d7223 */ /* 0x000fe2000001001d */
[----:B------:R-:W-:Y:S01]  /*2320*/  BSSY B0, `(.L_x_88) ;  /* 0x000004c000007945 */ /* 0x000fe20003800000 */
[----:B------:R-:W-:Y:S01]  /*2330*/  FADD.FTZ R30, R30, R32 ;  /* 0x000000201e1e7221 */ /* 0x000fe20000010000 */
[----:B------:R-:W-:Y:S01]  /*2340*/  SHF.L.U32 R64, R60, 0x4, RZ ;  /* 0x000000043c407819 */ /* 0x000fe200000006ff */
[----:B------:R-:W-:Y:S02]  /*2350*/  FFMA.FTZ R32, R26, R33, R29 ;  /* 0x000000211a207223 */ /* 0x000fe4000001001d */
[----:B------:R-:W-:-:S02]  /*2360*/  FADD.FTZ R33, R33, R30 ;  /* 0x0000001e21217221 */ /* 0x000fc40000010000 */
[----:B------:R-:W-:Y:S01]  /*2370*/  FADD.FTZ R16, R16, R17 ;  /* 0x0000001110107221 */ /* 0x000fe20000010000 */
[----:B------:R-:W0:Y:S01]  /*2380*/  SHFL.DOWN PT, R29, R32, 0x1, 0x1f ;  /* 0x08201f00201d7f89 */ /* 0x000e2200000e0000 */
[----:B------:R-:W-:Y:S02]  /*2390*/  FADD.FTZ R22, R21, R22 ;  /* 0x0000001615167221 */ /* 0x000fe40000010000 */
[----:B------:R-:W-:Y:S01]  /*23a0*/  FFMA.FTZ R17, R20, R25, R28 ;  /* 0x0000001914117223 */ /* 0x000fe2000001001c */
[----:B------:R-:W1:Y:S01]  /*23b0*/  SHFL.DOWN PT, R30, R33, 0x1, 0x1f ;  /* 0x08201f00211e7f89 */ /* 0x000e6200000e0000 */
[----:B------:R-:W-:Y:S02]  /*23c0*/  FADD.FTZ R25, R22, R25 ;  /* 0x0000001916197221 */ /* 0x000fe40000010000 */
[----:B------:R-:W-:Y:S02]  /*23d0*/  FFMA.FTZ R17, R26, R24, R17 ;  /* 0x000000181a117223 */ /* 0x000fe40000010011 */
        /* <DEDUP_REMOVED lines=22> */
[----:B------:R-:W-:Y:S01]  /*2540*/  ISETP.NE.AND P0, PT, R0, RZ, PT ;  /* 0x000000ff0000720c */ /* 0x000fe20003f05270 */
[----:B------:R-:W-:Y:S02]  /*2550*/  FFMA.FTZ R30, R23, R27, R18 ;  /* 0x0000001b171e7223 */ /* 0x000fe40000010012 */
[----:B------:R-:W-:Y:S02]  /*2560*/  FADD.FTZ R18, R16, R27 ;  /* 0x0000001b10127221 */ /* 0x000fe40000010000 */
[----:B------:R-:W-:Y:S02]  /*2570*/  FFMA.FTZ R16, R31, R19, R30 ;  /* 0x000000131f107223 */ /* 0x000fe4000001001e */
[----:B------:R-:W-:Y:S02]  /*2580*/  FADD.FTZ R18, R18, R19 ;  /* 0x0000001312127221 */ /* 0x000fe40000010000 */
[----:B------:R-:W-:-:S05]  /*2590*/  FADD.FTZ R19, R25, R24 ;  /* 0x0000001819137221 */ /* 0x000fca0000010000 */
[----:B------:R0:W-:Y:S04]  /*25a0*/  STS.128 [R60.X16+0x90], R16 ;  /* 0x000090103c007388 */ /* 0x0001e8000000cc00 */
[----:B------:R0:W-:Y:S04]  /*25b0*/  @!P0 STS.64 [R8.X8+0x10], R32 ;  /* 0x0000102008008388 */ /* 0x0001e80000008a00 */
[----:B------:R-:W-:Y:S01]  /*25c0*/  BAR.SYNC.DEFER_BLOCKING 0x0 ;  /* 0x0000000000007b1d */ /* 0x000fe20000010000 */
[----:B------:R-:W-:-:S13]  /*25d0*/  ISETP.NE.AND P0, PT, R60, RZ, PT ;  /* 0x000000ff3c00720c */ /* 0x000fda0003f05270 */
[----:B------:R-:W-:Y:S05]  /*25e0*/  @P0 BRA `(.L_x_89) ;  /* 0x000001f000000947 */ /* 0x000fea0003800000 */
[----:B0-----:R-:W0:Y:S04]  /*25f0*/  LDS.64 R28, [0x18] ;  /* 0x00001800ff1c7984 */ /* 0x001e280000000a00 */
[----:B------:R-:W1:Y:S04]  /*2600*/  LDS.128 R20, [0x20] ;  /* 0x00002000ff147984 */ /* 0x000e680000000c00 */
[----:B------:R-:W2:Y:S01]  /*2610*/  LDS.128 R24, [0x30] ;  /* 0x00003000ff187984 */ /* 0x000ea20000000c00 */
[----:B0-----:R-:W-:Y:S02]  /*2620*/  FADD.FTZ R31, R32, R28 ;  /* 0x0000001c201f7221 */ /* 0x001fe40000010000 */
[----:B------:R-:W-:-:S02]  /*2630*/  FADD.FTZ R32, R33, R29 ;  /* 0x0000001d21207221 */ /* 0x000fc40000010000 */
[----:B-1----:R-:W-:Y:S02]  /*2640*/  FADD.FTZ R33, R31, R20 ;  /* 0x000000141f217221 */ /* 0x002fe40000010000 */
[----:B------:R-:W0:Y:S01]  /*2650*/  LDS.128 R28, [0x40] ;  /* 0x00004000ff1c7984 */ /* 0x000e220000000c00 */
[----:B------:R-:W-:Y:S02]  /*2660*/  FADD.FTZ R32, R32, R21 ;  /* 0x0000001520207221 */ /* 0x000fe40000010000 */
[----:B------:R-:W-:Y:S02]  /*2670*/  FADD.FTZ R33, R33, R22 ;  /* 0x0000001621217221 */ /* 0x000fe40000010000 */
[----:B------:R-:W-:Y:S02]  /*2680*/  FADD.FTZ R32, R32, R23 ;  /* 0x0000001720207221 */ /* 0x000fe40000010000 */
[----:B------:R-:W1:Y:S01]  /*2690*/  LDS.128 R20, [0x50] ;  /* 0x00005000ff147984 */ /* 0x000e620000000c00 */
[----:B--2---:R-:W-:-:S02]  /*26a0*/  FADD.FTZ R33, R33, R24 ;  /* 0x0000001821217221 */ /* 0x004fc40000010000 */
[----:B------:R-:W-:Y:S02]  /*26b0*/  FADD.FTZ R32, R32, R25 ;  /* 0x0000001920207221 */ /* 0x000fe40000010000 */
[----:B------:R-:W-:Y:S02]  /*26c0*/  FADD.FTZ R33, R33, R26 ;  /* 0x0000001a21217221 */ /* 0x000fe40000010000 */
[----:B------:R-:W-:Y:S02]  /*26d0*/  FADD.FTZ R32, R32, R27 ;  /* 0x0000001b20207221 */ /* 0x000fe40000010000 */
[----:B------:R-:W2:Y:S01]  /*26e0*/  LDS.128 R24, [0x60] ;  /* 0x00006000ff187984 */ /* 0x000ea20000000c00 */
[----:B0-----:R-:W-:Y:S02]  /*26f0*/  FADD.FTZ R33, R33, R28 ;  /* 0x0000001c21217221 */ /* 0x001fe40000010000 */
[----:B------:R-:W-:Y:S02]  /*2700*/  FADD.FTZ R28, R32, R29 ;  /* 0x0000001d201c7221 */ /* 0x000fe40000010000 */
[----:B------:R-:W-:-:S02]  /*2710*/  FADD.FTZ R29, R33, R30 ;  /* 0x0000001e211d7221 */ /* 0x000fc40000010000 */
[----:B------:R-:W0:Y:S01]  /*2720*/  LDS.64 R32, [0x70] ;  /* 0x00007000ff207984 */ /* 0x000e220000000a00 */
[----:B------:R-:W-:Y:S02]  /*2730*/  FADD.FTZ R28, R28, R31 ;  /* 0x0000001f1c1c7221 */ /* 0x000fe40000010000 */
[----:B-1----:R-:W-:Y:S02]  /*2740*/  FADD.FTZ R29, R29, R20 ;  /* 0x000000141d1d7221 */ /* 0x002fe40000010000 */
[----:B------:R-:W-:Y:S02]  /*2750*/  FADD.FTZ R28, R28, R21 ;  /* 0x000000151c1c7221 */ /* 0x000fe40000010000 */
[----:B------:R-:W-:Y:S02]  /*2760*/  FADD.FTZ R29, R29, R22 ;  /* 0x000000161d1d7221 */ /* 0x000fe40000010000 */
[----:B------:R-:W-:Y:S02]  /*2770*/  FADD.FTZ R28, R28, R23 ;  /* 0x000000171c1c7221 */ /* 0x000fe40000010000 */
[----:B--2---:R-:W-:-:S02]  /*2780*/  FADD.FTZ R29, R29, R24 ;  /* 0x000000181d1d7221 */ /* 0x004fc40000010000 */
[----:B------:R-:W-:Y:S02]  /*2790*/  FADD.FTZ R28, R28, R25 ;  /* 0x000000191c1c7221 */ /* 0x000fe40000010000 */
[----:B------:R-:W-:Y:S02]  /*27a0*/  FADD.FTZ R29, R29, R26 ;  /* 0x0000001a1d1d7221 */ /* 0x000fe40000010000 */
[----:B------:R-:W-:Y:S02]  /*27b0*/  FADD.FTZ R28, R28, R27 ;  /* 0x0000001b1c1c7221 */ /* 0x000fe40000010000 */
[----:B0-----:R-:W-:Y:S02]  /*27c0*/  FADD.FTZ R32, R29, R32 ;  /* 0x000000201d207221 */ /* 0x001fe40000010000 */
[----:B------:R-:W-:Y:S02]  /*27d0*/  FADD.FTZ R33, R28, R33 ;  /* 0x000000211c217221 */ /* 0x000fe40000010000 */
.L_x_89:
[----:B0-----:R-:W-:Y:S05]  /*27e0*/  BSYNC B0 ;  /* 0x0000000000007941 */ /* 0x001fea0003800000 */
.L_x_88:
[----:B------:R-:W-:Y:S01]  /*27f0*/  BAR.SYNC.DEFER_BLOCKING 0x0 ;  /* 0x0000000000007b1d */ /* 0x000fe20000010000 */
[----:B------:R-:W-:Y:S02]  /*2800*/  ISETP.GT.U32.AND P6, PT, R60, 0xc, PT ;  /* 0x0000000c3c00780c */ /* 0x000fe40003fc4070 */
[----:B------:R-:W-:-:S03]  /*2810*/  LOP3.LUT R62, R62, 0xfffffffe, RZ, 0xc0, !PT ;  /* 0xfffffffe3e3e7812 */ /* 0x000fc600078ec0ff */
[----:B------:R-:W-:Y:S08]  /*2820*/  BSSY B0, `(.L_x_90) ;  /* 0x000009e000007945 */ /* 0x000ff00003800000 */
[----:B------:R-:W-:Y:S01]  /*2830*/  @P6 LOP3.LUT R62, R62, 0x1, RZ, 0xfc, !PT ;  /* 0x000000013e3e6812 */ /* 0x000fe200078efcff */
[----:B------:R-:W-:Y:S05]  /*2840*/  @P6 BRA `(.L_x_91) ;  /* 0x000009b000006947 */ /* 0x000fea0003800000 */
[----:B------:R-:W0:Y:S04]  /*2850*/  LDS.128 R20, [R64+0x160] ;  /* 0x0001600040147984 */ /* 0x000e280000000c00 */
[----:B------:R-:W1:Y:S04]  /*2860*/  LDS.128 R24, [R64+0x230] ;  /* 0x0002300040187984 */ /* 0x000e680000000c00 */
[----:B------:R-:W2:Y:S01]  /*2870*/  LDS.128 R28, [R64+0x300] ;  /* 0x00030000401c7984 */ /* 0x000ea20000000c00 */
[----:B0-----:R-:W-:-:S02]  /*2880*/  FADD.FTZ R65, R16, R20 ;  /* 0x0000001410417221 */ /* 0x001fc40000010000 */
[----:B------:R-:W-:Y:S02]  /*2890*/  FADD.FTZ R20, R17, R21 ;  /* 0x0000001511147221 */ /* 0x000fe40000010000 */
[----:B------:R-:W-:Y:S02]  /*28a0*/  FADD.FTZ R21, R18, R22 ;  /* 0x0000001612157221 */ /* 0x000fe40000010000 */
[----:B------:R-:W-:Y:S02]  /*28b0*/  FADD.FTZ R22, R19, R23 ;  /* 0x0000001713167221 */ /* 0x000fe40000010000 */
[----:B-1----:R-:W-:Y:S01]  /*28c0*/  FADD.FTZ R65, R65, R24 ;  /* 0x0000001841417221 */ /* 0x002fe20000010000 */
[----:B------:R-:W0:Y:S01]  /*28d0*/  LDS.128 R16, [R64+0x3d0] ;  /* 0x0003d00040107984 */ /* 0x000e220000000c00 */
[----:B------:R-:W-:Y:S02]  /*28e0*/  FADD.FTZ R24, R20, R25 ;  /* 0x0000001914187221 */ /* 0x000fe40000010000 */
[----:B------:R-:W-:-:S02]  /*28f0*/  FADD.FTZ R25, R21, R26 ;  /* 0x0000001a15197221 */ /* 0x000fc40000010000 */
[----:B------:R-:W-:Y:S02]  /*2900*/  FADD.FTZ R26, R22, R27 ;  /* 0x0000001b161a7221 */ /* 0x000fe40000010000 */
[----:B------:R-:W1:Y:S01]  /*2910*/  LDS.128 R20, [R64+0x4a0] ;  /* 0x0004a00040147984 */ /* 0x000e620000000c00 */
[----:B--2---:R-:W-:Y:S02]  /*2920*/  FADD.FTZ R65, R65, R28 ;  /* 0x0000001c41417221 */ /* 0x004fe40000010000 */
[----:B------:R-:W-:Y:S02]  /*2930*/  FADD.FTZ R28, R24, R29 ;  /* 0x0000001d181c7221 */ /* 0x000fe40000010000 */
[----:B------:R-:W-:Y:S02]  /*2940*/  FADD.FTZ R29, R25, R30 ;  /* 0x0000001e191d7221 */ /* 0x000fe40000010000 */
[----:B------:R-:W-:Y:S02]  /*2950*/  FADD.FTZ R30, R26, R31 ;  /* 0x0000001f1a1e7221 */ /* 0x000fe40000010000 */
[----:B------:R-:W2:Y:S01]  /*2960*/  LDS.128 R24, [R64+0x570] ;  /* 0x0005700040187984 */ /* 0x000ea20000000c00 */
        /* <DEDUP_REMOVED lines=94> */
[----:B------:R-:W-:Y:S01]  /*2f50*/  LDS.128 R16, [R64+0x15b0] ;  /* 0x0015b00040107984 */ /* 0x000fe20000000c00 */
[----:B-1----:R-:W-:Y:S02]  /*2f60*/  FADD.FTZ R65, R65, R20 ;  /* 0x0000001441417221 */ /* 0x002fe40000010000 */
[----:B------:R-:W-:Y:S02]  /*2f70*/  FADD.FTZ R28, R28, R21 ;  /* 0x000000151c1c7221 */ /* 0x000fe40000010000 */
[----:B------:R-:W-:-:S02]  /*2f80*/  FADD.FTZ R29, R29, R22 ;  /* 0x000000161d1d7221 */ /* 0x000fc40000010000 */
[----:B------:R-:W-:Y:S02]  /*2f90*/  FADD.FTZ R30, R30, R23 ;  /* 0x000000171e1e7221 */ /* 0x000fe40000010000 */
[----:B------:R-:W0:Y:S01]  /*2fa0*/  LDS.128 R20, [R64+0x14e0] ;  /* 0x0014e00040147984 */ /* 0x000e220000000c00 */
[----:B--2---:R-:W-:Y:S02]  /*2fb0*/  FADD.FTZ R65, R65, R24 ;  /* 0x0000001841417221 */ /* 0x004fe40000010000 */
[----:B------:R-:W-:Y:S02]  /*2fc0*/  FADD.FTZ R28, R28, R25 ;  /* 0x000000191c1c7221 */ /* 0x000fe40000010000 */
[----:B------:R-:W-:Y:S02]  /*2fd0*/  FADD.FTZ R29, R29, R26 ;  /* 0x0000001a1d1d7221 */ /* 0x000fe40000010000 */
[----:B------:R-:W-:Y:S02]  /*2fe0*/  FADD.FTZ R30, R30, R27 ;  /* 0x0000001b1e1e7221 */ /* 0x000fe40000010000 */
[----:B------:R-:W1:Y:S01]  /*2ff0*/  LDS.128 R24, [R64+0x1680] ;  /* 0x0016800040187984 */ /* 0x000e620000000c00 */
[----:B0-----:R-:W-:-:S02]  /*3000*/  FADD.FTZ R65, R65, R20 ;  /* 0x0000001441417221 */ /* 0x001fc40000010000 */
[----:B------:R-:W-:Y:S02]  /*3010*/  FADD.FTZ R28, R28, R21 ;  /* 0x000000151c1c7221 */ /* 0x000fe40000010000 */
[----:B------:R-:W-:Y:S02]  /*3020*/  FADD.FTZ R29, R29, R22 ;  /* 0x000000161d1d7221 */ /* 0x000fe40000010000 */
[----:B------:R-:W-:Y:S02]  /*3030*/  FADD.FTZ R30, R30, R23 ;  /* 0x000000171e1e7221 */ /* 0x000fe40000010000 */
[----:B------:R-:W0:Y:S01]  /*3040*/  LDS.128 R20, [R64+0x1750] ;  /* 0x0017500040147984 */ /* 0x000e220000000c00 */
[----:B------:R-:W-:Y:S02]  /*3050*/  FADD.FTZ R65, R65, R16 ;  /* 0x0000001041417221 */ /* 0x000fe40000010000 */
[----:B------:R-:W-:Y:S02]  /*3060*/  FADD.FTZ R28, R28, R17 ;  /* 0x000000111c1c7221 */ /* 0x000fe40000010000 */
[----:B------:R-:W-:-:S02]  /*3070*/  FADD.FTZ R29, R29, R18 ;  /* 0x000000121d1d7221 */ /* 0x000fc40000010000 */
[----:B------:R-:W-:Y:S02]  /*3080*/  FADD.FTZ R30, R30, R19 ;  /* 0x000000131e1e7221 */ /* 0x000fe40000010000 */
[----:B-1----:R-:W-:Y:S01]  /*3090*/  FADD.FTZ R65, R65, R24 ;  /* 0x0000001841417221 */ /* 0x002fe20000010000 */
[----:B------:R-:W1:Y:S01]  /*30a0*/  LDS.128 R16, [R64+0x1820] ;  /* 0x0018200040107984 */ /* 0x000e620000000c00 */
[----:B------:R-:W-:Y:S02]  /*30b0*/  FADD.FTZ R28, R28, R25 ;  /* 0x000000191c1c7221 */ /* 0x000fe40000010000 */
[----:B------:R-:W-:Y:S02]  /*30c0*/  FADD.FTZ R31, R29, R26 ;  /* 0x0000001a1d1f7221 */ /* 0x000fe40000010000 */
[----:B------:R-:W-:Y:S02]  /*30d0*/  FADD.FTZ R30, R30, R27 ;  /* 0x0000001b1e1e7221 */ /* 0x000fe40000010000 */
[----:B------:R-:W-:Y:S01]  /*30e0*/  LDS.128 R24, [R64+0x19c0] ;  /* 0x0019c00040187984 */ /* 0x000fe20000000c00 */
        /* <DEDUP_REMOVED lines=9> */
[----:B0-----:R-:W-:Y:S02]  /*3180*/  FADD.FTZ R29, R29, R20 ;  /* 0x000000141d1d7221 */ /* 0x001fe40000010000 */
[----:B------:R-:W-:Y:S02]  /*3190*/  FADD.FTZ R28, R28, R21 ;  /* 0x000000151c1c7221 */ /* 0x000fe40000010000 */
[----:B------:R-:W-:Y:S02]  /*31a0*/  FADD.FTZ R31, R31, R22 ;  /* 0x000000161f1f7221 */ /* 0x000fe40000010000 */
[----:B------:R-:W-:Y:S02]  /*31b0*/  FADD.FTZ R30, R30, R23 ;  /* 0x000000171e1e7221 */ /* 0x000fe40000010000 */
[----:B------:R-:W-:-:S02]  /*31c0*/  FADD.FTZ R16, R29, R24 ;  /* 0x000000181d107221 */ /* 0x000fc40000010000 */
[----:B------:R-:W-:Y:S02]  /*31d0*/  FADD.FTZ R17, R28, R25 ;  /* 0x000000191c117221 */ /* 0x000fe40000010000 */
[----:B------:R-:W-:Y:S02]  /*31e0*/  FADD.FTZ R18, R31, R26 ;  /* 0x0000001a1f127221 */ /* 0x000fe40000010000 */
[----:B------:R-:W-:Y:S02]  /*31f0*/  FADD.FTZ R19, R30, R27 ;  /* 0x0000001b1e137221 */ /* 0x000fe40000010000 */
.L_x_91:
[----:B------:R-:W-:Y:S05]  /*3200*/  BSYNC B0 ;  /* 0x0000000000007941 */ /* 0x000fea0003800000 */
.L_x_90:
[----:B------:R-:W-:Y:S01]  /*3210*/  BSSY B0, `(.L_x_92) ;  /* 0x0000013000007945 */ /* 0x000fe20003800000 */
[----:B------:R-:W-:Y:S01]  /*3220*/  HFMA2.MMA R28, -RZ, RZ, 0, 2.384185791015625e-07 ;  /* 0x00000004ff1c7435 */ /* 0x000fe200000001ff */
[----:B------:R-:W-:Y:S05]  /*3230*/  @P6 BRA `(.L_x_93) ;  /* 0x0000010000006947 */ /* 0x000fea0003800000 */
[----:B------:R-:W-:Y:S01]  /*3240*/  IMAD R21, R63, 0xd, R60 ;  /* 0x0000000d3f157824 */ /* 0x000fe200078e023c */
[----:B------:R-:W-:Y:S02]  /*3250*/  MOV R23, c[0x0][0x1d8] ;  /* 0x0000760000177a02 */ /* 0x000fe40000000f00 */
[----:B------:R-:W-:Y:S01]  /*3260*/  MOV R22, c[0x0][0x1dc] ;  /* 0x0000770000167a02 */ /* 0x000fe20000000f00 */
[----:B------:R-:W-:Y:S01]  /*3270*/  IMAD.WIDE R20, R21, R28, c[0x0][0x1b8] ;  /* 0x00006e0015147625 */ /* 0x000fe200078e021c */
[----:B------:R-:W-:-:S04]  /*3280*/  MOV R27, UR10 ;  /* 0x0000000a001b7c02 */ /* 0x000fc80008000f00 */
[CC--:B------:R-:W-:Y:S01]  /*3290*/  LEA R24, P6, R23.reuse, R20.reuse, 0x2 ;  /* 0x0000001417187211 */ /* 0x0c0fe200078c10ff */
[----:B------:R0:W-:Y:S03]  /*32a0*/  RED.E.ADD.F32.FTZ.RN.STRONG.GPU [R20.64], R16 ;  /* 0x000000101400798e */ /* 0x0001e6000c10e78c */
[----:B------:R-:W-:Y:S02]  /*32b0*/  LEA.HI.X R25, R23, R21, R22, 0x2, P6 ;  /* 0x0000001517197211 */ /* 0x000fe400030f1416 */
[----:B------:R-:W-:Y:S02]  /*32c0*/  LEA R26, P6, R27, R20, 0x2 ;  /* 0x000000141b1a7211 */ /* 0x000fe400078c10ff */
[----:B------:R-:W-:Y:S02]  /*32d0*/  MOV R23, UR9 ;  /* 0x0000000900177c02 */ /* 0x000fe40008000f00 */
[----:B------:R-:W-:-:S02]  /*32e0*/  IADD3.X R27, R21, UR8, RZ, P6, !PT ;  /* 0x00000008151b7c10 */ /* 0x000fc4000b7fe4ff */
[----:B------:R-:W-:-:S03]  /*32f0*/  LEA R22, P6, R23, R20, 0x2 ;  /* 0x0000001417167211 */ /* 0x000fc600078c10ff */
[----:B------:R0:W-:Y:S01]  /*3300*/  RED.E.ADD.F32.FTZ.RN.STRONG.GPU [R26.64], R17 ;  /* 0x000000111a00798e */ /* 0x0001e2000c10e78c */
[----:B------:R-:W-:-:S03]  /*3310*/  IADD3.X R23, R21, UR7, RZ, P6, !PT ;  /* 0x0000000715177c10 */ /* 0x000fc6000b7fe4ff */
[----:B------:R0:W-:Y:S04]  /*3320*/  RED.E.ADD.F32.FTZ.RN.STRONG.GPU [R24.64], R18 ;  /* 0x000000121800798e */ /* 0x0001e8000c10e78c */
[----:B------:R0:W-:Y:S02]  /*3330*/  RED.E.ADD.F32.FTZ.RN.STRONG.GPU [R22.64], R19 ;  /* 0x000000131600798e */ /* 0x0001e4000c10e78c */
.L_x_93:
[----:B------:R-:W-:Y:S05]  /*3340*/  BSYNC B0 ;  /* 0x0000000000007941 */ /* 0x000fea0003800000 */
.L_x_92:
[----:B------:R-:W-:-:S06]  /*3350*/  UISETP.GE.U32.AND UP0, UPT, UR5, 0x2, UPT ;  /* 0x000000020500788c */ /* 0x000fcc000bf06070 */
[----:B------:R-:W-:-:S13]  /*3360*/  PLOP3.LUT P6, PT, PT, PT, UP0, 0x40, 0x0 ;  /* 0x000000000000781c */ /* 0x000fda0003fce808 */
[----:B------:R-:W-:Y:S05]  /*3370*/  @P6 BRA `(.L_x_94) ;  /* 0x0000131000006947 */ /* 0x000fea0003800000 */
[----:B0-----:R-:W-:-:S05]  /*3380*/  LOP3.LUT R16, R51, 0x1, RZ, 0xc0, !PT ;  /* 0x0000000133107812 */ /* 0x001fca00078ec0ff */
[----:B------:R-:W-:-:S04]  /*3390*/  IMAD R16, R16, c[0x0][0x10], RZ ;  /* 0x0000040010107a24 */ /* 0x000fc800078e02ff */
[C---:B------:R-:W-:Y:S01]  /*33a0*/  IMAD R18, R16.reuse, c[0x0][0xc], RZ ;  /* 0x0000030010127a24 */ /* 0x040fe200078e02ff */
[----:B------:R-:W-:-:S04]  /*33b0*/  IADD3 R17, R16, R11, RZ ;  /* 0x0000000b10117210 */ /* 0x000fc80007ffe0ff */
[----:B------:R-:W-:Y:S01]  /*33c0*/  SHF.L.U32 R21, R18, 0x1, RZ ;  /* 0x0000000112157819 */ /* 0x000fe200000006ff */
[----:B------:R-:W-:-:S04]  /*33d0*/  IMAD.WIDE.U32 R16, R17, R28, c[0x0][0x1a8] ;  /* 0x00006a0011107625 */ /* 0x000fc800078e001c */
[----:B------:R-:W-:Y:S01]  /*33e0*/  IMAD.WIDE R20, R21, R28, c[0x0][0x1b0] ;  /* 0x00006c0015147625 */ /* 0x000fe200078e021c */
[----:B------:R-:W-:Y:S05]  /*33f0*/  @P0 BRA `(.L_x_95) ;  /* 0x000001b000000947 */ /* 0x000fea0003800000 */
[----:B------:R-:W0:Y:S01]  /*3400*/  S2UR UR4, SR_CTAID.Y ;  /* 0x00000000000479c3 */ /* 0x000e220000002600 */
[----:B------:R-:W1:Y:S01]  /*3410*/  S2R R0, SR_LANEID ;  /* 0x0000000000007919 */ /* 0x000e620000000000 */
[----:B0-----:R-:W-:-:S05]  /*3420*/  MOV R11, UR4 ;  /* 0x00000004000b7c02 */ /* 0x001fca0008000f00 */
[----:B------:R-:W-:-:S04]  /*3430*/  IMAD R19, R34, c[0x0][0x10], R11 ;  /* 0x0000040022137a24 */ /* 0x000fc800078e020b */
[----:B------:R-:W-:-:S05]  /*3440*/  IMAD.WIDE.U32 R18, R19, 0x8, R20 ;  /* 0x0000000813127825 */ /* 0x000fca00078e0014 */
[----:B------:R0:W-:Y:S01]  /*3450*/  STG.E.64 [R18.64], R32 ;  /* 0x0000002012007986 */ /* 0x0001e2000c101b0c */
[----:B------:R-:W-:Y:S06]  /*3460*/  MEMBAR.ALL.GPU ;  /* 0x0000000000007992 */ /* 0x000fec000000a000 */
[----:B-1----:R-:W-:Y:S01]  /*3470*/  VOTEU.ANY UR4, UPT, PT ;  /* 0x0000000000047886 */ /* 0x002fe200038e0100 */
[----:B------:R-:W-:Y:S01]  /*3480*/  LOP3.LUT P6, RZ, R51, 0x2, RZ, 0xc0, !PT ;  /* 0x0000000233ff7812 */ /* 0x000fe200078cc0ff */
[----:B------:R-:W-:Y:S01]  /*3490*/  UPOPC UR15, UR4 ;  /* 0x00000004000f72bf */ /* 0x000fe20008000000 */
[----:B0-----:R-:W-:Y:S01]  /*34a0*/  MOV R18, 0x1 ;  /* 0x0000000100127802 */ /* 0x001fe20000000f00 */
[----:B------:R-:W-:Y:S01]  /*34b0*/  UFLO.U32 UR4, UR4 ;  /* 0x00000004000472bd */ /* 0x000fe200080e0000 */
[----:B------:R-:W-:Y:S01]  /*34c0*/  SEL R23, RZ, c[0x0][0xc], P6 ;  /* 0x00000300ff177a07 */ /* 0x000fe20003000000 */
[----:B------:R-:W-:-:S00]  /*34d0*/  ERRBAR ;  /* 0x00000000000079ab */ /* 0x000fc00000000000 */
[----:B------:R-:W-:Y:S02]  /*34e0*/  P2R R22, PR, RZ, 0x1 ;  /* 0x00000001ff167803 */ /* 0x000fe40000000000 */
[----:B------:R-:W-:-:S02]  /*34f0*/  SEL R18, R18, 0xffffffff, !P6 ;  /* 0xffffffff12127807 */ /* 0x000fc40007000000 */
[----:B------:R-:W-:Y:S02]  /*3500*/  ISETP.EQ.U32.AND P0, PT, R0, UR4, PT ;  /* 0x0000000400007c0c */ /* 0x000fe4000bf02070 */
[----:B------:R-:W-:Y:S01]  /*3510*/  ISETP.NE.AND P6, PT, R23, -0x1, PT ;  /* 0xffffffff1700780c */ /* 0x000fe20003fc5270 */
[----:B------:R-:W-:-:S10]  /*3520*/  IMAD R19, R18, UR15, RZ ;  /* 0x0000000f12137c24 */ /* 0x000fd4000f8e02ff */
[----:B------:R0:W-:Y:S01]  /*3530*/  @P0 RED.E.ADD.S32.STRONG.GPU [R16.64], R19 ;  /* 0x000000131000098e */ /* 0x0001e2000c10e38c */
[----:B------:R-:W-:Y:S01]  /*3540*/  ISETP.NE.AND P0, PT, R22, RZ, PT ;  /* 0x000000ff1600720c */ /* 0x000fe20003f05270 */
[----:B------:R-:W-:Y:S05]  /*3550*/  @!P6 BRA `(.L_x_95) ;  /* 0x000000500000e947 */ /* 0x000fea0003800000 */
.L_x_96:
[----:B------:R-:W2:Y:S01]  /*3560*/  LDG.E.STRONG.GPU R18, [R16.64] ;  /* 0x0000000c10127981 */ /* 0x000ea2000c1ef900 */
[----:B------:R-:W-:Y:S01]  /*3570*/  YIELD ;  /* 0x0000000000007946 */ /* 0x000fe20003800000 */
[----:B--2---:R-:W-:Y:S01]  /*3580*/  ISETP.NE.AND P6, PT, R18, R23, PT ;  /* 0x000000171200720c */ /* 0x004fe20003fc5270 */
[----:B------:R-:W-:-:S12]  /*3590*/  CCTL.IVALL ;  /* 0x00000000ff00798f */ /* 0x000fd80002000000 */
[----:B------:R-:W-:Y:S05]  /*35a0*/  @P6 BRA `(.L_x_96) ;  /* 0xffffffb000006947 */ /* 0x000fea000383ffff */
.L_x_95:
[----:B------:R-:W-:Y:S01]  /*35b0*/  ISETP.NE.AND P6, PT, RZ, c[0x0][0xc], PT ;  /* 0x00000300ff007a0c */ /* 0x000fe20003fc5270 */
[----:B------:R-:W-:Y:S01]  /*35c0*/  WARPSYNC 0xffffffff ;  /* 0xffffffff00007948 */ /* 0x000fe20003800000 */
[----:B------:R-:W-:Y:S11]  /*35d0*/  BAR.SYNC.DEFER_BLOCKING 0x0 ;  /* 0x0000000000007b1d */ /* 0x000ff60000010000 */
[----:B------:R-:W-:Y:S05]  /*35e0*/  @!P6 BRA `(.L_x_94) ;  /* 0x000010a00000e947 */ /* 0x000fea0003800000 */
[----:B------:R-:W-:Y:S01]  /*35f0*/  UIADD3 UR4, UR5, -0x1, URZ ;  /* 0xffffffff05047890 */ /* 0x000fe2000fffe03f */
[----:B------:R-:W-:-:S03]  /*3600*/  HFMA2.MMA R18, -RZ, RZ, 0, 0 ;  /* 0x00000000ff127435 */ /* 0x000fc600000001ff */
[----:B------:R-:W-:-:S06]  /*3610*/  UISETP.GE.U32.AND UP0, UPT, UR4, 0x3, UPT ;  /* 0x000000030400788c */ /* 0x000fcc000bf06070 */
[----:B------:R-:W-:-:S13]  /*3620*/  PLOP3.LUT P6, PT, PT, PT, UP0, 0x40, 0x0 ;  /* 0x000000000000781c */ /* 0x000fda0003fce808 */
[----:B------:R-:W-:Y:S05]  /*3630*/  @P6 BRA `(.L_x_97) ;  /* 0x00000e8000006947 */ /* 0x000fea0003800000 */
[----:B------:R-:W-:Y:S01]  /*3640*/  ULOP3.LUT UR4, UR5, 0x3, URZ, 0xc0, !UPT ;  /* 0x0000000305047892 */ /* 0x000fe2000f8ec03f */
[----:B------:R-:W-:Y:S02]  /*3650*/  MOV R18, RZ ;  /* 0x000000ff00127202 */ /* 0x000fe40000000f00 */
[----:B------:R-:W-:Y:S02]  /*3660*/  ULDC UR5, c[0x0][0xc] ;  /* 0x0000030000057ab9 */ /* 0x000fe40000000800 */
[----:B------:R-:W-:-:S06]  /*3670*/  UIADD3 UR4, -UR4, UR5, URZ ;  /* 0x0000000504047290 */ /* 0x000fcc000fffe13f */
[----:B------:R-:W-:-:S13]  /*3680*/  ISETP.LT.AND P6, PT, RZ, UR4, PT ;  /* 0x00000004ff007c0c */ /* 0x000fda000bfc1270 */
[----:B------:R-:W-:Y:S05]  /*3690*/  @!P6 BRA `(.L_x_98) ;  /* 0x00000c200000e947 */ /* 0x000fea0003800000 */
[----:B------:R-:W-:Y:S01]  /*36a0*/  UISETP.GT.AND UP0, UPT, UR4, 0xc, UPT ;  /* 0x0000000c0400788c */ /* 0x000fe2000bf04270 */
[----:B0-----:R-:W-:Y:S02]  /*36b0*/  P2R R16, PR, RZ, 0x1 ;  /* 0x00000001ff107803 */ /* 0x001fe40000000000 */
[----:B------:R-:W-:Y:S02]  /*36c0*/  PLOP3.LUT P0, PT, PT, PT, PT, 0x80, 0x0 ;  /* 0x000000000000781c */ /* 0x000fe40003f0f070 */
[----:B------:R-:W-:Y:S02]  /*36d0*/  LOP3.LUT R62, R62, 0xfffffffe, RZ, 0xc0, !PT ;  /* 0xfffffffe3e3e7812 */ /* 0x000fe400078ec0ff */
[----:B------:R-:W-:-:S09]  /*36e0*/  PLOP3.LUT P6, PT, PT, PT, UP0, 0x40, 0x0 ;  /* 0x000000000000781c */ /* 0x000fd20003fce808 */
[----:B------:R-:W-:Y:S02]  /*36f0*/  @P0 LOP3.LUT R62, R62, 0x1, RZ, 0xfc, !PT ;  /* 0x000000013e3e0812 */ /* 0x000fe400078efcff */
[----:B------:R-:W-:Y:S02]  /*3700*/  ISETP.NE.AND P0, PT, R16, RZ, PT ;  /* 0x000000ff1000720c */ /* 0x000fe40003f05270 */
[----:B------:R-:W-:Y:S05]  /*3710*/  @P6 BRA `(.L_x_99) ;  /* 0x0000077000006947 */ /* 0x000fea0003800000 */
[----:B------:R-:W-:Y:S02]  /*3720*/  PLOP3.LUT P6, PT, PT, PT, PT, 0x8, 0x0 ;  /* 0x000000000000781c */ /* 0x000fe40003fce170 */
[----:B------:R-:W-:-:S11]  /*3730*/  LOP3.LUT R62, R62, 0xfffffffe, RZ, 0xc0, !PT ;  /* 0xfffffffe3e3e7812 */ /* 0x000fd600078ec0ff */
[----:B------:R-:W-:Y:S02]  /*3740*/  @P6 LOP3.LUT R62, R62, 0x1, RZ, 0xfc, !PT ;  /* 0x000000013e3e6812 */ /* 0x000fe400078efcff */
.L_x_100:
[----:B------:R-:W-:-:S13]  /*3750*/  ISETP.EQ.OR P6, PT, R18, R34, P0 ;  /* 0x000000221200720c */ /* 0x000fda00007c2670 */
[----:B------:R-:W-:-:S04]  /*3760*/  @!P6 IMAD R23, R18, c[0x0][0x10], R11 ;  /* 0x000004001217ea24 */ /* 0x000fc800078e020b */
[----:B------:R-:W-:-:S05]  /*3770*/  @!P6 IMAD.WIDE.U32 R22, R23, 0x8, R20 ;  /* 0x000000081716e825 */ /* 0x000fca00078e0014 */
[----:B------:R-:W2:Y:S01]  /*3780*/  @!P6 LDG.E.64 R16, [R22.64] ;  /* 0x0000000c1610e981 */ /* 0x000ea2000c1e1b00 */
[----:B------:R-:W-:Y:S01]  /*3790*/  IADD3 R25, R18, 0x1, RZ ;  /* 0x0000000112197810 */ /* 0x000fe20007ffe0ff */
[----:B--2---:R-:W-:Y:S02]  /*37a0*/  @!P6 FADD.FTZ R32, R32, R16 ;  /* 0x000000102020e221 */ /* 0x004fe40000010000 */
[----:B------:R-:W-:Y:S01]  /*37b0*/  @!P6 FADD.FTZ R33, R33, R17 ;  /* 0x000000112121e221 */ /* 0x000fe20000010000 */
[----:B------:R-:W-:-:S13]  /*37c0*/  ISETP.EQ.OR P6, PT, R25, R34, P0 ;  /* 0x000000221900720c */ /* 0x000fda00007c2670 */
[----:B------:R-:W-:-:S04]  /*37d0*/  @!P6 IMAD R25, R25, c[0x0][0x10], R11 ;  /* 0x000004001919ea24 */ /* 0x000fc800078e020b */
[----:B------:R-:W-:-:S05]  /*37e0*/  @!P6 IMAD.WIDE.U32 R24, R25, 0x8, R20 ;  /* 0x000000081918e825 */ /* 0x000fca00078e0014 */
[----:B------:R-:W2:Y:S02]  /*37f0*/  @!P6 LDG.E.64 R16, [R24.64] ;  /* 0x0000000c1810e981 */ /* 0x000ea4000c1e1b00 */
[----:B--2---:R-:W-:Y:S01]  /*3800*/  @!P6 FADD.FTZ R32, R32, R16 ;  /* 0x000000102020e221 */ /* 0x004fe20000010000 */
[----:B------:R-:W-:Y:S01]  /*3810*/  IADD3 R16, R18, 0x2, RZ ;  /* 0x0000000212107810 */ /* 0x000fe20007ffe0ff */
[----:B------:R-:W-:-:S03]  /*3820*/  @!P6 FADD.FTZ R33, R33, R17 ;  /* 0x000000112121e221 */ /* 0x000fc60000010000 */
        /* <DEDUP_REMOVED lines=93> */
[----:B------:R-:W-:-:S06]  /*3e00*/  @!P6 IMAD.WIDE.U32 R16, R17, 0x8, R20 ;  /* 0x000000081110e825 */ /* 0x000fcc00078e0014 */
[----:B------:R-:W2:Y:S01]  /*3e10*/  @!P6 LDG.E.64 R16, [R16.64] ;  /* 0x0000000c1010e981 */ /* 0x000ea2000c1e1b00 */
[----:B------:R-:W-:Y:S01]  /*3e20*/  UIADD3 UR4, UR4, -0x10, URZ ;  /* 0xfffffff004047890 */ /* 0x000fe2000fffe03f */
[----:B------:R-:W-:-:S03]  /*3e30*/  IADD3 R18, R18, 0x10, RZ ;  /* 0x0000001012127810 */ /* 0x000fc60007ffe0ff */
[----:B------:R-:W-:Y:S01]  /*3e40*/  UISETP.GT.AND UP0, UPT, UR4, 0xc, UPT ;  /* 0x0000000c0400788c */ /* 0x000fe2000bf04270 */
[----:B--2---:R-:W-:Y:S02]  /*3e50*/  @!P6 FADD.FTZ R32, R32, R16 ;  /* 0x000000102020e221 */ /* 0x004fe40000010000 */
[----:B------:R-:W-:-:S03]  /*3e60*/  @!P6 FADD.FTZ R33, R33, R17 ;  /* 0x000000112121e221 */ /* 0x000fc60000010000 */
[----:B------:R-:W-:-:S13]  /*3e70*/  PLOP3.LUT P6, PT, PT, PT, UP0, 0x80, 0x0 ;  /* 0x000000000000781c */ /* 0x000fda0003fcf008 */
[----:B------:R-:W-:Y:S05]  /*3e80*/  @P6 BRA `(.L_x_100) ;  /* 0xfffff8c000006947 */ /* 0x000fea000383ffff */
.L_x_99:
[----:B------:R-:W-:-:S06]  /*3e90*/  UISETP.GT.AND UP0, UPT, UR4, 0x4, UPT ;  /* 0x000000040400788c */ /* 0x000fcc000bf04270 */
[----:B------:R-:W-:-:S13]  /*3ea0*/  PLOP3.LUT P6, PT, PT, PT, UP0, 0x40, 0x0 ;  /* 0x000000000000781c */ /* 0x000fda0003fce808 */
[----:B------:R-:W-:Y:S05]  /*3eb0*/  @P6 BRA `(.L_x_101) ;  /* 0x000003d000006947 */ /* 0x000fea0003800000 */
        /* <DEDUP_REMOVED lines=53> */
[----:B------:R-:W-:Y:S01]  /*4210*/  LOP3.LUT R62, R62, 0xfffffffe, RZ, 0xc0, !PT ;  /* 0xfffffffe3e3e7812 */ /* 0x000fe200078ec0ff */
[----:B------:R-:W-:Y:S01]  /*4220*/  UIADD3 UR4, UR4, -0x4, URZ ;  /* 0xfffffffc04047890 */ /* 0x000fe2000fffe03f */
[----:B------:R-:W-:-:S03]  /*4230*/  IADD3 R18, R26, 0x4, RZ ;  /* 0x000000041a127810 */ /* 0x000fc60007ffe0ff */
[----:B------:R-:W-:Y:S01]  /*4240*/  UIADD3 UR4, UR4, -0x4, URZ ;  /* 0xfffffffc04047890 */ /* 0x000fe2000fffe03f */
[----:B--2---:R-:W-:Y:S02]  /*4250*/  @!P6 FADD.FTZ R32, R32, R16 ;  /* 0x000000102020e221 */ /* 0x004fe40000010000 */
[----:B------:R-:W-:Y:S01]  /*4260*/  @!P6 FADD.FTZ R33, R33, R17 ;  /* 0x000000112121e221 */ /* 0x000fe20000010000 */
[----:B------:R-:W-:-:S13]  /*4270*/  PLOP3.LUT P6, PT, PT, PT, PT, 0x8, 0x0 ;  /* 0x000000000000781c */ /* 0x000fda0003fce170 */
[----:B------:R-:W-:-:S04]  /*4280*/  @P6 LOP3.LUT R62, R62, 0x1, RZ, 0xfc, !PT ;  /* 0x000000013e3e6812 */ /* 0x000fc800078efcff */
.L_x_101:
[----:B------:R-:W-:-:S04]  /*4290*/  LOP3.LUT P6, RZ, R62, 0x1, RZ, 0xc0, !PT ;  /* 0x000000013eff7812 */ /* 0x000fc800078cc0ff */
[----:B------:R-:W-:-:S13]  /*42a0*/  ISETP.NE.OR P6, PT, RZ, UR4, P6 ;  /* 0x00000004ff007c0c */ /* 0x000fda000b7c5670 */
[----:B------:R-:W-:Y:S05]  /*42b0*/  @!P6 BRA `(.L_x_97) ;  /* 0x000002000000e947 */ /* 0x000fea0003800000 */
.L_x_98:
[----:B------:R-:W-:-:S13]  /*42c0*/  ISETP.EQ.OR P6, PT, R18, R34, P0 ;  /* 0x000000221200720c */ /* 0x000fda00007c2670 */
[----:B------:R-:W-:-:S04]  /*42d0*/  @!P6 IMAD R23, R18, c[0x0][0x10], R11 ;  /* 0x000004001217ea24 */ /* 0x000fc800078e020b */
[----:B------:R-:W-:-:S05]  /*42e0*/  @!P6 IMAD.WIDE.U32 R22, R23, 0x8, R20 ;  /* 0x000000081716e825 */ /* 0x000fca00078e0014 */
[----:B0-----:R-:W2:Y:S01]  /*42f0*/  @!P6 LDG.E.64 R16, [R22.64] ;  /* 0x0000000c1610e981 */ /* 0x001ea2000c1e1b00 */
        /* <DEDUP_REMOVED lines=23> */
[----:B------:R-:W-:Y:S01]  /*4470*/  UISETP.NE.AND UP0, UPT, UR4, URZ, UPT ;  /* 0x0000003f0400728c */ /* 0x000fe2000bf05270 */
[----:B--2---:R-:W-:Y:S02]  /*4480*/  @!P6 FADD.FTZ R32, R32, R16 ;  /* 0x000000102020e221 */ /* 0x004fe40000010000 */
[----:B------:R-:W-:-:S03]  /*4490*/  @!P6 FADD.FTZ R33, R33, R17 ;  /* 0x000000112121e221 */ /* 0x000fc60000010000 */
[----:B------:R-:W-:-:S13]  /*44a0*/  PLOP3.LUT P6, PT, PT, PT, UP0, 0x80, 0x0 ;  /* 0x000000000000781c */ /* 0x000fda0003fcf008 */
[----:B------:R-:W-:Y:S05]  /*44b0*/  @P6 BRA `(.L_x_98) ;  /* 0xfffffe0000006947 */ /* 0x000fea000383ffff */
.L_x_97:
[----:B0-----:R-:W-:-:S04]  /*44c0*/  MOV R19, c[0x0][0xc] ;  /* 0x0000030000137a02 */ /* 0x001fc80000000f00 */
[----:B------:R-:W-:-:S13]  /*44d0*/  LOP3.LUT P6, R19, R19, 0x3, RZ, 0xc0, !PT ;  /* 0x0000000313137812 */ /* 0x000fda00078cc0ff */
[----:B------:R-:W-:Y:S05]  /*44e0*/  @!P6 BRA `(.L_x_94) ;  /* 0x000001a00000e947 */ /* 0x000fea0003800000 */
[----:B------:R-:W-:Y:S01]  /*44f0*/  ISETP.EQ.OR P6, PT, R18, R34, P0 ;  /* 0x000000221200720c */ /* 0x000fe200007c2670 */
[----:B------:R-:W-:-:S12]  /*4500*/  BSSY B0, `(.L_x_102) ;  /* 0x0000007000007945 */ /* 0x000fd80003800000 */
[----:B------:R-:W-:Y:S05]  /*4510*/  @P6 BRA `(.L_x_103) ;  /* 0x0000005000006947 */ /* 0x000fea0003800000 */
[----:B------:R-:W-:-:S04]  /*4520*/  IMAD R17, R18, c[0x0][0x10], R11 ;  /* 0x0000040012117a24 */ /* 0x000fc800078e020b */
[----:B------:R-:W-:-:S06]  /*4530*/  IMAD.WIDE.U32 R16, R17, 0x8, R20 ;  /* 0x0000000811107825 */ /* 0x000fcc00078e0014 */
[----:B------:R-:W2:Y:S02]  /*4540*/  LDG.E.64 R16, [R16.64] ;  /* 0x0000000c10107981 */ /* 0x000ea4000c1e1b00 */
[----:B--2---:R-:W-:Y:S02]  /*4550*/  FADD.FTZ R32, R32, R16 ;  /* 0x0000001020207221 */ /* 0x004fe40000010000 */
[----:B------:R-:W-:Y:S02]  /*4560*/  FADD.FTZ R33, R33, R17 ;  /* 0x0000001121217221 */ /* 0x000fe40000010000 */
.L_x_103:
[----:B------:R-:W-:Y:S05]  /*4570*/  BSYNC B0 ;  /* 0x0000000000007941 */ /* 0x000fea0003800000 */
.L_x_102:
[----:B------:R-:W-:-:S13]  /*4580*/  ISETP.NE.AND P6, PT, R19, 0x1, PT ;  /* 0x000000011300780c */ /* 0x000fda0003fc5270 */
[----:B------:R-:W-:Y:S05]  /*4590*/  @!P6 BRA `(.L_x_94) ;  /* 0x000000f00000e947 */ /* 0x000fea0003800000 */
[----:B------:R-:W-:-:S04]  /*45a0*/  IADD3 R23, R18, 0x1, RZ ;  /* 0x0000000112177810 */ /* 0x000fc80007ffe0ff */
[----:B------:R-:W-:-:S13]  /*45b0*/  ISETP.EQ.OR P6, PT, R23, R34, P0 ;  /* 0x000000221700720c */ /* 0x000fda00007c2670 */
[----:B------:R-:W-:-:S04]  /*45c0*/  @!P6 IMAD R23, R23, c[0x0][0x10], R11 ;  /* 0x000004001717ea24 */ /* 0x000fc800078e020b */
[----:B------:R-:W-:-:S05]  /*45d0*/  @!P6 IMAD.WIDE.U32 R22, R23, 0x8, R20 ;  /* 0x000000081716e825 */ /* 0x000fca00078e0014 */
[----:B------:R-:W2:Y:S02]  /*45e0*/  @!P6 LDG.E.64 R16, [R22.64] ;  /* 0x0000000c1610e981 */ /* 0x000ea4000c1e1b00 */
[----:B--2---:R-:W-:Y:S01]  /*45f0*/  @!P6 FADD.FTZ R33, R33, R17 ;  /* 0x000000112121e221 */ /* 0x004fe20000010000 */
[----:B------:R-:W-:Y:S01]  /*4600*/  IADD3 R17, R18, 0x2, RZ ;  /* 0x0000000212117810 */ /* 0x000fe20007ffe0ff */
[----:B------:R-:W-:-:S03]  /*4610*/  @!P6 FADD.FTZ R32, R32, R16 ;  /* 0x000000102020e221 */ /* 0x000fc60000010000 */
[----:B------:R-:W-:-:S04]  /*4620*/  ISETP.EQ.OR P6, PT, R17, R34, P0 ;  /* 0x000000221100720c */ /* 0x000fc800007c2670 */
[----:B------:R-:W-:-:S13]  /*4630*/  ISETP.EQ.OR P6, PT, R19, 0x2, P6 ;  /* 0x000000021300780c */ /* 0x000fda00037c2670 */
[----:B------:R-:W-:-:S04]  /*4640*/  @!P6 IMAD R17, R17, c[0x0][0x10], R11 ;  /* 0x000004001111ea24 */ /* 0x000fc800078e020b */
[----:B------:R-:W-:-:S06]  /*4650*/  @!P6 IMAD.WIDE.U32 R16, R17, 0x8, R20 ;  /* 0x000000081110e825 */ /* 0x000fcc00078e0014 */
[----:B------:R-:W2:Y:S02]  /*4660*/  @!P6 LDG.E.64 R16, [R16.64] ;  /* 0x0000000c1010e981 */ /* 0x000ea4000c1e1b00 */
[----:B--2---:R-:W-:Y:S02]  /*4670*/  @!P6 FADD.FTZ R32, R32, R16 ;  /* 0x000000102020e221 */ /* 0x004fe40000010000 */
[----:B------:R-:W-:-:S05]  /*4680*/  @!P6 FADD.FTZ R33, R33, R17 ;  /* 0x000000112121e221 */ /* 0x000fca0000010000 */
.L_x_94:
[----:B------:R-:W-:Y:S04]  /*4690*/  @!P0 STS.64 [0x80], R32 ;  /* 0x00008020ff008388 */ /* 0x000fe80000000a00 */
[----:B------:R-:W-:Y:S01]  /*46a0*/  BAR.SYNC.DEFER_BLOCKING 0x0 ;  /* 0x0000000000007b1d */ /* 0x000fe20000010000 */
[----:B------:R-:W-:Y:S01]  /*46b0*/  ISETP.NE.AND P6, PT, RZ, UR16, PT ;  /* 0x00000010ff007c0c */ /* 0x000fe2000bfc5270 */
[----:B0-----:R-:W-:Y:S01]  /*46c0*/  IMAD.WIDE.U32 R18, R60, 0x4ec4ec4f, RZ ;  /* 0x4ec4ec4f3c127825 */ /* 0x001fe200078e00ff */
[----:B------:R-:W-:-:S02]  /*46d0*/  PRMT R25, RZ, 0x5410, R48 ;  /* 0x00005410ff197816 */ /* 0x000fc40000000030 */
[----:B------:R-:W-:Y:S02]  /*46e0*/  PRMT R48, RZ, 0x7610, R48 ;  /* 0x00007610ff307816 */ /* 0x000fe40000000030 */
[----:B------:R-:W-:Y:S02]  /*46f0*/  SHF.R.U32.HI R21, RZ, 0x2, R19 ;  /* 0x00000002ff157819 */ /* 0x000fe40000011613 */
[----:B------:R-:W-:Y:S01]  /*4700*/  PRMT R22, RZ, 0x5410, R50 ;  /* 0x00005410ff167816 */ /* 0x000fe20000000032 */
[----:B------:R-:W0:Y:S02]  /*4710*/  LDS.64 R16, [0x80] ;  /* 0x00008000ff107984 */ /* 0x000e240000000a00 */
[----:B0-----:R-:W-:Y:S01]  /*4720*/  FMUL.FTZ R20, R16, c[0x0][0x20c] ;  /* 0x0000830010147a20 */ /* 0x001fe20000410000 */
        /* <DEDUP_REMOVED lines=26> */
.L_x_104:
[----:B------:R-:W-:Y:S01]  /*48d0*/  BSSY B0, `(.L_x_105) ;  /* 0x0000012000007945 */ /* 0x000fe20003800000 */
[----:B------:R-:W-:Y:S05]  /*48e0*/  @!P5 BRA `(.L_x_106) ;  /* 0x000001000000d947 */ /* 0x000fea0003800000 */
[----:B------:R-:W-:Y:S01]  /*48f0*/  MOV R16, R66 ;  /* 0x0000004200107202 */ /* 0x000fe20000000f00 */
[----:B------:R-:W-:Y:S01]  /*4900*/  IMAD R18, R2, c[0x0][0x1d8], RZ ;  /* 0x0000760002127a24 */ /* 0x000fe200078e02ff */
[----:B------:R-:W-:Y:S01]  /*4910*/  MOV R17, R69 ;  /* 0x0000004500117202 */ /* 0x000fe20000000f00 */
[----:B------:R-:W-:Y:S02]  /*4920*/  FFMA.FTZ R27, R20, R27, R23 ;  /* 0x0000001b141b7223 */ /* 0x000fe40000010017 */
[C---:B------:R-:W-:Y:S02]  /*4930*/  IMAD R19, R59.reuse, c[0x0][0x1dc], R18 ;  /* 0x000077003b137a24 */ /* 0x040fe400078e0212 */
[----:B------:R-:W-:-:S04]  /*4940*/  IMAD.WIDE.U32 R16, R59, c[0x0][0x1d8], R16 ;  /* 0x000076003b107a25 */ /* 0x000fc800078e0010 */
[----:B------:R-:W-:Y:S01]  /*4950*/  FFMA.FTZ R24, R20, R24, R23 ;  /* 0x0000001814187223 */ /* 0x000fe20000010017 */
[----:B------:R-:W-:Y:S01]  /*4960*/  IADD3 R19, R17, R19, RZ ;  /* 0x0000001311137210 */ /* 0x000fe20007ffe0ff */
[----:B------:R-:W-:Y:S01]  /*4970*/  FFMA.FTZ R27, R25, R12, -R27 ;  /* 0x0000000c191b7223 */ /* 0x000fe2000001081b */
[----:B------:R-:W-:-:S03]  /*4980*/  LEA R18, P0, R16, c[0x0][0x160], 0x1 ;  /* 0x0000580010127a11 */ /* 0x000fc600078008ff */
[----:B------:R-:W-:Y:S01]  /*4990*/  FMUL.FTZ R17, R27, UR11 ;  /* 0x0000000b1b117c20 */ /* 0x000fe20008410000 */
[----:B------:R-:W-:Y:S01]  /*49a0*/  LEA.HI.X R19, R16, c[0x0][0x164], R19, 0x1, P0 ;  /* 0x0000590010137a11 */ /* 0x000fe200000f0c13 */
[----:B------:R-:W-:-:S04]  /*49b0*/  FFMA.FTZ R16, R48, R13, -R24 ;  /* 0x0000000d30107223 */ /* 0x000fc80000010818 */
[----:B------:R-:W-:-:S05]  /*49c0*/  FMUL.FTZ R16, R16, UR11 ;  /* 0x0000000b10107c20 */ /* 0x000fca0008410000 */
[----:B------:R-:W-:-:S05]  /*49d0*/  F2FP.BF16.PACK_AB R17, R16, R17 ;  /* 0x000000111011723e */ /* 0x000fca00000010ff */
[----:B------:R0:W-:Y:S02]  /*49e0*/  STG.E [R18.64], R17 ;  /* 0x0000001112007986 */ /* 0x0001e4000c10190c */
.L_x_106:
[----:B------:R-:W-:Y:S05]  /*49f0*/  BSYNC B0 ;  /* 0x0000000000007941 */ /* 0x000fea0003800000 */
.L_x_105:
[----:B------:R-:W-:Y:S01]  /*4a00*/  PRMT R50, RZ, 0x7610, R50 ;  /* 0x00007610ff327816 */ /* 0x000fe20000000032 */
[----:B------:R-:W-:Y:S01]  /*4a10*/  FADD.FTZ R27, R22, -UR17 ;  /* 0x80000011161b7e21 */ /* 0x000fe20008010000 */
[--C-:B------:R-:W-:Y:S02]  /*4a20*/  PRMT R25, RZ, 0x5410, R47.reuse ;  /* 0x00005410ff197816 */ /* 0x100fe4000000002f */
[----:B------:R-:W-:Y:S01]  /*4a30*/  PRMT R26, RZ, 0x7610, R47 ;  /* 0x00007610ff1a7816 */ /* 0x000fe2000000002f */
[----:B------:R-:W-:Y:S01]  /*4a40*/  FADD.FTZ R24, R50, -UR17 ;  /* 0x8000001132187e21 */ /* 0x000fe20008010000 */
[----:B------:R-:W-:Y:S01]  /*4a50*/  PRMT R22, RZ, 0x5410, R45 ;  /* 0x00005410ff167816 */ /* 0x000fe2000000002d */
[----:B------:R-:W-:Y:S02]  /*4a60*/  FMUL.FTZ R27, R27, UR11 ;  /* 0x0000000b1b1b7c20 */ /* 0x000fe40008410000 */
[----:B------:R-:W-:Y:S01]  /*4a70*/  FMUL.FTZ R24, R24, UR11 ;  /* 0x0000000b18187c20 */ /* 0x000fe20008410000 */
[----:B------:R-:W-:Y:S05]  /*4a80*/  @!P6 BRA `(.L_x_107) ;  /* 0x000001200000e947 */ /* 0x000fea0003800000 */
[----:B------:R-:W-:Y:S02]  /*4a90*/  FFMA.FTZ R16, R27, R12, R14 ;  /* 0x0000000c1b107223 */ /* 0x000fe4000001000e */
[----:B0-----:R-:W-:-:S02]  /*4aa0*/  FFMA.FTZ R17, R24, R13, R15 ;  /* 0x0000000d18117223 */ /* 0x001fc4000001000f */
        /* <DEDUP_REMOVED lines=16> */
.L_x_107:
[----:B------:R-:W-:Y:S01]  /*4bb0*/  LOP3.LUT P0, RZ, R62, 0x2, RZ, 0xc0, !PT ;  /* 0x000000023eff7812 */ /* 0x000fe2000780c0ff */
[----:B------:R-:W-:-:S12]  /*4bc0*/  BSSY B0, `(.L_x_108) ;  /* 0x0000012000007945 */ /* 0x000fd80003800000 */
[----:B------:R-:W-:Y:S05]  /*4bd0*/  @!P0 BRA `(.L_x_109) ;  /* 0x0000010000008947 */ /* 0x000fea0003800000 */
[----:B------:R-:W-:Y:S01]  /*4be0*/  MOV R16, R66 ;  /* 0x0000004200107202 */ /* 0x000fe20000000f00 */
[----:B0-----:R-:W-:Y:S01]  /*4bf0*/  IMAD R19, R3, c[0x0][0x1d8], RZ ;  /* 0x0000760003137a24 */ /* 0x001fe200078e02ff */
        /* <DEDUP_REMOVED lines=14> */
.L_x_109:
[----:B------:R-:W-:Y:S05]  /*4ce0*/  BSYNC B0 ;  /* 0x0000000000007941 */ /* 0x000fea0003800000 */
.L_x_108:
[----:B------:R-:W-:Y:S01]  /*4cf0*/  ISETP.NE.AND P6, PT, RZ, UR16, PT ;  /* 0x00000010ff007c0c */ /* 0x000fe2000bfc5270 */
[----:B------:R-:W-:Y:S01]  /*4d00*/  FADD.FTZ R27, R22, -UR17 ;  /* 0x80000011161b7e21 */ /* 0x000fe20008010000 */
[----:B------:R-:W-:Y:S02]  /*4d10*/  PRMT R45, RZ, 0x7610, R45 ;  /* 0x00007610ff2d7816 */ /* 0x000fe4000000002d */
[--C-:B------:R-:W-:Y:S01]  /*4d20*/  PRMT R25, RZ, 0x5410, R44.reuse ;  /* 0x00005410ff197816 */ /* 0x100fe2000000002c */
[----:B------:R-:W-:Y:S01]  /*4d30*/  FMUL.FTZ R27, R27, UR11 ;  /* 0x0000000b1b1b7c20 */ /* 0x000fe20008410000 */
[----:B------:R-:W-:Y:S01]  /*4d40*/  PRMT R44, RZ, 0x7610, R44 ;  /* 0x00007610ff2c7816 */ /* 0x000fe2000000002c */
[----:B------:R-:W-:Y:S01]  /*4d50*/  FADD.FTZ R24, R45, -UR17 ;  /* 0x800000112d187e21 */ /* 0x000fe20008010000 */
[----:B------:R-:W-:-:S03]  /*4d60*/  PRMT R22, RZ, 0x5410, R46 ;  /* 0x00005410ff167816 */ /* 0x000fc6000000002e */
[----:B------:R-:W-:Y:S02]  /*4d70*/  FMUL.FTZ R24, R24, UR11 ;  /* 0x0000000b18187c20 */ /* 0x000fe40008410000 */
[----:B------:R-:W-:Y:S05]  /*4d80*/  @!P6 BRA `(.L_x_110) ;  /* 0x000001200000e947 */ /* 0x000fea0003800000 */
[----:B0-----:R-:W-:Y:S02]  /*4d90*/  FFMA.FTZ R17, R24, R13, R15 ;  /* 0x0000000d18117223 */ /* 0x001fe4000001000f */
        /* <DEDUP_REMOVED lines=17> */
.L_x_110:
[----:B------:R-:W-:Y:S01]  /*4eb0*/  BSSY B0, `(.L_x_111) ;  /* 0x0000012000007945 */ /* 0x000fe20003800000 */
        /* <DEDUP_REMOVED lines=17> */
.L_x_112:
[----:B------:R-:W-:Y:S05]  /*4fd0*/  BSYNC B0 ;  /* 0x0000000000007941 */ /* 0x000fea0003800000 */
.L_x_111:
        /* <DEDUP_REMOVED lines=27> */
.L_x_113:
        /* <DEDUP_REMOVED lines=18> */
.L_x_115:
[----:B------:R-:W-:Y:S05]  /*52b0*/  BSYNC B0 ;  /* 0x0000000000007941 */ /* 0x000fea0003800000 */
.L_x_114:
        /* <DEDUP_REMOVED lines=9> */
[----:B0-----:R-:W-:Y:S02]  /*5350*/  FFMA.FTZ R17, R24, R13, R15 ;  /* 0x0000000d18117223 */ /* 0x001fe4000001000f */
        /* <DEDUP_REMOVED lines=17> */
.L_x_116:
        /* <DEDUP_REMOVED lines=18> */
.L_x_118:
[----:B------:R-:W-:Y:S05]  /*5590*/  BSYNC B0 ;  /* 0x0000000000007941 */ /* 0x000fea0003800000 */
.L_x_117:
[----:B------:R-:W-:Y:S01]  /*55a0*/  PRMT R42, RZ, 0x7610, R42 ;  /* 0x00007610ff2a7816 */ /* 0x000fe2000000002a */
[----:B------:R-:W-:Y:S01]  /*55b0*/  FADD.FTZ R27, R22, -UR17 ;  /* 0x80000011161b7e21 */ /* 0x000fe20008010000 */
[----:B------:R-:W-:Y:S01]  /*55c0*/  PRMT R25, RZ, 0x5410, R39 ;  /* 0x00005410ff197816 */ /* 0x000fe20000000027 */
[----:B------:R-:W-:Y:S01]  /*55d0*/  IMAD R21, R34, c[0x0][0x1fc], R21 ;  /* 0x00007f0022157a24 */ /* 0x000fe200078e0215 */
        /* <DEDUP_REMOVED lines=24> */
.L_x_119:
        /* <DEDUP_REMOVED lines=18> */
.L_x_121:
[----:B------:R-:W-:Y:S05]  /*5880*/  BSYNC B0 ;  /* 0x0000000000007941 */ /* 0x000fea0003800000 */
.L_x_120:
[----:B------:R-:W-:Y:S01]  /*5890*/  PRMT R37, RZ, 0x7610, R37 ;  /* 0x00007610ff257816 */ /* 0x000fe20000000025 */
[----:B------:R-:W-:Y:S01]  /*58a0*/  FADD.FTZ R22, R22, -UR17 ;  /* 0x8000001116167e21 */ /* 0x000fe20008010000 */
[----:B------:R-:W-:Y:S02]  /*58b0*/  IADD3 R30, R21, 0xc0, RZ ;  /* 0x000000c0151e7810 */ /* 0x000fe40007ffe0ff */
[--C-:B------:R-:W-:Y:S01]  /*58c0*/  PRMT R25, RZ, 0x5410, R36.reuse ;  /* 0x00005410ff197816 */ /* 0x100fe20000000024 */
[----:B------:R-:W-:Y:S01]  /*58d0*/  FADD.FTZ R37, R37, -UR17 ;  /* 0x8000001125257e21 */ /* 0x000fe20008010000 */
[----:B------:R-:W-:Y:S01]  /*58e0*/  PRMT R36, RZ, 0x7610, R36 ;  /* 0x00007610ff247816 */ /* 0x000fe20000000024 */
[----:B------:R-:W-:Y:S01]  /*58f0*/  FMUL.FTZ R31, R22, UR11 ;  /* 0x0000000b161f7c20 */ /* 0x000fe20008410000 */
[----:B------:R-:W-:Y:S01]  /*5900*/  SHF.R.S32.HI R32, RZ, 0x1f, R30 ;  /* 0x0000001fff207819 */ /* 0x000fe2000001141e */
        /* <DEDUP_REMOVED lines=20> */
.L_x_122:
[----:B------:R-:W-:Y:S01]  /*5a50*/  ISETP.GE.U32.AND P0, PT, R30, c[0x0][0x1e0], PT ;  /* 0x000078001e007a0c */ /* 0x000fe20003f06070 */
[----:B------:R-:W-:Y:S03]  /*5a60*/  BSSY B0, `(.L_x_123) ;  /* 0x0000014000007945 */ /* 0x000fe60003800000 */
[----:B------:R-:W-:-:S04]  /*5a70*/  ISETP.GE.AND.EX P0, PT, R32, c[0x0][0x1e4], PT, P0 ;  /* 0x0000790020007a0c */ /* 0x000fc80003f06300 */
[----:B------:R-:W-:-:S13]  /*5a80*/  ISETP.LT.U32.AND P0, PT, R60, 0x1a0, !P0 ;  /* 0x000001a03c00780c */ /* 0x000fda0004701070 */
[----:B------:R-:W-:Y:S05]  /*5a90*/  @!P0 BRA `(.L_x_124) ;  /* 0x0000010000008947 */ /* 0x000fea0003800000 */
[----:B------:R-:W-:Y:S01]  /*5aa0*/  MOV R16, R66 ;  /* 0x0000004200107202 */ /* 0x000fe20000000f00 */
[----:B0-----:R-:W-:Y:S01]  /*5ab0*/  IMAD R18, R9, c[0x0][0x1d8], RZ ;  /* 0x0000760009127a24 */ /* 0x001fe200078e02ff */
[----:B------:R-:W-:-:S03]  /*5ac0*/  MOV R17, R69 ;  /* 0x0000004500117202 */ /* 0x000fc60000000f00 */
[C---:B------:R-:W-:Y:S02]  /*5ad0*/  IMAD R19, R53.reuse, c[0x0][0x1dc], R18 ;  /* 0x0000770035137a24 */ /* 0x040fe400078e0212 */
[----:B------:R-:W-:-:S05]  /*5ae0*/  IMAD.WIDE.U32 R16, R53, c[0x0][0x1d8], R16 ;  /* 0x0000760035107a25 */ /* 0x000fca00078e0010 */
[----:B------:R-:W-:Y:S01]  /*5af0*/  IADD3 R19, R17, R19, RZ ;  /* 0x0000001311137210 */ /* 0x000fe20007ffe0ff */
[----:B------:R-:W-:Y:S01]  /*5b00*/  FFMA.FTZ R17, R20, R28, R23 ;  /* 0x0000001c14117223 */ /* 0x000fe20000010017 */
[----:B------:R-:W-:-:S03]  /*5b10*/  LEA R18, P0, R16, c[0x0][0x160], 0x1 ;  /* 0x0000580010127a11 */ /* 0x000fc600078008ff */
[----:B------:R-:W-:Y:S01]  /*5b20*/  FFMA.FTZ R36, R36, R13, -R17 ;  /* 0x0000000d24247223 */ /* 0x000fe20000010811 */
[----:B------:R-:W-:Y:S01]  /*5b30*/  LEA.HI.X R19, R16, c[0x0][0x164], R19, 0x1, P0 ;  /* 0x0000590010137a11 */ /* 0x000fe200000f0c13 */
[----:B------:R-:W-:-:S04]  /*5b40*/  FFMA.FTZ R16, R20, R31, R23 ;  /* 0x0000001f14107223 */ /* 0x000fc80000010017 */
[----:B------:R-:W-:-:S04]  /*5b50*/  FFMA.FTZ R16, R25, R12, -R16 ;  /* 0x0000000c19107223 */ /* 0x000fc80000010810 */
[----:B------:R-:W-:Y:S02]  /*5b60*/  FMUL.FTZ R17, R16, UR11 ;  /* 0x0000000b10117c20 */ /* 0x000fe40008410000 */
[----:B------:R-:W-:-:S05]  /*5b70*/  FMUL.FTZ R16, R36, UR11 ;  /* 0x0000000b24107c20 */ /* 0x000fca0008410000 */
[----:B------:R-:W-:-:S05]  /*5b80*/  F2FP.BF16.PACK_AB R17, R16, R17 ;  /* 0x000000111011723e */ /* 0x000fca00000010ff */
[----:B------:R0:W-:Y:S02]  /*5b90*/  STG.E [R18.64], R17 ;  /* 0x0000001112007986 */ /* 0x0001e4000c10190c */
.L_x_124:
[----:B------:R-:W-:Y:S05]  /*5ba0*/  BSYNC B0 ;  /* 0x0000000000007941 */ /* 0x000fea0003800000 */
.L_x_123:
[--C-:B------:R-:W-:Y:S02]  /*5bb0*/  PRMT R16, RZ, 0x5410, R38.reuse ;  /* 0x00005410ff107816 */ /* 0x100fe40000000026 */
[----:B------:R-:W-:Y:S02]  /*5bc0*/  PRMT R38, RZ, 0x7610, R38 ;  /* 0x00007610ff267816 */ /* 0x000fe40000000026 */
[----:B------:R-:W-:Y:S01]  /*5bd0*/  ISETP.GE.U32.AND P0, PT, R52, c[0x0][0x1e0], PT ;  /* 0x0000780034007a0c */ /* 0x000fe20003f06070 */
[----:B0-----:R-:W-:Y:S01]  /*5be0*/  FADD.FTZ R18, R16, -UR17 ;  /* 0x8000001110127e21 */ /* 0x001fe20008010000 */
[--C-:B------:R-:W-:Y:S01]  /*5bf0*/  PRMT R17, RZ, 0x5410, R35.reuse ;  /* 0x00005410ff117816 */ /* 0x100fe20000000023 */
[----:B------:R-:W-:Y:S01]  /*5c00*/  FADD.FTZ R38, R38, -UR17 ;  /* 0x8000001126267e21 */ /* 0x000fe20008010000 */
[----:B------:R-:W-:Y:S01]  /*5c10*/  ISETP.GE.AND.EX P0, PT, R10, c[0x0][0x1e4], PT, P0 ;  /* 0x000079000a007a0c */ /* 0x000fe20003f06300 */
[----:B------:R-:W-:Y:S01]  /*5c20*/  FMUL.FTZ R29, R18, UR11 ;  /* 0x0000000b121d7c20 */ /* 0x000fe20008410000 */
[----:B------:R-:W-:Y:S01]  /*5c30*/  PRMT R16, RZ, 0x7610, R35 ;  /* 0x00007610ff107816 */ /* 0x000fe20000000023 */
[----:B------:R-:W-:Y:S01]  /*5c40*/  FMUL.FTZ R38, R38, UR11 ;  /* 0x0000000b26267c20 */ /* 0x000fe20008410000 */
[----:B------:R-:W-:Y:S01]  /*5c50*/  ISETP.LT.U32.AND P0, PT, R60, 0x1a0, !P0 ;  /* 0x000001a03c00780c */ /* 0x000fe20004701070 */
[----:B------:R-:W-:Y:S11]  /*5c60*/  @!P6 BRA `(.L_x_125) ;  /* 0x000001200000e947 */ /* 0x000ff60003800000 */
        /* <DEDUP_REMOVED lines=18> */
.L_x_125:
        /* <DEDUP_REMOVED lines=17> */
.L_x_127:
[----:B------:R-:W-:Y:S05]  /*5ea0*/  BSYNC B0 ;  /* 0x0000000000007941 */ /* 0x000fea0003800000 */
.L_x_126:
[----:B------:R-:W-:Y:S01]  /*5eb0*/  ULDC UR4, c[0x0][0x10] ;  /* 0x0000040000047ab9 */ /* 0x000fe20000000800 */
[----:B------:R-:W-:Y:S01]  /*5ec0*/  IADD3 R51, R51, 0x1, RZ ;  /* 0x0000000133337810 */ /* 0x000fe20007ffe0ff */
[----:B------:R-:W-:-:S04]  /*5ed0*/  UIADD3 UR14, UR14, UR4, URZ ;  /* 0x000000040e0e7290 */ /* 0x000fc8000fffe03f */
[----:B------:R-:W-:-:S06]  /*5ee0*/  UISETP.GE.AND UP0, UPT, UR14, UR6, UPT ;  /* 0x000000060e00728c */ /* 0x000fcc000bf06270 */
[----:B------:R-:W-:-:S13]  /*5ef0*/  PLOP3.LUT P0, PT, PT, PT, UP0, 0x80, 0x0 ;  /* 0x000000000000781c */ /* 0x000fda0003f0f008 */
[----:B------:R-:W-:Y:S01]  /*5f00*/  @P0 CALL.REL.NOINC `(.L_x_77) ;  /* 0x0000001000000944 */ /* 0x000fe20003c00000 */
[----:B------:R-:W-:Y:S05]  /*5f10*/  BRA `(.L_x_128) ;  /* 0xffffa52000007947 */ /* 0x000fea000383ffff */
.L_x_77:
[----:B-12---:R-:W-:Y:S01]  /*5f20*/  ISETP.NE.AND P2, PT, R60, RZ, PT ;  /* 0x000000ff3c00720c */ /* 0x006fe20003f45270 */
[----:B------:R-:W-:Y:S01]  /*5f30*/  HFMA2.MMA R25, -RZ, RZ, 0, 2.384185791015625e-07 ;  /* 0x00000004ff197435 */ /* 0x000fe200000001ff */
[----:B------:R-:W-:Y:S01]  /*5f40*/  MOV R0, c[0x0][0x10] ;  /* 0x0000040000007a02 */ /* 0x000fe20000000f00 */
[----:B------:R-:W-:Y:S01]  /*5f50*/  BSSY B0, `(.L_x_129) ;  /* 0x0000013000007945 */ /* 0x000fe20003800000 */
[----:B------:R-:W-:Y:S02]  /*5f60*/  MOV R4, c[0x0][0xc] ;  /* 0x0000030000047a02 */ /* 0x000fe40000000f00 */
[----:B------:R-:W-:Y:S02]  /*5f70*/  IADD3 R2, R0, -0x1, RZ ;  /* 0xffffffff00027810 */ /* 0x000fe40007ffe0ff */
[C---:B------:R-:W-:Y:S02]  /*5f80*/  IADD3 R3, R4.reuse, -0x1, RZ ;  /* 0xffffffff04037810 */ /* 0x040fe40007ffe0ff */
[----:B------:R-:W-:-:S02]  /*5f90*/  ISETP.NE.AND P1, PT, R4, 0x1, PT ;  /* 0x000000010400780c */ /* 0x000fc40003f25270 */
[----:B------:R-:W-:Y:S02]  /*5fa0*/  SHF.L.U32 R0, R0, 0x1, RZ ;  /* 0x0000000100007819 */ /* 0x000fe400000006ff */
[----:B------:R-:W-:Y:S02]  /*5fb0*/  ISETP.NE.AND P0, PT, R34, R3, PT ;  /* 0x000000032200720c */ /* 0x000fe40003f05270 */
[----:B------:R-:W-:Y:S02]  /*5fc0*/  SEL R0, R0, RZ, P1 ;  /* 0x000000ff00007207 */ /* 0x000fe40000800000 */
[----:B------:R-:W-:-:S03]  /*5fd0*/  ISETP.NE.OR P0, PT, R11, R2, P0 ;  /* 0x000000020b00720c */ /* 0x000fc60000705670 */
[----:B------:R-:W-:Y:S01]  /*5fe0*/  IMAD.WIDE.U32 R2, R0, R25, c[0x0][0x1a8] ;  /* 0x00006a0000027625 */ /* 0x000fe200078e0019 */
[----:B------:R-:W-:Y:S05]  /*5ff0*/  @P2 BRA `(.L_x_130) ;  /* 0x0000008000002947 */ /* 0x000fea0003800000 */
        /* <DEDUP_REMOVED lines=8> */
.L_x_130:
[----:B------:R-:W-:Y:S05]  /*6080*/  BSYNC B0 ;  /* 0x0000000000007941 */ /* 0x000fea0003800000 */
.L_x_129:
[----:B------:R-:W-:Y:S05]  /*6090*/  @P0 EXIT ;  /* 0x000000000000094d */ /* 0x000fea0003800000 */
[----:B------:R-:W-:Y:S05]  /*60a0*/  @P2 BRA `(.L_x_131) ;  /* 0x0000008000002947 */ /* 0x000fea0003800000 */
[----:B------:R-:W-:-:S05]  /*60b0*/  IMAD R0, R4, c[0x0][0x10], RZ ;  /* 0x0000040004007a24 */ /* 0x000fca00078e02ff */
[----:B------:R-:W-:-:S13]  /*60c0*/  ISETP.NE.AND P0, PT, R0, -0x1, PT ;  /* 0xffffffff0000780c */ /* 0x000fda0003f05270 */
[----:B------:R-:W-:Y:S05]  /*60d0*/  @!P0 BRA `(.L_x_131) ;  /* 0x0000005000008947 */ /* 0x000fea0003800000 */
.L_x_132:
[----:B-1----:R-:W2:Y:S01]  /*60e0*/  LDG.E.STRONG.GPU R5, [R2.64] ;  /* 0x0000000c02057981 */ /* 0x002ea2000c1ef900 */
[----:B------:R-:W-:Y:S01]  /*60f0*/  YIELD ;  /* 0x0000000000007946 */ /* 0x000fe20003800000 */
[----:B--2---:R-:W-:Y:S01]  /*6100*/  ISETP.NE.AND P0, PT, R5, R0, PT ;  /* 0x000000000500720c */ /* 0x004fe20003f05270 */
[----:B------:R-:W-:-:S12]  /*6110*/  CCTL.IVALL ;  /* 0x00000000ff00798f */ /* 0x000fd80002000000 */
[----:B------:R-:W-:Y:S05]  /*6120*/  @P0 BRA `(.L_x_132) ;  /* 0xffffffb000000947 */ /* 0x000fea000383ffff */
.L_x_131:
[----:B------:R-:W-:Y:S02]  /*6130*/  WARPSYNC 0xffffffff ;  /* 0xffffffff00007948 */ /* 0x000fe40003800000 */
[----:B------:R-:W-:Y:S01]  /*6140*/  MOV R19, c[0x0][0x1dc] ;  /* 0x0000770000137a02 */ /* 0x000fe20000000f00 */
[----:B------:R-:W-:Y:S03]  /*6150*/  BAR.SYNC.DEFER_BLOCKING 0x0 ;  /* 0x0000000000007b1d */ /* 0x000fe60000010000 */
[----:B------:R-:W-:-:S04]  /*6160*/  LEA.HI R0, P0, R19, c[0x0][0x1d8], RZ, 0x1 ;  /* 0x0000760013007a11 */ /* 0x000fc800078108ff */
[----:B-1----:R-:W-:-:S04]  /*6170*/  IADD3.X R3, RZ, c[0x0][0x1dc], RZ, P0, !PT ;  /* 0x00007700ff037a10 */ /* 0x002fc800007fe4ff */
[--C-:B------:R-:W-:Y:S02]  /*6180*/  SHF.R.S64 R27, R0, 0x1, R3.reuse ;  /* 0x00000001001b7819 */ /* 0x100fe40000001003 */
        /* <DEDUP_REMOVED lines=19> */
.L_x_133:
[----:B------:R-:W-:-:S04]  /*62c0*/  LEA R6, P0, R60, c[0x0][0x1b8], 0x2 ;  /* 0x00006e003c067a11 */ /* 0x000fc800078010ff */
[----:B------:R-:W-:Y:S02]  /*62d0*/  LEA.HI.X R7, R60, c[0x0][0x1bc], R7, 0x2, P0 ;  /* 0x00006f003c077a11 */ /* 0x000fe400000f1407 */
[-C--:B------:R-:W-:Y:S02]  /*62e0*/  LEA R8, P0, R27, R6.reuse, 0x2 ;  /* 0x000000061b087211 */ /* 0x080fe400078010ff */
[-C--:B0-----:R-:W-:Y:S01]  /*62f0*/  LEA R12, P1, R20, R6.reuse, 0x2 ;  /* 0x00000006140c7211 */ /* 0x081fe200078210ff */
[----:B------:R0:W2:Y:S01]  /*6300*/  LDG.E R14, [R6.64] ;  /* 0x0000000c060e7981 */ /* 0x0000a2000c1e1900 */
        /* <DEDUP_REMOVED lines=18> */
.L_x_134:
        /* <DEDUP_REMOVED lines=13> */
.L_x_3262:


//--------------------- .text._Z35group_norm_nhwc_bwd_one_pass_kernelI11Bf16IOFp32WLi512ELi26ELi416EEv26Group_norm_nhwc_bwd_params --------------------------
	.section	.text._Z35group_norm_nhwc_bwd_one_pass_kernelI11Bf16IOFp32WLi512ELi26ELi416EEv26Group_norm_nhwc_bwd_params,"ax",@progbits
	.sectioninfo	@"SHI_REGISTERS=128"
	.align	128
        .global         _Z35group_norm_nhwc_bwd_one_pass_kernelI11Bf16IOFp32WLi512ELi26ELi416EEv26Group_norm_nhwc_bwd_params
        .type           _Z35group_norm_nhwc_bwd_one_pass_kernelI11Bf16IOFp32WLi512ELi26ELi416EEv26Group_norm_nhwc_bwd_params,@function
        .size           _Z35group_norm_nhwc_bwd_one_pass_kernelI11Bf16IOFp32WLi512ELi26ELi416EEv26Group_norm_nhwc_bwd_params,(.L_x_3263 - _Z35group_norm_nhwc_bwd_one_pass_kernelI11Bf16IOFp32WLi512ELi26ELi416EEv26Group_norm_nhwc_bwd_params)
        .other          _Z35group_norm_nhwc_bwd_one_pass_kernelI11Bf16IOFp32WLi512ELi26ELi416EEv26Group_norm_nhwc_bwd_params,@"STO_CUDA_ENTRY STV_DEFAULT"
_Z35group_norm_nhwc_bwd_one_pass_kernelI11Bf16IOFp32WLi512ELi26ELi416EEv26Group_norm_nhwc_bwd_params:
.text._Z35group_norm_nhwc_bwd_one_pass_kernelI11Bf16IOFp32WLi512ELi26ELi416EEv26Group_norm_nhwc_bwd_params:
        /* <DEDUP_REMOVED lines=11> */
[----:B------:R-:W-:Y:S01]  /*00b0*/  MOV R87, c[0x0][0x1dc] ;  /* 0x0000770000577a02 */ /* 0x000fe20000000f00 */
[----:B------:R-:W-:Y:S01]  /*00c0*/  HFMA2.MMA R124, -RZ, RZ, 0, 1.78813934326171875e-07 ;  /* 0x00000003ff7c7435 */ /* 0x000fe200000001ff */
[----:B------:R-:W-:Y:S01]  /*00d0*/  ISETP.GE.U32.AND P1, PT, R3, 0x1a0, PT ;  /* 0x000001a00300780c */ /* 0x000fe20003f26070 */
[----:B------:R-:W0:Y:S01]  /*00e0*/  S2R R125, SR_LANEID ;  /* 0x00000000007d7919 */ /* 0x000e220000000000 */
[----:B------:R-:W-:Y:S01]  /*00f0*/  SHF.R.U32.HI R5, RZ, 0x2, R5 ;  /* 0x00000002ff057819 */ /* 0x000fe20000011605 */
[----:B------:R-:W-:Y:S01]  /*0100*/  HFMA2.MMA R84, -RZ, RZ, 0, 0 ;  /* 0x00000000ff547435 */ /* 0x000fe200000001ff */
[----:B------:R-:W-:Y:S01]  /*0110*/  LEA.HI R87, P0, R87, c[0x0][0x1d8], RZ, 0x1 ;  /* 0x0000760057577a11 */ /* 0x000fe200078108ff */
[----:B------:R-:W-:Y:S01]  /*0120*/  ULDC.U8 UR9, c[0x0][0x1f4] ;  /* 0x00007d0000097ab9 */ /* 0x000fe20000000000 */
[----:B------:R-:W-:Y:S01]  /*0130*/  LOP3.LUT R6, R6, 0xffffff7f, RZ, 0xc0, !PT ;  /* 0xffffff7f06067812 */ /* 0x000fe200078ec0ff */
[----:B------:R-:W-:Y:S01]  /*0140*/  IMAD R4, R2, c[0x0][0x1fc], R5 ;  /* 0x00007f0002047a24 */ /* 0x000fe200078e0205 */
[----:B------:R-:W-:Y:S01]  /*0150*/  IADD3.X R90, RZ, c[0x0][0x1dc], RZ, P0, !PT ;  /* 0x00007700ff5a7a10 */ /* 0x000fe200007fe4ff */
[----:B------:R-:W-:-:S02]  /*0160*/  IMAD R91, R124, c[0x0][0x1dc], RZ ;  /* 0x000077007c5b7a24 */ /* 0x000fc400078e02ff */
[----:B------:R-:W-:Y:S01]  /*0170*/  IMAD.WIDE.U32 R8, R124, c[0x0][0x1d8], RZ ;  /* 0x000076007c087a25 */ /* 0x000fe200078e00ff */
[C---:B------:R-:W-:Y:S02]  /*0180*/  ISETP.LT.U32.AND P0, PT, R4.reuse, c[0x0][0x1e0], PT ;  /* 0x0000780004007a0c */ /* 0x040fe40003f01070 */
[----:B------:R-:W-:Y:S01]  /*0190*/  SHF.R.S32.HI R123, RZ, 0x1f, R4 ;  /* 0x0000001fff7b7819 */ /* 0x000fe20000011404 */
[----:B------:R-:W-:Y:S01]  /*01a0*/  IMAD R85, R5, -0xd, R3 ;  /* 0xfffffff305557824 */ /* 0x000fe200078e0203 */
[----:B------:R-:W-:Y:S01]  /*01b0*/  IADD3 R107, R4, 0x20, RZ ;  /* 0x00000020046b7810 */ /* 0x000fe20007ffe0ff */
[----:B------:R-:W-:Y:S01]  /*01c0*/  IMAD R5, R2, c[0x0][0x10], R0 ;  /* 0x0000040002057a24 */ /* 0x000fe200078e0200 */
[----:B------:R-:W-:Y:S02]  /*01d0*/  ISETP.LT.AND.EX P0, PT, R123, c[0x0][0x1e4], !P1, P0 ;  /* 0x000079007b007a0c */ /* 0x000fe40004f01300 */
[----:B------:R-:W-:Y:S02]  /*01e0*/  ISETP.LT.U32.AND P5, PT, R107, c[0x0][0x1e0], PT ;  /* 0x000078006b007a0c */ /* 0x000fe40003fa1070 */
[----:B------:R-:W-:-:S02]  /*01f0*/  SHF.R.S32.HI R118, RZ, 0x1f, R107 ;  /* 0x0000001fff767819 */ /* 0x000fc4000001146b */
[----:B------:R-:W-:Y:S02]  /*0200*/  IADD3 R105, R4, 0x40, RZ ;  /* 0x0000004004697810 */ /* 0x000fe40007ffe0ff */
[----:B------:R-:W-:Y:S02]  /*0210*/  ISETP.LT.AND.EX P6, PT, R118, c[0x0][0x1e4], !P1, P5 ;  /* 0x0000790076007a0c */ /* 0x000fe40004fc1350 */
[----:B------:R-:W-:Y:S02]  /*0220*/  ISETP.LT.U32.AND P4, PT, R105, c[0x0][0x1e0], PT ;  /* 0x0000780069007a0c */ /* 0x000fe40003f81070 */
[----:B------:R-:W-:Y:S02]  /*0230*/  SHF.R.S32.HI R117, RZ, 0x1f, R105 ;  /* 0x0000001fff757819 */ /* 0x000fe40000011469 */
[----:B------:R-:W-:Y:S02]  /*0240*/  @P0 LOP3.LUT R6, R6, 0x80, RZ, 0xfc, !PT ;  /* 0x0000008006060812 */ /* 0x000fe400078efcff */
[----:B------:R-:W-:-:S02]  /*0250*/  IADD3 R104, R4, 0x60, RZ ;  /* 0x0000006004687810 */ /* 0x000fc40007ffe0ff */
[----:B------:R-:W-:Y:S02]  /*0260*/  ISETP.LT.AND.EX P5, PT, R117, c[0x0][0x1e4], !P1, P4 ;  /* 0x0000790075007a0c */ /* 0x000fe40004fa1340 */
[----:B------:R-:W-:Y:S02]  /*0270*/  LOP3.LUT R6, R6, 0xffffffbf, RZ, 0xc0, !PT ;  /* 0xffffffbf06067812 */ /* 0x000fe400078ec0ff */
[----:B------:R-:W-:Y:S02]  /*0280*/  IADD3 R91, R9, R91, RZ ;  /* 0x0000005b095b7210 */ /* 0x000fe40007ffe0ff */
[----:B------:R-:W-:Y:S02]  /*0290*/  ISETP.LT.U32.AND P3, PT, R104, c[0x0][0x1e0], PT ;  /* 0x0000780068007a0c */ /* 0x000fe40003f61070 */
[----:B------:R-:W-:Y:S02]  /*02a0*/  SHF.R.S32.HI R116, RZ, 0x1f, R104 ;  /* 0x0000001fff747819 */ /* 0x000fe40000011468 */
[----:B------:R-:W-:-:S02]  /*02b0*/  @P6 LOP3.LUT R6, R6, 0x40, RZ, 0xfc, !PT ;  /* 0x0000004006066812 */ /* 0x000fc400078efcff */
[----:B------:R-:W-:Y:S02]  /*02c0*/  LEA.HI R88, P2, R91, R8, RZ, 0x1 ;  /* 0x000000085b587211 */ /* 0x000fe400078508ff */
[----:B------:R-:W-:Y:S02]  /*02d0*/  IADD3 R103, R4, 0x80, RZ ;  /* 0x0000008004677810 */ /* 0x000fe40007ffe0ff */
[----:B------:R-:W-:Y:S02]  /*02e0*/  ISETP.LT.AND.EX P4, PT, R116, c[0x0][0x1e4], !P1, P3 ;  /* 0x0000790074007a0c */ /* 0x000fe40004f81330 */
[----:B------:R-:W-:Y:S02]  /*02f0*/  LOP3.LUT R6, R6, 0xffffffdf, RZ, 0xc0, !PT ;  /* 0xffffffdf06067812 */ /* 0x000fe400078ec0ff */
[----:B------:R-:W-:Y:S02]  /*0300*/  IADD3.X R91, RZ, R91, RZ, P2, !PT ;  /* 0x0000005bff5b7210 */ /* 0x000fe400017fe4ff */
[----:B------:R-:W-:-:S02]  /*0310*/  ISETP.LT.U32.AND P2, PT, R103, c[0x0][0x1e0], PT ;  /* 0x0000780067007a0c */ /* 0x000fc40003f41070 */
[----:B------:R-:W-:Y:S02]  /*0320*/  SHF.R.S32.HI R115, RZ, 0x1f, R103 ;  /* 0x0000001fff737819 */ /* 0x000fe40000011467 */
[----:B------:R-:W-:Y:S02]  /*0330*/  @P5 LOP3.LUT R6, R6, 0x20, RZ, 0xfc, !PT ;  /* 0x0000002006065812 */ /* 0x000fe400078efcff */
[----:B------:R-:W-:Y:S02]  /*0340*/  IADD3 R102, R4, 0xa0, RZ ;  /* 0x000000a004667810 */ /* 0x000fe40007ffe0ff */
[----:B------:R-:W-:Y:S02]  /*0350*/  ISETP.LT.AND.EX P3, PT, R115, c[0x0][0x1e4], !P1, P2 ;  /* 0x0000790073007a0c */ /* 0x000fe40004f61320 */
[----:B------:R-:W-:Y:S02]  /*0360*/  LOP3.LUT R6, R6, 0xffffffef, RZ, 0xc0, !PT ;  /* 0xffffffef06067812 */ /* 0x000fe400078ec0ff */
[----:B------:R-:W-:-:S02]  /*0370*/  ISETP.LT.U32.AND P0, PT, R102, c[0x0][0x1e0], PT ;  /* 0x0000780066007a0c */ /* 0x000fc40003f01070 */
[----:B------:R-:W-:Y:S02]  /*0380*/  SHF.R.S32.HI R114, RZ, 0x1f, R102 ;  /* 0x0000001fff727819 */ /* 0x000fe40000011466 */
[----:B------:R-:W-:Y:S02]  /*0390*/  @P4 LOP3.LUT R6, R6, 0x10, RZ, 0xfc, !PT ;  /* 0x0000001006064812 */ /* 0x000fe400078efcff */
[----:B------:R-:W-:Y:S02]  /*03a0*/  IADD3 R101, R4, 0xc0, RZ ;  /* 0x000000c004657810 */ /* 0x000fe40007ffe0ff */
[----:B------:R-:W-:Y:S02]  /*03b0*/  ISETP.LT.AND.EX P2, PT, R114, c[0x0][0x1e4], !P1, P0 ;  /* 0x0000790072007a0c */ /* 0x000fe40004f41300 */
[----:B------:R-:W-:Y:S02]  /*03c0*/  LOP3.LUT R6, R6, 0xfffffff7, RZ, 0xc0, !PT ;  /* 0xfffffff706067812 */ /* 0x000fe400078ec0ff */
[----:B------:R-:W-:-:S02]  /*03d0*/  SHF.R.S32.HI R113, RZ, 0x1f, R101 ;  /* 0x0000001fff717819 */ /* 0x000fc40000011465 */
[----:B------:R-:W-:Y:S02]  /*03e0*/  ISETP.LT.U32.AND P0, PT, R101, c[0x0][0x1e0], PT ;  /* 0x0000780065007a0c */ /* 0x000fe40003f01070 */
[----:B------:R-:W-:Y:S02]  /*03f0*/  @P3 LOP3.LUT R6, R6, 0x8, RZ, 0xfc, !PT ;  /* 0x0000000806063812 */ /* 0x000fe400078efcff */
[----:B------:R-:W-:Y:S02]  /*0400*/  ISETP.LT.AND.EX P0, PT, R113, c[0x0][0x1e4], !P1, P0 ;  /* 0x0000790071007a0c */ /* 0x000fe40004f01300 */
[----:B------:R-:W-:Y:S02]  /*0410*/  LOP3.LUT R6, R6, 0xfffffffb, RZ, 0xc0, !PT ;  /* 0xfffffffb06067812 */ /* 0x000fe400078ec0ff */
[----:B------:R-:W-:Y:S02]  /*0420*/  IADD3 R100, R4, 0xe0, RZ ;  /* 0x000000e004647810 */ /* 0x000fe40007ffe0ff */
[----:B------:R-:W-:-:S02]  /*0430*/  @P2 LOP3.LUT R6, R6, 0x4, RZ, 0xfc, !PT ;  /* 0x0000000406062812 */ /* 0x000fc400078efcff */
[C---:B------:R-:W-:Y:S02]  /*0440*/  IADD3 R99, R4.reuse, 0x100, RZ ;  /* 0x0000010004637810 */ /* 0x040fe40007ffe0ff */
[C---:B------:R-:W-:Y:S02]  /*0450*/  IADD3 R98, R4.reuse, 0x120, RZ ;  /* 0x0000012004627810 */ /* 0x040fe40007ffe0ff */
[----:B------:R-:W-:Y:S02]  /*0460*/  IADD3 R97, R4, 0x140, RZ ;  /* 0x0000014004617810 */ /* 0x000fe40007ffe0ff */
[----:B------:R-:W-:Y:S02]  /*0470*/  LOP3.LUT R6, R6, 0xfffffffd, RZ, 0xc0, !PT ;  /* 0xfffffffd06067812 */ /* 0x000fe400078ec0ff */
[----:B------:R-:W-:Y:S02]  /*0480*/  IADD3 R96, R4, 0x160, RZ ;  /* 0x0000016004607810 */ /* 0x000fe40007ffe0ff */
[----:B------:R-:W-:-:S02]  /*0490*/  SHF.R.S32.HI R8, RZ, 0x1f, R3 ;  /* 0x0000001fff087819 */ /* 0x000fc40000011403 */
[----:B------:R-:W-:Y:S02]  /*04a0*/  SHF.R.S32.HI R112, RZ, 0x1f, R100 ;  /* 0x0000001fff707819 */ /* 0x000fe40000011464 */
[----:B------:R-:W-:Y:S02]  /*04b0*/  SHF.R.S32.HI R111, RZ, 0x1f, R99 ;  /* 0x0000001fff6f7819 */ /* 0x000fe40000011463 */
[----:B------:R-:W-:Y:S02]  /*04c0*/  SHF.R.S32.HI R110, RZ, 0x1f, R98 ;  /* 0x0000001fff6e7819 */ /* 0x000fe40000011462 */
[----:B------:R-:W-:Y:S02]  /*04d0*/  SHF.R.S32.HI R109, RZ, 0x1f, R97 ;  /* 0x0000001fff6d7819 */ /* 0x000fe40000011461 */
[----:B------:R-:W-:Y:S02]  /*04e0*/  ISETP.LT.U32.AND P5, PT, R100, c[0x0][0x1e0], PT ;  /* 0x0000780064007a0c */ /* 0x000fe40003fa1070 */
[----:B------:R-:W-:-:S02]  /*04f0*/  @P0 LOP3.LUT R6, R6, 0x2, RZ, 0xfc, !PT ;  /* 0x0000000206060812 */ /* 0x000fc400078efcff */
[----:B------:R-:W-:Y:S02]  /*0500*/  ISETP.LT.U32.AND P4, PT, R99, c[0x0][0x1e0], PT ;  /* 0x0000780063007a0c */ /* 0x000fe40003f81070 */
[----:B------:R-:W-:Y:S02]  /*0510*/  ISETP.LT.U32.AND P3, PT, R98, c[0x0][0x1e0], PT ;  /* 0x0000780062007a0c */ /* 0x000fe40003f61070 */
[----:B------:R-:W-:Y:S02]  /*0520*/  ISETP.LT.U32.AND P2, PT, R97, c[0x0][0x1e0], PT ;  /* 0x0000780061007a0c */ /* 0x000fe40003f41070 */
[----:B------:R-:W-:Y:S02]  /*0530*/  SHF.R.S64 R87, R87, 0x1, R90 ;  /* 0x0000000157577819 */ /* 0x000fe4000000105a */
[----:B------:R-:W-:Y:S02]  /*0540*/  SHF.R.S64 R88, R88, 0x1, R91 ;  /* 0x0000000158587819 */ /* 0x000fe4000000105b */
[----:B------:R-:W-:-:S02]  /*0550*/  SHF.R.S32.HI R108, RZ, 0x1f, R96 ;  /* 0x0000001fff6c7819 */ /* 0x000fc40000011460 */
[----:B------:R-:W-:Y:S02]  /*0560*/  ISETP.LT.U32.AND P0, PT, R96, c[0x0][0x1e0], PT ;  /* 0x0000780060007a0c */ /* 0x000fe40003f01070 */
[----:B------:R-:W-:Y:S02]  /*0570*/  LEA.HI R8, R8, R3, RZ, 0x5 ;  /* 0x0000000308087211 */ /* 0x000fe400078f28ff */
[----:B------:R-:W-:Y:S02]  /*0580*/  SHF.R.S32.HI R90, RZ, 0x1, R90 ;  /* 0x00000001ff5a7819 */ /* 0x000fe4000001145a */
[C---:B------:R-:W-:Y:S02]  /*0590*/  IADD3 R95, R4.reuse, 0x180, RZ ;  /* 0x00000180045f7810 */ /* 0x040fe40007ffe0ff */
[C---:B------:R-:W-:Y:S02]  /*05a0*/  IADD3 R94, R4.reuse, 0x1a0, RZ ;  /* 0x000001a0045e7810 */ /* 0x040fe40007ffe0ff */
[----:B------:R-:W-:-:S02]  /*05b0*/  IADD3 R93, R4, 0x1c0, RZ ;  /* 0x000001c0045d7810 */ /* 0x000fc40007ffe0ff */
[----:B------:R-:W-:Y:S02]  /*05c0*/  IADD3 R92, R4, 0x1e0, RZ ;  /* 0x000001e0045c7810 */ /* 0x000fe40007ffe0ff */
[----:B------:R-:W-:Y:S02]  /*05d0*/  SHF.R.S32.HI R91, RZ, 0x1, R91 ;  /* 0x00000001ff5b7819 */ /* 0x000fe4000001145b */
[----:B------:R-:W-:Y:S02]  /*05e0*/  ISETP.LT.AND.EX P5, PT, R112, c[0x0][0x1e4], !P1, P5 ;  /* 0x0000790070007a0c */ /* 0x000fe40004fa1350 */
[----:B------:R-:W-:Y:S02]  /*05f0*/  ISETP.LT.AND.EX P4, PT, R111, c[0x0][0x1e4], !P1, P4 ;  /* 0x000079006f007a0c */ /* 0x000fe40004f81340 */
[----:B------:R-:W-:Y:S02]  /*0600*/  ISETP.LT.AND.EX P3, PT, R110, c[0x0][0x1e4], !P1, P3 ;  /* 0x000079006e007a0c */ /* 0x000fe40004f61330 */
[----:B------:R-:W-:-:S02]  /*0610*/  ISETP.LT.AND.EX P2, PT, R109, c[0x0][0x1e4], !P1, P2 ;  /* 0x000079006d007a0c */ /* 0x000fc40004f41320 */
[----:B------:R-:W-:Y:S02]  /*0620*/  ISETP.LT.AND.EX P1, PT, R108, c[0x0][0x1e4], !P1, P0 ;  /* 0x000079006c007a0c */ /* 0x000fe40004f21300 */
[----:B------:R-:W-:Y:S02]  /*0630*/  MOV R5, R0 ;  /* 0x0000000000057202 */ /* 0x000fe40000000f00 */
[----:B------:R-:W-:Y:S02]  /*0640*/  LOP3.LUT R124, R124, c[0x0][0xc], RZ, 0xc0, !PT ;  /* 0x000003007c7c7a12 */ /* 0x000fe400078ec0ff */
[----:B------:R-:W-:Y:S02]  /*0650*/  SHF.R.S32.HI R89, RZ, 0x5, R8 ;  /* 0x00000005ff597819 */ /* 0x000fe40000011408 */
[----:B------:R-:W-:Y:S02]  /*0660*/  SHF.L.U32 R85, R85, 0x1, RZ ;  /* 0x0000000155557819 */ /* 0x000fe400000006ff */
[----:B------:R-:W-:-:S02]  /*0670*/  SHF.L.U64.HI R90, R87, 0x2, R90 ;  /* 0x00000002575a7819 */ /* 0x000fc4000001025a */
[----:B------:R-:W-:Y:S02]  /*0680*/  SHF.R.S32.HI R122, RZ, 0x1f, R95 ;  /* 0x0000001fff7a7819 */ /* 0x000fe4000001145f */
[----:B------:R-:W-:Y:S02]  /*0690*/  SHF.R.S32.HI R121, RZ, 0x1f, R94 ;  /* 0x0000001fff797819 */ /* 0x000fe4000001145e */
[----:B------:R-:W-:Y:S02]  /*06a0*/  SHF.R.S32.HI R120, RZ, 0x1f, R93 ;  /* 0x0000001fff787819 */ /* 0x000fe4000001145d */
[----:B------:R-:W-:Y:S02]  /*06b0*/  SHF.R.S32.HI R119, RZ, 0x1f, R92 ;  /* 0x0000001fff777819 */ /* 0x000fe4000001145c */
[----:B0-----:R-:W-:Y:S02]  /*06c0*/  SHF.L.U64.HI R91, R88, 0x2, R91 ;  /* 0x00000002585b7819 */ /* 0x001fe4000001025b */
.L_x_218:
[----:B------:R-:W-:Y:S01]  /*06d0*/  IABS R10, c[0x0][0x1f0] ;  /* 0x00007c00000a7a13 */ /* 0x000fe20000000000 */
[----:B------:R-:W-:Y:S01]  /*06e0*/  CS2R R66, SRZ ;  /* 0x0000000000427805 */ /* 0x000fe2000001ff00 */
[----:B------:R-:W-:Y:S01]  /*06f0*/  IABS R12, R5 ;  /* 0x00000005000c7213 */ /* 0x000fe20000000000 */
[----:B------:R-:W-:Y:S01]  /*0700*/  CS2R R82, SRZ ;  /* 0x0000000000527805 */ /* 0x000fe2000001ff00 */
[----:B0-----:R-:W0:Y:S01]  /*0710*/  I2F.RP R7, R10 ;  /* 0x0000000a00077306 */ /* 0x001e220000209400 */
[----:B------:R-:W-:-:S02]  /*0720*/  P2R R16, PR, RZ, 0x8 ;  /* 0x00000008ff107803 */ /* 0x000fc40000000000 */
[----:B------:R-:W-:Y:S01]  /*0730*/  P2R R15, PR, RZ, 0x4 ;  /* 0x00000004ff0f7803 */ /* 0x000fe20000000000 */
[----:B------:R-:W-:Y:S01]  /*0740*/  CS2R R64, SRZ ;  /* 0x0000000000407805 */ /* 0x000fe2000001ff00 */
[----:B------:R-:W-:Y:S01]  /*0750*/  CS2R R80, SRZ ;  /* 0x0000000000507805 */ /* 0x000fe2000001ff00 */
[C---:B------:R-:W-:Y:S02]  /*0760*/  LOP3.LUT P2, RZ, R6.reuse, 0x40, RZ, 0xc0, !PT ;  /* 0x0000004006ff7812 */ /* 0x040fe4000784c0ff */
[----:B------:R-:W-:Y:S02]  /*0770*/  P2R R14, PR, RZ, 0x2 ;  /* 0x00000002ff0e7803 */ /* 0x000fe40000000000 */
[----:B------:R-:W-:Y:S01]  /*0780*/  LOP3.LUT P1, RZ, R6, 0x20, RZ, 0xc0, !PT ;  /* 0x0000002006ff7812 */ /* 0x000fe2000782c0ff */
[----:B0-----:R-:W0:Y:S02]  /*0790*/  MUFU.RCP R7, R7 ;  /* 0x0000000700077308 */ /* 0x001e240000001000 */
[----:B0-----:R-:W-:-:S06]  /*07a0*/  IADD3 R8, R7, 0xffffffe, RZ ;  /* 0x0ffffffe07087810 */ /* 0x001fcc0007ffe0ff */
[----:B------:R0:W1:Y:S02]  /*07b0*/  F2I.FTZ.U32.TRUNC.NTZ R9, R8 ;  /* 0x0000000800097305 */ /* 0x000064000021f000 */
[----:B0-----:R-:W-:Y:S02]  /*07c0*/  MOV R8, RZ ;  /* 0x000000ff00087202 */ /* 0x001fe40000000f00 */
[----:B-1----:R-:W-:-:S05]  /*07d0*/  IADD3 R11, RZ, -R9, RZ ;  /* 0x80000009ff0b7210 */ /* 0x002fca0007ffe0ff */
[----:B------:R-:W-:-:S04]  /*07e0*/  IMAD R11, R11, R10, RZ ;  /* 0x0000000a0b0b7224 */ /* 0x000fc800078e02ff */
[----:B------:R-:W-:Y:S01]  /*07f0*/  IMAD.HI.U32 R9, R9, R11, R8 ;  /* 0x0000000b09097227 */ /* 0x000fe200078e0008 */
[----:B------:R-:W-:-:S05]  /*0800*/  MOV R11, R12 ;  /* 0x0000000c000b7202 */ /* 0x000fca0000000f00 */
[----:B------:R-:W-:-:S05]  /*0810*/  IMAD.HI.U32 R9, R9, R11, RZ ;  /* 0x0000000b09097227 */ /* 0x000fca00078e00ff */
[----:B------:R-:W-:-:S05]  /*0820*/  IADD3 R7, -R9, RZ, RZ ;  /* 0x000000ff09077210 */ /* 0x000fca0007ffe1ff */
[----:B------:R-:W-:-:S05]  /*0830*/  IMAD R7, R10, R7, R11 ;  /* 0x000000070a077224 */ /* 0x000fca00078e020b */
[----:B------:R-:W-:-:S13]  /*0840*/  ISETP.GT.U32.AND P0, PT, R10, R7, PT ;  /* 0x000000070a00720c */ /* 0x000fda0003f04070 */
[-C--:B------:R-:W-:Y:S02]  /*0850*/  @!P0 IADD3 R7, R7, -R10.reuse, RZ ;  /* 0x8000000a07078210 */ /* 0x080fe40007ffe0ff */
[----:B------:R-:W-:Y:S02]  /*0860*/  @!P0 IADD3 R9, R9, 0x1, RZ ;  /* 0x0000000109098810 */ /* 0x000fe40007ffe0ff */
[----:B------:R-:W-:Y:S02]  /*0870*/  IADD3 R8, R7, -R10, RZ ;  /* 0x8000000a07087210 */ /* 0x000fe40007ffe0ff */
[----:B------:R-:W-:-:S04]  /*0880*/  ISETP.GT.U32.AND P0, PT, R10, R7, PT ;  /* 0x000000070a00720c */ /* 0x000fc80003f04070 */
[----:B------:R-:W-:Y:S02]  /*0890*/  SEL R8, R8, R7, !P0 ;  /* 0x0000000708087207 */ /* 0x000fe40004000000 */
[----:B------:R-:W-:Y:S02]  /*08a0*/  ISETP.GE.U32.AND P0, PT, R7, R10, PT ;  /* 0x0000000a0700720c */ /* 0x000fe40003f06070 */
[----:B------:R-:W-:-:S11]  /*08b0*/  LOP3.LUT R7, R5, c[0x0][0x1f0], RZ, 0x3c, !PT ;  /* 0x00007c0005077a12 */ /* 0x000fd600078e3cff */
[----:B------:R-:W-:Y:S02]  /*08c0*/  @P0 IADD3 R9, R9, 0x1, RZ ;  /* 0x0000000109090810 */ /* 0x000fe40007ffe0ff */
[----:B------:R-:W-:-:S13]  /*08d0*/  ISETP.GE.AND P0, PT, R5, RZ, PT ;  /* 0x000000ff0500720c */ /* 0x000fda0003f06270 */
[----:B------:R-:W-:Y:S02]  /*08e0*/  @!P0 IADD3 R8, -R8, RZ, RZ ;  /* 0x000000ff08088210 */ /* 0x000fe40007ffe1ff */
[----:B------:R-:W-:Y:S02]  /*08f0*/  ISETP.GE.AND P0, PT, R7, RZ, PT ;  /* 0x000000ff0700720c */ /* 0x000fe40003f06270 */
[----:B------:R-:W-:-:S11]  /*0900*/  LOP3.LUT R7, RZ, c[0x0][0x1f0], RZ, 0x33, !PT ;  /* 0x00007c00ff077a12 */ /* 0x000fd600078e33ff */
[----:B------:R-:W-:Y:S02]  /*0910*/  @!P0 IADD3 R9, -R9, RZ, RZ ;  /* 0x000000ff09098210 */ /* 0x000fe40007ffe1ff */
[----:B------:R-:W-:-:S04]  /*0920*/  ISETP.NE.AND P0, PT, RZ, c[0x0][0x1f0], PT ;  /* 0x00007c00ff007a0c */ /* 0x000fc80003f05270 */
[C---:B------:R-:W-:Y:S02]  /*0930*/  SEL R86, R7.reuse, R8, !P0 ;  /* 0x0000000807567207 */ /* 0x040fe40004000000 */
[----:B------:R-:W-:Y:S02]  /*0940*/  SEL R7, R7, R9, !P0 ;  /* 0x0000000907077207 */ /* 0x000fe40004000000 */
[----:B------:R-:W-:Y:S01]  /*0950*/  SHF.R.S32.HI R9, RZ, 0x1f, R85 ;  /* 0x0000001fff097819 */ /* 0x000fe20000011455 */
[----:B------:R-:W-:-:S05]  /*0960*/  IMAD R106, R86, 0x1a, RZ ;  /* 0x0000001a566a7824 */ /* 0x000fca00078e02ff */
[----:B------:R-:W-:-:S04]  /*0970*/  IADD3 R18, P0, R85, R106, RZ ;  /* 0x0000006a55127210 */ /* 0x000fc80007f1e0ff */
[----:B------:R-:W-:Y:S01]  /*0980*/  LEA.HI.X.SX32 R19, R106, R9, 0x1, P0 ;  /* 0x000000096a137211 */ /* 0x000fe200000f0eff */
[----:B------:R-:W-:-:S04]  /*0990*/  IMAD.WIDE.U32 R8, R3, 0x4ec4ec4f, RZ ;  /* 0x4ec4ec4f03087825 */ /* 0x000fc800078e00ff */
[----:B------:R-:W-:Y:S01]  /*09a0*/  IMAD.WIDE.U32 R18, R7, c[0x0][0x1e8], R18 ;  /* 0x00007a0007127a25 */ /* 0x000fe200078e0012 */
[----:B------:R-:W-:-:S05]  /*09b0*/  SHF.R.U32.HI R9, RZ, 0x2, R9 ;  /* 0x00000002ff097819 */ /* 0x000fca0000011609 */
[----:B------:R-:W-:-:S05]  /*09c0*/  IMAD R17, R2, c[0x0][0x1fc], R9 ;  /* 0x00007f0002117a24 */ /* 0x000fca00078e0209 */
[----:B------:R-:W-:-:S04]  /*09d0*/  IADD3 R8, R17, 0x180, RZ ;  /* 0x0000018011087810 */ /* 0x000fc80007ffe0ff */
[----:B------:R-:W-:Y:S02]  /*09e0*/  SHF.R.S32.HI R9, RZ, 0x1f, R8 ;  /* 0x0000001fff097819 */ /* 0x000fe40000011408 */
[----:B------:R-:W-:Y:S02]  /*09f0*/  ISETP.GE.U32.AND P0, PT, R8, c[0x0][0x1e0], PT ;  /* 0x0000780008007a0c */ /* 0x000fe40003f06070 */
[----:B------:R-:W-:Y:S02]  /*0a00*/  SHF.R.S32.HI R8, RZ, 0x1f, R7 ;  /* 0x0000001fff087819 */ /* 0x000fe40000011407 */
[----:B------:R-:W-:-:S03]  /*0a10*/  ISETP.GE.AND.EX P0, PT, R9, c[0x0][0x1e4], PT, P0 ;  /* 0x0000790009007a0c */ /* 0x000fc60003f06300 */
[----:B------:R-:W-:Y:S01]  /*0a20*/  IMAD R8, R8, c[0x0][0x1e8], RZ ;  /* 0x00007a0008087a24 */ /* 0x000fe200078e02ff */
[----:B------:R-:W-:-:S03]  /*0a30*/  ISETP.LT.U32.AND P6, PT, R3, 0x1a0, !P0 ;  /* 0x000001a00300780c */ /* 0x000fc600047c1070 */
[----:B------:R-:W-:-:S05]  /*0a40*/  IMAD R21, R7, c[0x0][0x1ec], R8 ;  /* 0x00007b0007157a24 */ /* 0x000fca00078e0208 */
[----:B------:R-:W-:-:S05]  /*0a50*/  IADD3 R21, R19, R21, RZ ;  /* 0x0000001513157210 */ /* 0x000fca0007ffe0ff */
[----:B------:R-:W-:Y:S01]  /*0a60*/  @P6 IMAD R8, R122, c[0x0][0x1d8], RZ ;  /* 0x000076007a086a24 */ /* 0x000fe200078e02ff */
[----:B------:R-:W-:-:S03]  /*0a70*/  @P6 MOV R20, R18 ;  /* 0x0000001200146202 */ /* 0x000fc60000000f00 */
[C---:B------:R-:W-:Y:S02]  /*0a80*/  @P6 IMAD R7, R95.reuse, c[0x0][0x1dc], R8 ;  /* 0x000077005f076a24 */ /* 0x040fe400078e0208 */
[----:B------:R-:W-:-:S05]  /*0a90*/  @P6 IMAD.WIDE.U32 R8, R95, c[0x0][0x1d8], R20 ;  /* 0x000076005f086a25 */ /* 0x000fca00078e0014 */
[----:B------:R-:W-:Y:S02]  /*0aa0*/  @P6 IADD3 R7, R9, R7, RZ ;  /* 0x0000000709076210 */ /* 0x000fe40007ffe0ff */
[C---:B------:R-:W-:Y:S02]  /*0ab0*/  @P6 SHF.L.U32 R10, R8.reuse, 0x1, RZ ;  /* 0x00000001080a6819 */ /* 0x040fe400000006ff */
[----:B------:R-:W-:Y:S02]  /*0ac0*/  @P6 SHF.L.U64.HI R8, R8, 0x1, R7 ;  /* 0x0000000108086819 */ /* 0x000fe40000010207 */
[----:B------:R-:W-:Y:S02]  /*0ad0*/  @P6 IADD3 R12, P0, R10, c[0x0][0x180], RZ ;  /* 0x000060000a0c6a10 */ /* 0x000fe40007f1e0ff */
[----:B------:R-:W-:Y:S02]  /*0ae0*/  IADD3 R7, R17, 0x1a0, RZ ;  /* 0x000001a011077810 */ /* 0x000fe40007ffe0ff */
[----:B------:R-:W-:-:S02]  /*0af0*/  @P6 IADD3.X R13, R8, c[0x0][0x184], RZ, P0, !PT ;  /* 0x00006100080d6a10 */ /* 0x000fc400007fe4ff */
[----:B------:R-:W-:-:S03]  /*0b00*/  @P6 IADD3 R10, P0, R10, c[0x0][0x178], RZ ;  /* 0x00005e000a0a6a10 */ /* 0x000fc60007f1e0ff */
[----:B------:R0:W5:Y:S01]  /*0b10*/  @P6 LDG.E R66, [R12.64] ;  /* 0x000000060c426981 */ /* 0x000162000c1e1900 */
[----:B------:R-:W-:Y:S02]  /*0b20*/  @P6 IADD3.X R11, R8, c[0x0][0x17c], RZ, P0, !PT ;  /* 0x00005f00080b6a10 */ /* 0x000fe400007fe4ff */
[----:B------:R-:W-:Y:S02]  /*0b30*/  SHF.R.S32.HI R8, RZ, 0x1f, R7 ;  /* 0x0000001fff087819 */ /* 0x000fe40000011407 */
[----:B------:R-:W-:Y:S01]  /*0b40*/  ISETP.GE.U32.AND P0, PT, R7, c[0x0][0x1e0], PT ;  /* 0x0000780007007a0c */ /* 0x000fe20003f06070 */
[----:B------:R1:W5:Y:S03]  /*0b50*/  @P6 LDG.E R83, [R10.64] ;  /* 0x000000060a536981 */ /* 0x000366000c1e1900 */
[----:B------:R-:W-:-:S04]  /*0b60*/  ISETP.GE.AND.EX P0, PT, R8, c[0x0][0x1e4], PT, P0 ;  /* 0x0000790008007a0c */ /* 0x000fc80003f06300 */
[----:B------:R-:W-:-:S13]  /*0b70*/  ISETP.LT.U32.AND P0, PT, R3, 0x1a0, !P0 ;  /* 0x000001a00300780c */ /* 0x000fda0004701070 */
[----:B------:R-:W-:Y:S01]  /*0b80*/  @P0 MOV R8, R18 ;  /* 0x0000001200080202 */ /* 0x000fe20000000f00 */
[----:B------:R-:W-:Y:S01]  /*0b90*/  @P0 IMAD R7, R121, c[0x0][0x1d8], RZ ;  /* 0x0000760079070a24 */ /* 0x000fe200078e02ff */
[----:B------:R-:W-:-:S03]  /*0ba0*/  @P0 MOV R9, R21 ;  /* 0x0000001500090202 */ /* 0x000fc60000000f00 */
[C---:B------:R-:W-:Y:S02]  /*0bb0*/  @P0 IMAD R7, R94.reuse, c[0x0][0x1dc], R7 ;  /* 0x000077005e070a24 */ /* 0x040fe400078e0207 */
[----:B------:R-:W-:-:S05]  /*0bc0*/  @P0 IMAD.WIDE.U32 R8, R94, c[0x0][0x1d8], R8 ;  /* 0x000076005e080a25 */ /* 0x000fca00078e0008 */
[----:B------:R-:W-:Y:S02]  /*0bd0*/  @P0 IADD3 R7, R9, R7, RZ ;  /* 0x0000000709070210 */ /* 0x000fe40007ffe0ff */
[C---:B------:R-:W-:Y:S02]  /*0be0*/  @P0 SHF.L.U32 R22, R8.reuse, 0x1, RZ ;  /* 0x0000000108160819 */ /* 0x040fe400000006ff */
[----:B------:R-:W-:Y:S02]  /*0bf0*/  @P0 SHF.L.U64.HI R7, R8, 0x1, R7 ;  /* 0x0000000108070819 */ /* 0x000fe40000010207 */
[C---:B------:R-:W-:Y:S02]  /*0c00*/  @P0 IADD3 R8, P3, R22.reuse, c[0x0][0x180], RZ ;  /* 0x0000600016080a10 */ /* 0x040fe40007f7e0ff */
[----:B------:R-:W-:Y:S02]  /*0c10*/  @P0 IADD3 R22, P6, R22, c[0x0][0x178], RZ ;  /* 0x00005e0016160a10 */ /* 0x000fe40007fde0ff */
[----:B------:R-:W-:-:S02]  /*0c20*/  @P0 IADD3.X R9, R7, c[0x0][0x184], RZ, P3, !PT ;  /* 0x0000610007090a10 */ /* 0x000fc40001ffe4ff */
[----:B------:R-:W-:Y:S02]  /*0c30*/  @P0 IADD3.X R23, R7, c[0x0][0x17c], RZ, P6, !PT ;  /* 0x00005f0007170a10 */ /* 0x000fe400037fe4ff */
[----:B------:R-:W-:Y:S01]  /*0c40*/  LOP3.LUT P3, RZ, R6, 0x80, RZ, 0xc0, !PT ;  /* 0x0000008006ff7812 */ /* 0x000fe2000786c0ff */
[----:B------:R2:W5:Y:S04]  /*0c50*/  @P0 LDG.E R67, [R8.64] ;  /* 0x0000000608430981 */ /* 0x000568000c1e1900 */
[----:B------:R3:W5:Y:S02]  /*0c60*/  @P0 LDG.E R82, [R22.64] ;  /* 0x0000000616520981 */ /* 0x000764000c1e1900 */
[----:B---3--:R-:W-:-:S05]  /*0c70*/  MOV R22, 0x8 ;  /* 0x0000000800167802 */ /* 0x008fca0000000f00 */
[----:B------:R-:W-:-:S06]  /*0c80*/  IMAD.WIDE R22, R5, R22, c[0x0][0x198] ;  /* 0x0000660005167625 */ /* 0x000fcc00078e0216 */
[----:B------:R-:W3:Y:S01]  /*0c90*/  LDG.E.64 R22, [R22.64] ;  /* 0x0000000616167981 */ /* 0x000ee2000c1e1b00 */
[----:B------:R-:W-:-:S04]  /*0ca0*/  IADD3 R7, R17, 0x1c0, RZ ;  /* 0x000001c011077810 */ /* 0x000fc80007ffe0ff */
[----:B------:R-:W-:Y:S02]  /*0cb0*/  SHF.R.S32.HI R24, RZ, 0x1f, R7 ;  /* 0x0000001fff187819 */ /* 0x000fe40000011407 */
[----:B------:R-:W-:-:S04]  /*0cc0*/  ISETP.GE.U32.AND P0, PT, R7, c[0x0][0x1e0], PT ;  /* 0x0000780007007a0c */ /* 0x000fc80003f06070 */
[----:B------:R-:W-:-:S04]  /*0cd0*/  ISETP.GE.AND.EX P0, PT, R24, c[0x0][0x1e4], PT, P0 ;  /* 0x0000790018007a0c */ /* 0x000fc80003f06300 */
[----:B------:R-:W-:-:S13]  /*0ce0*/  ISETP.LT.U32.AND P0, PT, R3, 0x1a0, !P0 ;  /* 0x000001a00300780c */ /* 0x000fda0004701070 */
[----:B-1----:R-:W-:Y:S01]  /*0cf0*/  @P0 IMAD R10, R120, c[0x0][0x1d8], RZ ;  /* 0x00007600780a0a24 */ /* 0x002fe200078e02ff */
[----:B------:R-:W-:-:S03]  /*0d00*/  @P0 MOV R11, R21 ;  /* 0x00000015000b0202 */ /* 0x000fc60000000f00 */
[----:B------:R-:W-:Y:S01]  /*0d10*/  @P0 IMAD R7, R93, c[0x0][0x1dc], R10 ;  /* 0x000077005d070a24 */ /* 0x000fe200078e020a */
[----:B------:R-:W-:-:S05]  /*0d20*/  @P0 MOV R10, R18 ;  /* 0x00000012000a0202 */ /* 0x000fca0000000f00 */
[----:B------:R-:W-:-:S05]  /*0d30*/  @P0 IMAD.WIDE.U32 R10, R93, c[0x0][0x1d8], R10 ;  /* 0x000076005d0a0a25 */ /* 0x000fca00078e000a */
[----:B------:R-:W-:Y:S02]  /*0d40*/  @P0 IADD3 R7, R11, R7, RZ ;  /* 0x000000070b070210 */ /* 0x000fe40007ffe0ff */
[C---:B------:R-:W-:Y:S02]  /*0d50*/  @P0 SHF.L.U32 R11, R10.reuse, 0x1, RZ ;  /* 0x000000010a0b0819 */ /* 0x040fe400000006ff */
[----:B------:R-:W-:Y:S02]  /*0d60*/  @P0 SHF.L.U64.HI R7, R10, 0x1, R7 ;  /* 0x000000010a070819 */ /* 0x000fe40000010207 */
[----:B--2---:R-:W-:-:S04]  /*0d70*/  @P0 IADD3 R8, P6, R11, c[0x0][0x180], RZ ;  /* 0x000060000b080a10 */ /* 0x004fc80007fde0ff */
[----:B------:R-:W-:Y:S02]  /*0d80*/  @P0 IADD3.X R9, R7, c[0x0][0x184], RZ, P6, !PT ;  /* 0x0000610007090a10 */ /* 0x000fe400037fe4ff */
[----:B------:R-:W-:Y:S02]  /*0d90*/  @P0 IADD3 R10, P6, R11, c[0x0][0x178], RZ ;  /* 0x00005e000b0a0a10 */ /* 0x000fe40007fde0ff */
[----:B------:R-:W-:Y:S01]  /*0da0*/  IADD3 R17, R17, 0x1e0, RZ ;  /* 0x000001e011117810 */ /* 0x000fe20007ffe0ff */
[----:B------:R1:W5:Y:S01]  /*0db0*/  @P0 LDG.E R64, [R8.64] ;  /* 0x0000000608400981 */ /* 0x000362000c1e1900 */
[----:B------:R-:W-:Y:S02]  /*0dc0*/  @P0 IADD3.X R11, R7, c[0x0][0x17c], RZ, P6, !PT ;  /* 0x00005f00070b0a10 */ /* 0x000fe400037fe4ff */
[----:B------:R-:W-:-:S03]  /*0dd0*/  SHF.R.S32.HI R7, RZ, 0x1f, R17 ;  /* 0x0000001fff077819 */ /* 0x000fc60000011411 */
[----:B------:R2:W5:Y:S01]  /*0de0*/  @P0 LDG.E R81, [R10.64] ;  /* 0x000000060a510981 */ /* 0x000562000c1e1900 */
[----:B------:R-:W-:-:S04]  /*0df0*/  ISETP.GE.U32.AND P0, PT, R17, c[0x0][0x1e0], PT ;  /* 0x0000780011007a0c */ /* 0x000fc80003f06070 */
[----:B------:R-:W-:-:S04]  /*0e00*/  ISETP.GE.AND.EX P0, PT, R7, c[0x0][0x1e4], PT, P0 ;  /* 0x0000790007007a0c */ /* 0x000fc80003f06300 */
[----:B------:R-:W-:-:S13]  /*0e10*/  ISETP.LT.U32.AND P0, PT, R3, 0x1a0, !P0 ;  /* 0x000001a00300780c */ /* 0x000fda0004701070 */
[----:B0-----:R-:W-:Y:S01]  /*0e20*/  @P0 MOV R12, R18 ;  /* 0x00000012000c0202 */ /* 0x001fe20000000f00 */
[----:B------:R-:W-:Y:S01]  /*0e30*/  @P0 IMAD R7, R119, c[0x0][0x1d8], RZ ;  /* 0x0000760077070a24 */ /* 0x000fe200078e02ff */
[----:B------:R-:W-:-:S03]  /*0e40*/  @P0 MOV R13, R21 ;  /* 0x00000015000d0202 */ /* 0x000fc60000000f00 */
[C---:B------:R-:W-:Y:S02]  /*0e50*/  @P0 IMAD R7, R92.reuse, c[0x0][0x1dc], R7 ;  /* 0x000077005c070a24 */ /* 0x040fe400078e0207 */
[----:B------:R-:W-:-:S05]  /*0e60*/  @P0 IMAD.WIDE.U32 R12, R92, c[0x0][0x1d8], R12 ;  /* 0x000076005c0c0a25 */ /* 0x000fca00078e000c */
[----:B------:R-:W-:Y:S02]  /*0e70*/  @P0 IADD3 R7, R13, R7, RZ ;  /* 0x000000070d070210 */ /* 0x000fe40007ffe0ff */
[C---:B--2---:R-:W-:Y:S02]  /*0e80*/  @P0 SHF.L.U32 R10, R12.reuse, 0x1, RZ ;  /* 0x000000010c0a0819 */ /* 0x044fe400000006ff */
[----:B------:R-:W-:Y:S02]  /*0e90*/  @P0 SHF.L.U64.HI R12, R12, 0x1, R7 ;  /* 0x000000010c0c0819 */ /* 0x000fe40000010207 */
[----:B-1----:R-:W-:-:S04]  /*0ea0*/  @P0 IADD3 R8, P6, R10, c[0x0][0x180], RZ ;  /* 0x000060000a080a10 */ /* 0x002fc80007fde0ff */
[----:B------:R-:W-:Y:S02]  /*0eb0*/  @P0 IADD3.X R9, R12, c[0x0][0x184], RZ, P6, !PT ;  /* 0x000061000c090a10 */ /* 0x000fe400037fe4ff */
[----:B------:R-:W-:-:S03]  /*0ec0*/  @P0 IADD3 R10, P6, R10, c[0x0][0x178], RZ ;  /* 0x00005e000a0a0a10 */ /* 0x000fc60007fde0ff */
[----:B------:R0:W5:Y:S01]  /*0ed0*/  @P0 LDG.E R65, [R8.64] ;  /* 0x0000000608410981 */ /* 0x000162000c1e1900 */
[----:B------:R-:W-:-:S05]  /*0ee0*/  @P0 IADD3.X R11, R12, c[0x0][0x17c], RZ, P6, !PT ;  /* 0x00005f000c0b0a10 */ /* 0x000fca00037fe4ff */
[----:B------:R1:W5:Y:S01]  /*0ef0*/  @P0 LDG.E R80, [R10.64] ;  /* 0x000000060a500981 */ /* 0x000362000c1e1900 */
[----:B------:R-:W-:Y:S01]  /*0f00*/  @P3 IMAD R13, R123, c[0x0][0x1d8], RZ ;  /* 0x000076007b0d3a24 */ /* 0x000fe200078e02ff */
[----:B0-----:R-:W-:Y:S02]  /*0f10*/  @P3 MOV R8, R18 ;  /* 0x0000001200083202 */ /* 0x001fe40000000f00 */
[----:B------:R-:W-:Y:S01]  /*0f20*/  @P3 MOV R9, R21 ;  /* 0x0000001500093202 */ /* 0x000fe20000000f00 */
[----:B------:R-:W-:Y:S01]  /*0f30*/  @P3 IMAD R13, R4, c[0x0][0x1dc], R13 ;  /* 0x00007700040d3a24 */ /* 0x000fe200078e020d */
[----:B------:R-:W-:-:S03]  /*0f40*/  MOV R7, 0x3f800000 ;  /* 0x3f80000000077802 */ /* 0x000fc60000000f00 */
[----:B------:R-:W-:-:S05]  /*0f50*/  @P3 IMAD.WIDE.U32 R8, R4, c[0x0][0x1d8], R8 ;  /* 0x0000760004083a25 */ /* 0x000fca00078e0008 */
[----:B------:R-:W-:Y:S02]  /*0f60*/  @P3 IADD3 R9, R9, R13, RZ ;  /* 0x0000000d09093210 */ /* 0x000fe40007ffe0ff */
[C---:B------:R-:W-:Y:S02]  /*0f70*/  @P3 SHF.L.U32 R58, R8.reuse, 0x1, RZ ;  /* 0x00000001083a3819 */ /* 0x040fe400000006ff */
[----:B------:R-:W-:Y:S02]  /*0f80*/  @P3 SHF.L.U64.HI R8, R8, 0x1, R9 ;  /* 0x0000000108083819 */ /* 0x000fe40000010209 */
[----:B------:R-:W-:Y:S01]  /*0f90*/  @P2 MOV R9, R21 ;  /* 0x0000001500092202 */ /* 0x000fe20000000f00 */
[----:B---3--:R-:W-:-:S05]  /*0fa0*/  FFMA.FTZ R12, -R22, R22, R23 ;  /* 0x00000016160c7223 */ /* 0x008fca0000010117 */
[----:B------:R-:W-:-:S13]  /*0fb0*/  FSETP.GTU.FTZ.AND P0, PT, R12, RZ, PT ;  /* 0x000000ff0c00720b */ /* 0x000fda0003f1c000 */
[----:B------:R-:W-:-:S04]  /*0fc0*/  @P0 FADD.FTZ R12, R12, c[0x0][0x1a0] ;  /* 0x000068000c0c0621 */ /* 0x000fc80000010000 */
[----:B------:R0:W2:Y:S01]  /*0fd0*/  @P0 MUFU.RSQ R7, R12 ;  /* 0x0000000c00070308 */ /* 0x0000a20000001400 */
[----:B------:R-:W-:-:S04]  /*0fe0*/  @P3 IADD3 R60, P0, R58, c[0x0][0x180], RZ ;  /* 0x000060003a3c3a10 */ /* 0x000fc80007f1e0ff */
[----:B------:R-:W-:Y:S02]  /*0ff0*/  @P3 IADD3.X R61, R8, c[0x0][0x184], RZ, P0, !PT ;  /* 0x00006100083d3a10 */ /* 0x000fe400007fe4ff */
[----:B------:R-:W-:-:S04]  /*1000*/  @P3 IADD3 R58, P0, R58, c[0x0][0x178], RZ ;  /* 0x00005e003a3a3a10 */ /* 0x000fc80007f1e0ff */
[----:B------:R-:W-:Y:S01]  /*1010*/  @P3 IADD3.X R59, R8, c[0x0][0x17c], RZ, P0, !PT ;  /* 0x00005f00083b3a10 */ /* 0x000fe200007fe4ff */
[----:B------:R-:W-:-:S04]  /*1020*/  @P2 IMAD R8, R118, c[0x0][0x1d8], RZ ;  /* 0x0000760076082a24 */ /* 0x000fc800078e02ff */
[----:B-1----:R-:W-:Y:S01]  /*1030*/  @P2 IMAD R11, R107, c[0x0][0x1dc], R8 ;  /* 0x000077006b0b2a24 */ /* 0x002fe200078e0208 */
[----:B------:R-:W-:-:S05]  /*1040*/  @P2 MOV R8, R18 ;  /* 0x0000001200082202 */ /* 0x000fca0000000f00 */
[----:B------:R-:W-:-:S05]  /*1050*/  @P2 IMAD.WIDE.U32 R8, R107, c[0x0][0x1d8], R8 ;  /* 0x000076006b082a25 */ /* 0x000fca00078e0008 */
[----:B------:R-:W-:Y:S02]  /*1060*/  @P2 IADD3 R9, R9, R11, RZ ;  /* 0x0000000b09092210 */ /* 0x000fe40007ffe0ff */
[C---:B------:R-:W-:Y:S02]  /*1070*/  @P2 SHF.L.U32 R56, R8.reuse, 0x1, RZ ;  /* 0x0000000108382819 */ /* 0x040fe400000006ff */
[----:B------:R-:W-:Y:S02]  /*1080*/  @P2 SHF.L.U64.HI R10, R8, 0x1, R9 ;  /* 0x00000001080a2819 */ /* 0x000fe40000010209 */
[----:B------:R-:W-:-:S04]  /*1090*/  @P2 IADD3 R8, P0, R56, c[0x0][0x180], RZ ;  /* 0x0000600038082a10 */ /* 0x000fc80007f1e0ff */
[----:B------:R-:W-:Y:S02]  /*10a0*/  @P2 IADD3.X R9, R10, c[0x0][0x184], RZ, P0, !PT ;  /* 0x000061000a092a10 */ /* 0x000fe400007fe4ff */
[----:B------:R-:W-:-:S04]  /*10b0*/  @P2 IADD3 R56, P0, R56, c[0x0][0x178], RZ ;  /* 0x00005e0038382a10 */ /* 0x000fc80007f1e0ff */
[----:B------:R-:W-:Y:S01]  /*10c0*/  @P2 IADD3.X R57, R10, c[0x0][0x17c], RZ, P0, !PT ;  /* 0x00005f000a392a10 */ /* 0x000fe200007fe4ff */
[----:B------:R-:W-:Y:S01]  /*10d0*/  @P1 IMAD R10, R117, c[0x0][0x1d8], RZ ;  /* 0x00007600750a1a24 */ /* 0x000fe200078e02ff */
[----:B------:R-:W-:-:S03]  /*10e0*/  @P1 MOV R11, R21 ;  /* 0x00000015000b1202 */ /* 0x000fc60000000f00 */
[----:B------:R-:W-:Y:S01]  /*10f0*/  @P1 IMAD R13, R105, c[0x0][0x1dc], R10 ;  /* 0x00007700690d1a24 */ /* 0x000fe200078e020a */
[----:B------:R-:W-:Y:S02]  /*1100*/  @P1 MOV R10, R18 ;  /* 0x00000012000a1202 */ /* 0x000fe40000000f00 */
[----:B------:R-:W-:-:S03]  /*1110*/  LOP3.LUT P3, RZ, R6, 0x10, RZ, 0xc0, !PT ;  /* 0x0000001006ff7812 */ /* 0x000fc6000786c0ff */
[----:B------:R-:W-:-:S05]  /*1120*/  @P1 IMAD.WIDE.U32 R10, R105, c[0x0][0x1d8], R10 ;  /* 0x00007600690a1a25 */ /* 0x000fca00078e000a */
[----:B------:R-:W-:Y:S02]  /*1130*/  @P1 IADD3 R11, R11, R13, RZ ;  /* 0x0000000d0b0b1210 */ /* 0x000fe40007ffe0ff */
[C---:B------:R-:W-:Y:S02]  /*1140*/  @P1 SHF.L.U32 R52, R10.reuse, 0x1, RZ ;  /* 0x000000010a341819 */ /* 0x040fe400000006ff */
[----:B------:R-:W-:Y:S02]  /*1150*/  @P1 SHF.L.U64.HI R10, R10, 0x1, R11 ;  /* 0x000000010a0a1819 */ /* 0x000fe4000001020b */
[----:B------:R-:W-:Y:S01]  /*1160*/  @P1 IADD3 R54, P0, R52, c[0x0][0x180], RZ ;  /* 0x0000600034361a10 */ /* 0x000fe20007f1e0ff */
[----:B------:R-:W-:-:S03]  /*1170*/  @P3 IMAD R11, R116, c[0x0][0x1d8], RZ ;  /* 0x00007600740b3a24 */ /* 0x000fc600078e02ff */
[----:B------:R-:W-:Y:S02]  /*1180*/  @P1 IADD3.X R55, R10, c[0x0][0x184], RZ, P0, !PT ;  /* 0x000061000a371a10 */ /* 0x000fe400007fe4ff */
[----:B------:R-:W-:Y:S01]  /*1190*/  @P1 IADD3 R52, P0, R52, c[0x0][0x178], RZ ;  /* 0x00005e0034341a10 */ /* 0x000fe20007f1e0ff */
[----:B------:R-:W-:Y:S01]  /*11a0*/  @P3 IMAD R13, R104, c[0x0][0x1dc], R11 ;  /* 0x00007700680d3a24 */ /* 0x000fe200078e020b */
[----:B------:R-:W-:Y:S02]  /*11b0*/  @P3 MOV R11, R21 ;  /* 0x00000015000b3202 */ /* 0x000fe40000000f00 */
[----:B------:R-:W-:Y:S02]  /*11c0*/  @P1 IADD3.X R53, R10, c[0x0][0x17c], RZ, P0, !PT ;  /* 0x00005f000a351a10 */ /* 0x000fe400007fe4ff */
[----:B------:R-:W-:-:S05]  /*11d0*/  @P3 MOV R10, R18 ;  /* 0x00000012000a3202 */ /* 0x000fca0000000f00 */
[----:B------:R-:W-:Y:S01]  /*11e0*/  @P3 IMAD.WIDE.U32 R10, R104, c[0x0][0x1d8], R10 ;  /* 0x00007600680a3a25 */ /* 0x000fe200078e000a */
[----:B------:R-:W-:-:S04]  /*11f0*/  LOP3.LUT P2, RZ, R6, 0x8, RZ, 0xc0, !PT ;  /* 0x0000000806ff7812 */ /* 0x000fc8000784c0ff */
        /* <DEDUP_REMOVED lines=10> */
[----:B------:R-:W-:-:S05]  /*12a0*/  @P2 MOV R10, R18 ;  /* 0x00000012000a2202 */ /* 0x000fca0000000f00 */
[----:B------:R-:W-:Y:S01]  /*12b0*/  @P2 IMAD.WIDE.U32 R10, R103, c[0x0][0x1d8], R10 ;  /* 0x00007600670a2a25 */ /* 0x000fe200078e000a */
[----:B------:R-:W-:-:S04]  /*12c0*/  LOP3.LUT P1, RZ, R6, 0x4, RZ, 0xc0, !PT ;  /* 0x0000000406ff7812 */ /* 0x000fc8000782c0ff */
[----:B------:R-:W-:Y:S02]  /*12d0*/  @P2 IADD3 R11, R11, R13, RZ ;  /* 0x0000000d0b0b2210 */ /* 0x000fe40007ffe0ff */
[C---:B------:R-:W-:Y:S02]  /*12e0*/  @P2 SHF.L.U32 R46, R10.reuse, 0x1, RZ ;  /* 0x000000010a2e2819 */ /* 0x040fe400000006ff */
[----:B0-----:R-:W-:Y:S02]  /*12f0*/  @P2 SHF.L.U64.HI R12, R10, 0x1, R11 ;  /* 0x000000010a0c2819 */ /* 0x001fe4000001020b */
[----:B------:R-:W-:-:S04]  /*1300*/  @P2 IADD3 R10, P0, R46, c[0x0][0x180], RZ ;  /* 0x000060002e0a2a10 */ /* 0x000fc80007f1e0ff */
[----:B------:R-:W-:Y:S02]  /*1310*/  @P2 IADD3.X R11, R12, c[0x0][0x184], RZ, P0, !PT ;  /* 0x000061000c0b2a10 */ /* 0x000fe400007fe4ff */
[----:B------:R-:W-:Y:S01]  /*1320*/  @P2 IADD3 R46, P0, R46, c[0x0][0x178], RZ ;  /* 0x00005e002e2e2a10 */ /* 0x000fe20007f1e0ff */
[----:B------:R-:W-:-:S03]  /*1330*/  @P1 IMAD R13, R114, c[0x0][0x1d8], RZ ;  /* 0x00007600720d1a24 */ /* 0x000fc600078e02ff */
[----:B------:R-:W-:Y:S02]  /*1340*/  @P2 IADD3.X R47, R12, c[0x0][0x17c], RZ, P0, !PT ;  /* 0x00005f000c2f2a10 */ /* 0x000fe400007fe4ff */
[----:B------:R-:W-:Y:S01]  /*1350*/  ISETP.NE.AND P2, PT, R15, RZ, PT ;  /* 0x000000ff0f00720c */ /* 0x000fe20003f45270 */
[----:B------:R-:W-:Y:S01]  /*1360*/  @P1 IMAD R15, R102, c[0x0][0x1dc], R13 ;  /* 0x00007700660f1a24 */ /* 0x000fe200078e020d */
[----:B------:R-:W-:Y:S02]  /*1370*/  @P1 MOV R12, R18 ;  /* 0x00000012000c1202 */ /* 0x000fe40000000f00 */
        /* <DEDUP_REMOVED lines=15> */
[----:B------:R-:W-:-:S04]  /*1470*/  ISETP.NE.AND P1, PT, R14, RZ, PT ;  /* 0x000000ff0e00720c */ /* 0x000fc80003f25270 */
        /* <DEDUP_REMOVED lines=10> */
[----:B------:R-:W-:Y:S02]  /*1520*/  @P5 MOV R14, R18 ;  /* 0x00000012000e5202 */ /* 0x000fe40000000f00 */
[----:B------:R-:W-:-:S02]  /*1530*/  P2R R68, PR, RZ, 0x40 ;  /* 0x00000040ff447803 */ /* 0x000fc40000000000 */
[----:B------:R-:W-:Y:S01]  /*1540*/  LOP3.LUT P6, RZ, R6, 0x8, RZ, 0xc0, !PT ;  /* 0x0000000806ff7812 */ /* 0x000fe200078cc0ff */
[----:B------:R-:W-:-:S03]  /*1550*/  @P5 IMAD.WIDE.U32 R14, R100, c[0x0][0x1d8], R14 ;  /* 0x00007600640e5a25 */ /* 0x000fc600078e000e */
[----:B------:R-:W-:Y:S02]  /*1560*/  P2R R69, PR, RZ, 0x40 ;  /* 0x00000040ff457803 */ /* 0x000fe40000000000 */
[----:B------:R-:W-:Y:S02]  /*1570*/  LOP3.LUT P6, RZ, R6, 0x10, RZ, 0xc0, !PT ;  /* 0x0000001006ff7812 */ /* 0x000fe400078cc0ff */
[----:B------:R-:W-:Y:S02]  /*1580*/  @P5 IADD3 R15, R15, R17, RZ ;  /* 0x000000110f0f5210 */ /* 0x000fe40007ffe0ff */
[C---:B------:R-:W-:Y:S02]  /*1590*/  @P5 SHF.L.U32 R36, R14.reuse, 0x1, RZ ;  /* 0x000000010e245819 */ /* 0x040fe400000006ff */
[----:B------:R-:W-:Y:S02]  /*15a0*/  P2R R70, PR, RZ, 0x40 ;  /* 0x00000040ff467803 */ /* 0x000fe40000000000 */
[----:B------:R-:W-:-:S02]  /*15b0*/  @P5 SHF.L.U64.HI R14, R14, 0x1, R15 ;  /* 0x000000010e0e5819 */ /* 0x000fc4000001020f */
[----:B------:R-:W-:Y:S02]  /*15c0*/  @P5 IADD3 R38, P0, R36, c[0x0][0x180], RZ ;  /* 0x0000600024265a10 */ /* 0x000fe40007f1e0ff */
[----:B------:R-:W-:Y:S02]  /*15d0*/  LOP3.LUT P6, RZ, R6, 0x20, RZ, 0xc0, !PT ;  /* 0x0000002006ff7812 */ /* 0x000fe400078cc0ff */
[----:B------:R-:W-:Y:S02]  /*15e0*/  @P5 IADD3.X R39, R14, c[0x0][0x184], RZ, P0, !PT ;  /* 0x000061000e275a10 */ /* 0x000fe400007fe4ff */
[----:B------:R-:W-:Y:S02]  /*15f0*/  P2R R23, PR, RZ, 0x40 ;  /* 0x00000040ff177803 */ /* 0x000fe40000000000 */
[----:B------:R-:W-:Y:S02]  /*1600*/  @P5 IADD3 R36, P0, R36, c[0x0][0x178], RZ ;  /* 0x00005e0024245a10 */ /* 0x000fe40007f1e0ff */
[----:B------:R-:W-:-:S02]  /*1610*/  LOP3.LUT P6, RZ, R6, 0x40, RZ, 0xc0, !PT ;  /* 0x0000004006ff7812 */ /* 0x000fc400078cc0ff */
[----:B------:R-:W-:Y:S01]  /*1620*/  @P5 IADD3.X R37, R14, c[0x0][0x17c], RZ, P0, !PT ;  /* 0x00005f000e255a10 */ /* 0x000fe200007fe4ff */
[----:B------:R-:W-:Y:S01]  /*1630*/  @P4 IMAD R14, R111, c[0x0][0x1d8], RZ ;  /* 0x000076006f0e4a24 */ /* 0x000fe200078e02ff */
[----:B------:R-:W-:Y:S02]  /*1640*/  P2R R71, PR, RZ, 0x40 ;  /* 0x00000040ff477803 */ /* 0x000fe40000000000 */
[----:B------:R-:W-:Y:S01]  /*1650*/  LOP3.LUT P6, RZ, R6, 0x80, RZ, 0xc0, !PT ;  /* 0x0000008006ff7812 */ /* 0x000fe200078cc0ff */
[----:B------:R-:W-:Y:S01]  /*1660*/  @P4 IMAD R17, R99, c[0x0][0x1dc], R14 ;  /* 0x0000770063114a24 */ /* 0x000fe200078e020e */
[----:B------:R-:W-:Y:S02]  /*1670*/  @P4 MOV R14, R18 ;  /* 0x00000012000e4202 */ /* 0x000fe40000000f00 */
[----:B------:R-:W-:Y:S01]  /*1680*/  @P4 MOV R15, R21 ;  /* 0x00000015000f4202 */ /* 0x000fe20000000f00 */
[----:B------:R-:W-:Y:S01]  /*1690*/  CS2R R62, SRZ ;  /* 0x00000000003e7805 */ /* 0x000fe2000001ff00 */
[----:B------:R-:W-:Y:S01]  /*16a0*/  CS2R R78, SRZ ;  /* 0x00000000004e7805 */ /* 0x000fe2000001ff00 */
[----:B------:R-:W-:-:S02]  /*16b0*/  ISETP.NE.AND P3, PT, R16, RZ, PT ;  /* 0x000000ff1000720c */ /* 0x000fc40003f65270 */
[----:B------:R-:W-:-:S04]  /*16c0*/  @P4 IMAD.WIDE.U32 R14, R99, c[0x0][0x1d8], R14 ;  /* 0x00007600630e4a25 */ /* 0x000fc800078e000e */
[----:B------:R0:W5:Y:S01]  /*16d0*/  @P6 LDG.E R62, [R60.64] ;  /* 0x000000063c3e6981 */ /* 0x000162000c1e1900 */
[----:B------:R-:W-:-:S03]  /*16e0*/  @P4 IADD3 R15, R15, R17, RZ ;  /* 0x000000110f0f4210 */ /* 0x000fc60007ffe0ff */
[----:B------:R0:W5:Y:S01]  /*16f0*/  @P6 LDG.E R79, [R58.64] ;  /* 0x000000063a4f6981 */ /* 0x000162000c1e1900 */
[----:B------:R-:W-:Y:S02]  /*1700*/  ISETP.NE.AND P6, PT, R71, RZ, PT ;  /* 0x000000ff4700720c */ /* 0x000fe40003fc5270 */
[C---:B------:R-:W-:Y:S02]  /*1710*/  @P4 SHF.L.U32 R34, R14.reuse, 0x1, RZ ;  /* 0x000000010e224819 */ /* 0x040fe400000006ff */
[----:B------:R-:W-:Y:S02]  /*1720*/  @P4 SHF.L.U64.HI R16, R14, 0x1, R15 ;  /* 0x000000010e104819 */ /* 0x000fe4000001020f */
[----:B------:R-:W-:Y:S01]  /*1730*/  @P4 IADD3 R14, P0, R34, c[0x0][0x180], RZ ;  /* 0x00006000220e4a10 */ /* 0x000fe20007f1e0ff */
[----:B------:R-:W-:-:S03]  /*1740*/  @P3 IMAD R17, R110, c[0x0][0x1d8], RZ ;  /* 0x000076006e113a24 */ /* 0x000fc600078e02ff */
[----:B------:R-:W-:Y:S02]  /*1750*/  @P4 IADD3.X R15, R16, c[0x0][0x184], RZ, P0, !PT ;  /* 0x00006100100f4a10 */ /* 0x000fe400007fe4ff */
[----:B------:R-:W-:Y:S01]  /*1760*/  @P4 IADD3 R34, P0, R34, c[0x0][0x178], RZ ;  /* 0x00005e0022224a10 */ /* 0x000fe20007f1e0ff */
[----:B------:R1:W5:Y:S01]  /*1770*/  @P6 LDG.E R63, [R8.64] ;  /* 0x00000006083f6981 */ /* 0x000362000c1e1900 */
[----:B------:R-:W-:Y:S01]  /*1780*/  @P3 IMAD R25, R98, c[0x0][0x1dc], R17 ;  /* 0x0000770062193a24 */ /* 0x000fe200078e0211 */
[----:B------:R-:W-:Y:S02]  /*1790*/  @P3 MOV R17, R21 ;  /* 0x0000001500113202 */ /* 0x000fe40000000f00 */
[----:B------:R0:W5:Y:S01]  /*17a0*/  @P6 LDG.E R78, [R56.64] ;  /* 0x00000006384e6981 */ /* 0x000162000c1e1900 */
[----:B------:R-:W-:Y:S02]  /*17b0*/  @P4 IADD3.X R35, R16, c[0x0][0x17c], RZ, P0, !PT ;  /* 0x00005f0010234a10 */ /* 0x000fe400007fe4ff */
[----:B------:R-:W-:-:S02]  /*17c0*/  ISETP.NE.AND P6, PT, R23, RZ, PT ;  /* 0x000000ff1700720c */ /* 0x000fc40003fc5270 */
[----:B------:R-:W-:Y:S01]  /*17d0*/  @P3 MOV R16, R18 ;  /* 0x0000001200103202 */ /* 0x000fe20000000f00 */
[----:B-1----:R-:W-:Y:S01]  /*17e0*/  CS2R R8, SRZ ;  /* 0x0000000000087805 */ /* 0x002fe2000001ff00 */
[----:B------:R-:W-:-:S03]  /*17f0*/  CS2R R76, SRZ ;  /* 0x00000000004c7805 */ /* 0x000fc6000001ff00 */
[----:B------:R-:W-:-:S05]  /*1800*/  @P3 IMAD.WIDE.U32 R16, R98, c[0x0][0x1d8], R16 ;  /* 0x0000760062103a25 */ /* 0x000fca00078e0010 */
[----:B------:R-:W-:Y:S01]  /*1810*/  @P3 IADD3 R17, R17, R25, RZ ;  /* 0x0000001911113210 */ /* 0x000fe20007ffe0ff */
[----:B------:R0:W5:Y:S01]  /*1820*/  @P6 LDG.E R8, [R54.64] ;  /* 0x0000000636086981 */ /* 0x000162000c1e1900 */
[----:B------:R-:W-:-:S03]  /*1830*/  @P3 SHF.L.U32 R30, R16, 0x1, RZ ;  /* 0x00000001101e3819 */ /* 0x000fc600000006ff */
[----:B------:R0:W5:Y:S01]  /*1840*/  @P6 LDG.E R77, [R52.64] ;  /* 0x00000006344d6981 */ /* 0x000162000c1e1900 */
[----:B------:R-:W-:Y:S02]  /*1850*/  ISETP.NE.AND P6, PT, R70, RZ, PT ;  /* 0x000000ff4600720c */ /* 0x000fe40003fc5270 */
[----:B------:R-:W-:Y:S02]  /*1860*/  @P3 SHF.L.U64.HI R16, R16, 0x1, R17 ;  /* 0x0000000110103819 */ /* 0x000fe40000010211 */
[----:B------:R-:W-:Y:S02]  /*1870*/  @P3 IADD3 R32, P0, R30, c[0x0][0x180], RZ ;  /* 0x000060001e203a10 */ /* 0x000fe40007f1e0ff */
[----:B------:R-:W-:Y:S02]  /*1880*/  MOV R23, RZ ;  /* 0x000000ff00177202 */ /* 0x000fe40000000f00 */
[----:B------:R-:W-:Y:S02]  /*1890*/  @P3 IADD3.X R33, R16, c[0x0][0x184], RZ, P0, !PT ;  /* 0x0000610010213a10 */ /* 0x000fe400007fe4ff */
[----:B------:R-:W-:-:S03]  /*18a0*/  @P3 IADD3 R30, P0, R30, c[0x0][0x178], RZ ;  /* 0x00005e001e1e3a10 */ /* 0x000fc60007f1e0ff */
[----:B------:R0:W5:Y:S01]  /*18b0*/  @P6 LDG.E R23, [R50.64] ;  /* 0x0000000632176981 */ /* 0x000162000c1e1900 */
[----:B------:R-:W-:Y:S01]  /*18c0*/  @P3 IADD3.X R31, R16, c[0x0][0x17c], RZ, P0, !PT ;  /* 0x00005f00101f3a10 */ /* 0x000fe200007fe4ff */
[----:B------:R-:W-:Y:S02]  /*18d0*/  @P2 IMAD R16, R109, c[0x0][0x1d8], RZ ;  /* 0x000076006d102a24 */ /* 0x000fe400078e02ff */
[----:B------:R0:W5:Y:S01]  /*18e0*/  @P6 LDG.E R76, [R48.64] ;  /* 0x00000006304c6981 */ /* 0x000162000c1e1900 */
[----:B------:R-:W-:Y:S01]  /*18f0*/  ISETP.NE.AND P6, PT, R69, RZ, PT ;  /* 0x000000ff4500720c */ /* 0x000fe20003fc5270 */
[----:B------:R-:W-:Y:S01]  /*1900*/  @P2 IMAD R25, R97, c[0x0][0x1dc], R16 ;  /* 0x0000770061192a24 */ /* 0x000fe200078e0210 */
[----:B------:R-:W-:Y:S02]  /*1910*/  @P2 MOV R16, R18 ;  /* 0x0000001200102202 */ /* 0x000fe40000000f00 */
[----:B------:R-:W-:Y:S01]  /*1920*/  @P2 MOV R17, R21 ;  /* 0x0000001500112202 */ /* 0x000fe20000000f00 */
[----:B------:R-:W-:Y:S01]  /*1930*/  @P1 IMAD R27, R108, c[0x0][0x1d8], RZ ;  /* 0x000076006c1b1a24 */ /* 0x000fe200078e02ff */
[----:B------:R-:W-:-:S03]  /*1940*/  CS2R R74, SRZ ;  /* 0x00000000004a7805 */ /* 0x000fc6000001ff00 */
[----:B------:R-:W-:Y:S01]  /*1950*/  @P2 IMAD.WIDE.U32 R16, R97, c[0x0][0x1d8], R16 ;  /* 0x0000760061102a25 */ /* 0x000fe200078e0010 */
[----:B------:R-:W-:-:S03]  /*1960*/  @P1 MOV R26, R18 ;  /* 0x00000012001a1202 */ /* 0x000fc60000000f00 */
[----:B------:R-:W-:Y:S01]  /*1970*/  @P1 IMAD R29, R96, c[0x0][0x1dc], R27 ;  /* 0x00007700601d1a24 */ /* 0x000fe200078e021b */
[----:B------:R-:W-:Y:S01]  /*1980*/  @P2 IADD3 R25, R17, R25, RZ ;  /* 0x0000001911192210 */ /* 0x000fe20007ffe0ff */
[----:B------:R1:W5:Y:S01]  /*1990*/  @P6 LDG.E R9, [R10.64] ;  /* 0x000000060a096981 */ /* 0x000362000c1e1900 */
[----:B------:R-:W-:Y:S02]  /*19a0*/  @P1 MOV R27, R21 ;  /* 0x00000015001b1202 */ /* 0x000fe40000000f00 */
[----:B------:R-:W-:Y:S01]  /*19b0*/  @P2 SHF.L.U32 R24, R16, 0x1, RZ ;  /* 0x0000000110182819 */ /* 0x000fe200000006ff */
[----:B------:R0:W5:Y:S01]  /*19c0*/  @P6 LDG.E R75, [R46.64] ;  /* 0x000000062e4b6981 */ /* 0x000162000c1e1900 */
[----:B------:R-:W-:Y:S01]  /*19d0*/  ISETP.NE.AND P6, PT, R68, RZ, PT ;  /* 0x000000ff4400720c */ /* 0x000fe20003fc5270 */
[----:B------:R-:W-:Y:S01]  /*19e0*/  @P1 IMAD.WIDE.U32 R26, R96, c[0x0][0x1d8], R26 ;  /* 0x00007600601a1a25 */ /* 0x000fe200078e001a */
[----:B------:R-:W-:Y:S02]  /*19f0*/  @P2 SHF.L.U64.HI R25, R16, 0x1, R25 ;  /* 0x0000000110192819 */ /* 0x000fe40000010219 */
[----:B------:R-:W-:Y:S01]  /*1a00*/  @P2 IADD3 R16, P0, R24, c[0x0][0x180], RZ ;  /* 0x0000600018102a10 */ /* 0x000fe20007f1e0ff */
[----:B-1----:R-:W-:Y:S01]  /*1a10*/  CS2R R10, SRZ ;  /* 0x00000000000a7805 */ /* 0x002fe2000001ff00 */
[----:B------:R-:W-:-:S02]  /*1a20*/  @P1 IADD3 R29, R27, R29, RZ ;  /* 0x0000001d1b1d1210 */ /* 0x000fc40007ffe0ff */
[C---:B------:R-:W-:Y:S02]  /*1a30*/  @P2 IADD3.X R17, R25.reuse, c[0x0][0x184], RZ, P0, !PT ;  /* 0x0000610019112a10 */ /* 0x040fe400007fe4ff */
[----:B------:R-:W-:Y:S02]  /*1a40*/  @P2 IADD3 R24, P0, R24, c[0x0][0x178], RZ ;  /* 0x00005e0018182a10 */ /* 0x000fe40007f1e0ff */
[C---:B------:R-:W-:Y:S01]  /*1a50*/  @P1 SHF.L.U32 R28, R26.reuse, 0x1, RZ ;  /* 0x000000011a1c1819 */ /* 0x040fe200000006ff */
[----:B------:R1:W5:Y:S01]  /*1a60*/  @P6 LDG.E R11, [R12.64] ;  /* 0x000000060c0b6981 */ /* 0x000362000c1e1900 */
[----:B------:R-:W-:Y:S02]  /*1a70*/  @P2 IADD3.X R25, R25, c[0x0][0x17c], RZ, P0, !PT ;  /* 0x00005f0019192a10 */ /* 0x000fe400007fe4ff */
[----:B------:R-:W-:Y:S02]  /*1a80*/  @P1 SHF.L.U64.HI R29, R26, 0x1, R29 ;  /* 0x000000011a1d1819 */ /* 0x000fe4000001021d */
[----:B------:R-:W-:Y:S01]  /*1a90*/  @P1 IADD3 R26, P0, R28, c[0x0][0x180], RZ ;  /* 0x000060001c1a1a10 */ /* 0x000fe20007f1e0ff */
[----:B-1----:R-:W-:-:S03]  /*1aa0*/  CS2R R12, SRZ ;  /* 0x00000000000c7805 */ /* 0x002fc6000001ff00 */
[C---:B------:R-:W-:Y:S02]  /*1ab0*/  @P1 IADD3.X R27, R29.reuse, c[0x0][0x184], RZ, P0, !PT ;  /* 0x000061001d1b1a10 */ /* 0x040fe400007fe4ff */
[----:B------:R-:W-:Y:S01]  /*1ac0*/  @P1 IADD3 R28, P0, R28, c[0x0][0x178], RZ ;  /* 0x00005e001c1c1a10 */ /* 0x000fe20007f1e0ff */
[----:B------:R-:W-:Y:S01]  /*1ad0*/  CS2R R72, SRZ ;  /* 0x0000000000487805 */ /* 0x000fe2000001ff00 */
[----:B------:R-:W-:Y:S01]  /*1ae0*/  CS2R R70, SRZ ;  /* 0x0000000000467805 */ /* 0x000fe2000001ff00 */
[----:B------:R1:W5:Y:S01]  /*1af0*/  @P4 LDG.E R13, [R14.64] ;  /* 0x000000060e0d4981 */ /* 0x000362000c1e1900 */
[----:B------:R-:W-:Y:S01]  /*1b00*/  CS2R R68, SRZ ;  /* 0x0000000000447805 */ /* 0x000fe2000001ff00 */
[----:B------:R-:W-:Y:S02]  /*1b10*/  @P1 IADD3.X R29, R29, c[0x0][0x17c], RZ, P0, !PT ;  /* 0x00005f001d1d1a10 */ /* 0x000fe400007fe4ff */
[----:B------:R0:W5:Y:S04]  /*1b20*/  @P6 LDG.E R73, [R40.64] ;  /* 0x0000000628496981 */ /* 0x000168000c1e1900 */
[----:B------:R0:W5:Y:S01]  /*1b30*/  @P5 LDG.E R12, [R38.64] ;  /* 0x00000006260c5981 */ /* 0x000162000c1e1900 */
[----:B-1----:R-:W-:-:S03]  /*1b40*/  CS2R R14, SRZ ;  /* 0x00000000000e7805 */ /* 0x002fc6000001ff00 */
[----:B------:R0:W5:Y:S04]  /*1b50*/  @P5 LDG.E R72, [R36.64] ;  /* 0x0000000624485981 */ /* 0x000168000c1e1900 */
[----:B------:R0:W5:Y:S04]  /*1b60*/  @P4 LDG.E R71, [R34.64] ;  /* 0x0000000622474981 */ /* 0x000168000c1e1900 */
[----:B------:R0:W5:Y:S04]  /*1b70*/  @P3 LDG.E R14, [R32.64] ;  /* 0x00000006200e3981 */ /* 0x000168000c1e1900 */
[----:B------:R0:W5:Y:S04]  /*1b80*/  @P3 LDG.E R70, [R30.64] ;  /* 0x000000061e463981 */ /* 0x000168000c1e1900 */
[----:B------:R0:W5:Y:S01]  /*1b90*/  @P1 LDG.E R68, [R28.64] ;  /* 0x000000061c441981 */ /* 0x000162000c1e1900 */
[----:B------:R-:W-:-:S03]  /*1ba0*/  LOP3.LUT P0, RZ, R6, 0x4, RZ, 0xc0, !PT ;  /* 0x0000000406ff7812 */ /* 0x000fc6000780c0ff */
[----:B------:R1:W5:Y:S01]  /*1bb0*/  @P2 LDG.E R15, [R16.64] ;  /* 0x00000006100f2981 */ /* 0x000362000c1e1900 */
[----:B------:R-:W-:Y:S03]  /*1bc0*/  BSSY B0, `(.L_x_136) ;  /* 0x0000013000007945 */ /* 0x000fe60003800000 */
[----:B------:R3:W5:Y:S06]  /*1bd0*/  @P2 LDG.E R69, [R24.64] ;  /* 0x0000000618452981 */ /* 0x00076c000c1e1900 */
[----:B------:R0:W5:Y:S04]  /*1be0*/  @P0 LDG.E R10, [R44.64] ;  /* 0x000000062c0a0981 */ /* 0x000168000c1e1900 */
[----:B------:R0:W5:Y:S01]  /*1bf0*/  @P0 LDG.E R74, [R42.64] ;  /* 0x000000062a4a0981 */ /* 0x000162000c1e1900 */
[----:B------:R-:W-:-:S02]  /*1c00*/  ISETP.GT.U32.AND P0, PT, R3, 0x19f, PT ;  /* 0x0000019f0300780c */ /* 0x000fc40003f04070 */
[----:B-1----:R-:W-:Y:S01]  /*1c10*/  MOV R16, RZ ;  /* 0x000000ff00107202 */ /* 0x002fe20000000f00 */
[----:B---3--:R-:W-:-:S05]  /*1c20*/  CS2R R24, SRZ ;  /* 0x0000000000187805 */ /* 0x008fca000001ff00 */
[----:B------:R1:W5:Y:S02]  /*1c30*/  @P1 LDG.E R16, [R26.64] ;  /* 0x000000061a101981 */ /* 0x000364000c1e1900 */
[----:B-1----:R-:W-:-:S03]  /*1c40*/  CS2R R26, SRZ ;  /* 0x00000000001a7805 */ /* 0x002fc6000001ff00 */
[----:B------:R-:W-:Y:S05]  /*1c50*/  @P0 BRA `(.L_x_137) ;  /* 0x0000009000000947 */ /* 0x000fea0003800000 */
[----:B0-2---:R-:W-:Y:S02]  /*1c60*/  ISETP.NE.AND P0, PT, RZ, UR9, PT ;  /* 0x00000009ff007c0c */ /* 0x005fe4000bf05270 */
[----:B------:R-:W-:-:S04]  /*1c70*/  IADD3 R106, R85, R106, RZ ;  /* 0x0000006a556a7210 */ /* 0x000fc80007ffe0ff */
[----:B------:R-:W-:-:S07]  /*1c80*/  SHF.R.S32.HI R17, RZ, 0x1f, R106 ;  /* 0x0000001fff117819 */ /* 0x000fce000001146a */
[----:B------:R-:W-:-:S04]  /*1c90*/  @P0 LEA R24, P6, R106, c[0x0][0x190], 0x2 ;  /* 0x000064006a180a11 */ /* 0x000fc800078c10ff */
[----:B------:R-:W-:Y:S01]  /*1ca0*/  @P0 LEA.HI.X R25, R106, c[0x0][0x194], R17, 0x2, P6 ;  /* 0x000065006a190a11 */ /* 0x000fe200030f1411 */
[----:B------:R-:W-:-:S04]  /*1cb0*/  HFMA2.MMA R17, -RZ, RZ, 0, 2.384185791015625e-07 ;  /* 0x00000004ff117435 */ /* 0x000fc800000001ff */
[----:B------:R0:W5:Y:S06]  /*1cc0*/  @P0 LDG.E.64 R26, [R24.64] ;  /* 0x00000006181a0981 */ /* 0x00016c000c1e1b00 */
[----:B0-----:R-:W-:-:S06]  /*1cd0*/  IMAD.WIDE R24, R106, R17, c[0x0][0x188] ;  /* 0x000062006a187625 */ /* 0x001fcc00078e0211 */
[----:B------:R-:W5:Y:S02]  /*1ce0*/  LDG.E.64 R24, [R24.64] ;  /* 0x0000000618187981 */ /* 0x000f64000c1e1b00 */
.L_x_137:
[----:B0-2---:R-:W-:Y:S05]  /*1cf0*/  BSYNC B0 ;  /* 0x0000000000007941 */ /* 0x005fea0003800000 */
.L_x_136:
[----:B------:R-:W-:Y:S02]  /*1d00*/  ISETP.NE.AND P0, PT, RZ, UR9, PT ;  /* 0x00000009ff007c0c */ /* 0x000fe4000bf05270 */
[--C-:B-----5:R-:W-:Y:S02]  /*1d10*/  PRMT R31, RZ, 0x5410, R62.reuse ;  /* 0x00005410ff1f7816 */ /* 0x120fe4000000003e */
[----:B------:R-:W-:Y:S02]  /*1d20*/  PRMT R33, RZ, 0x7610, R62 ;  /* 0x00007610ff217816 */ /* 0x000fe4000000003e */
[----:B------:R-:W-:Y:S01]  /*1d30*/  PRMT R35, RZ, 0x5410, R63 ;  /* 0x00005410ff237816 */ /* 0x000fe2000000003f */
[C---:B------:R-:W-:Y:S01]  /*1d40*/  FADD.FTZ R32, -R22.reuse, R31 ;  /* 0x0000001f16207221 */ /* 0x040fe20000010100 */
[----:B------:R-:W-:Y:S01]  /*1d50*/  PRMT R37, RZ, 0x7610, R63 ;  /* 0x00007610ff257816 */ /* 0x000fe2000000003f */
[----:B------:R-:W-:Y:S01]  /*1d60*/  FADD.FTZ R34, -R22, R33 ;  /* 0x0000002116227221 */ /* 0x000fe20000010100 */
[----:B------:R-:W-:Y:S01]  /*1d70*/  LOP3.LUT R6, R6, 0xfffffeff, RZ, 0xc0, !PT ;  /* 0xfffffeff06067812 */ /* 0x000fe200078ec0ff */
[-C--:B------:R-:W-:Y:S01]  /*1d80*/  FMUL.FTZ R41, R32, R7.reuse ;  /* 0x0000000720297220 */ /* 0x080fe20000410000 */
[----:B------:R-:W-:Y:S01]  /*1d90*/  PRMT R29, RZ, 0x5410, R79 ;  /* 0x00005410ff1d7816 */ /* 0x000fe2000000004f */
[C---:B------:R-:W-:Y:S01]  /*1da0*/  FADD.FTZ R44, -R22.reuse, R35 ;  /* 0x00000023162c7221 */ /* 0x040fe20000010100 */
[----:B------:R-:W-:Y:S01]  /*1db0*/  PRMT R30, RZ, 0x7610, R79 ;  /* 0x00007610ff1e7816 */ /* 0x000fe2000000004f */
[----:B------:R-:W-:Y:S01]  /*1dc0*/  FADD.FTZ R46, -R22, R37 ;  /* 0x00000025162e7221 */ /* 0x000fe20000010100 */
[--C-:B------:R-:W-:Y:S01]  /*1dd0*/  PRMT R17, RZ, 0x5410, R78.reuse ;  /* 0x00005410ff117816 */ /* 0x100fe2000000004e */
[----:B------:R-:W-:Y:S01]  /*1de0*/  FMUL.FTZ R32, R34, R7 ;  /* 0x0000000722207220 */ /* 0x000fe20000410000 */
[----:B------:R-:W-:-:S02]  /*1df0*/  PRMT R28, RZ, 0x7610, R78 ;  /* 0x00007610ff1c7816 */ /* 0x000fc4000000004e */
[----:B------:R-:W-:Y:S01]  /*1e00*/  @P0 LOP3.LUT R6, R6, 0x100, RZ, 0xfc, !PT ;  /* 0x0000010006060812 */ /* 0x000fe200078efcff */
        /* <DEDUP_REMOVED lines=19> */
.L_x_138:
[----:B------:R-:W-:Y:S02]  /*1f40*/  FMUL.FTZ R31, R29, R24 ;  /* 0x000000181d1f7220 */ /* 0x000fe40000410000 */
[----:B------:R-:W-:Y:S02]  /*1f50*/  FMUL.FTZ R33, R44, R7 ;  /* 0x000000072c217220 */ /* 0x000fe40000410000 */
[C---:B------:R-:W-:Y:S02]  /*1f60*/  FFMA.FTZ R35, R41.reuse, R31, RZ ;  /* 0x0000001f29237223 */ /* 0x040fe400000100ff */
[----:B------:R-:W-:Y:S02]  /*1f70*/  FFMA.FTZ R48, R41, R29, RZ ;  /* 0x0000001d29307223 */ /* 0x000fe400000100ff */
[----:B------:R-:W-:-:S02]  /*1f80*/  FMUL.FTZ R36, R30, R25 ;  /* 0x000000191e247220 */ /* 0x000fc40000410000 */
[----:B------:R-:W-:Y:S02]  /*1f90*/  FADD.FTZ R31, RZ, R31 ;  /* 0x0000001fff1f7221 */ /* 0x000fe40000010000 */
[----:B------:R-:W-:Y:S01]  /*1fa0*/  FMUL.FTZ R34, R46, R7 ;  /* 0x000000072e227220 */ /* 0x000fe20000410000 */
        /* <DEDUP_REMOVED lines=19> */
.L_x_139:
[----:B------:R-:W-:Y:S02]  /*20e0*/  FADD.FTZ R38, RZ, R29 ;  /* 0x0000001dff267221 */ /* 0x000fe40000010000 */
[----:B------:R-:W-:Y:S02]  /*20f0*/  FFMA.FTZ R37, R32, R36, R35 ;  /* 0x0000002420257223 */ /* 0x000fe40000010023 */
[----:B------:R-:W-:Y:S02]  /*2100*/  FADD.FTZ R39, R36, R31 ;  /* 0x0000001f24277221 */ /* 0x000fe40000010000 */
[----:B------:R-:W-:Y:S02]  /*2110*/  FFMA.FTZ R29, R33, R17, R48 ;  /* 0x00000011211d7223 */ /* 0x000fe40000010030 */
[----:B------:R-:W-:-:S02]  /*2120*/  FMUL.FTZ R36, R17, R24 ;  /* 0x0000001811247220 */ /* 0x000fc40000410000 */
[----:B------:R-:W-:Y:S02]  /*2130*/  FADD.FTZ R31, R38, R17 ;  /* 0x00000011261f7221 */ /* 0x000fe40000010000 */
[----:B------:R-:W-:Y:S02]  /*2140*/  FFMA.FTZ R17, R32, R30, RZ ;  /* 0x0000001e20117223 */ /* 0x000fe400000100ff */
[----:B------:R-:W-:Y:S02]  /*2150*/  FADD.FTZ R35, RZ, R30 ;  /* 0x0000001eff237221 */ /* 0x000fe40000010000 */
[----:B------:R-:W-:Y:S01]  /*2160*/  FFMA.FTZ R30, R33, R36, R37 ;  /* 0x00000024211e7223 */ /* 0x000fe20000010025 */
[----:B------:R-:W-:Y:S01]  /*2170*/  PRMT R37, RZ, 0x7610, R8 ;  /* 0x00007610ff257816 */ /* 0x000fe20000000008 */
[----:B------:R-:W-:Y:S02]  /*2180*/  FMUL.FTZ R33, R28, R25 ;  /* 0x000000191c217220 */ /* 0x000fe40000410000 */
[----:B------:R-:W-:-:S02]  /*2190*/  FFMA.FTZ R17, R34, R28, R17 ;  /* 0x0000001c22117223 */ /* 0x000fc40000010011 */
[----:B------:R-:W-:Y:S01]  /*21a0*/  FADD.FTZ R28, R35, R28 ;  /* 0x0000001c231c7221 */ /* 0x000fe20000010000 */
[----:B------:R-:W-:Y:S01]  /*21b0*/  PRMT R35, RZ, 0x5410, R8 ;  /* 0x00005410ff237816 */ /* 0x000fe20000000008 */
[----:B------:R-:W-:Y:S01]  /*21c0*/  FFMA.FTZ R46, R34, R33, R30 ;  /* 0x00000021222e7223 */ /* 0x000fe2000001001e */
[----:B------:R-:W-:Y:S01]  /*21d0*/  PRMT R34, RZ, 0x5410, R77 ;  /* 0x00005410ff227816 */ /* 0x000fe2000000004d */
[C---:B------:R-:W-:Y:S02]  /*21e0*/  FADD.FTZ R32, -R22.reuse, R37 ;  /* 0x0000002516207221 */ /* 0x040fe40000010100 */
[----:B------:R-:W-:Y:S01]  /*21f0*/  FADD.FTZ R30, -R22, R35 ;  /* 0x00000023161e7221 */ /* 0x000fe20000010100 */
[----:B------:R-:W-:Y:S01]  /*2200*/  PRMT R35, RZ, 0x7610, R77 ;  /* 0x00007610ff237816 */ /* 0x000fe2000000004d */
[----:B------:R-:W-:Y:S02]  /*2210*/  FADD.FTZ R36, R39, R36 ;  /* 0x0000002427247221 */ /* 0x000fe40000010000 */
[----:B------:R-:W-:-:S02]  /*2220*/  FMUL.FTZ R45, R30, R7 ;  /* 0x000000071e2d7220 */ /* 0x000fc40000410000 */
        /* <DEDUP_REMOVED lines=20> */
.L_x_140:
[----:B------:R-:W-:Y:S02]  /*2370*/  FMUL.FTZ R37, R34, R24 ;  /* 0x0000001822257220 */ /* 0x000fe40000410000 */
[----:B------:R-:W-:Y:S02]  /*2380*/  FADD.FTZ R36, R33, R36 ;  /* 0x0000002421247221 */ /* 0x000fe40000010000 */
[----:B------:R-:W-:Y:S02]  /*2390*/  FFMA.FTZ R33, R45, R37, R46 ;  /* 0x000000252d217223 */ /* 0x000fe4000001002e */
[----:B------:R-:W-:Y:S02]  /*23a0*/  FMUL.FTZ R30, R35, R25 ;  /* 0x00000019231e7220 */ /* 0x000fe40000410000 */
[----:B------:R-:W-:-:S02]  /*23b0*/  FFMA.FTZ R29, R45, R34, R29 ;  /* 0x000000222d1d7223 */ /* 0x000fc4000001001d */
[----:B------:R-:W-:Y:S01]  /*23c0*/  FFMA.FTZ R45, R32, R30, R33 ;  /* 0x0000001e202d7223 */ /* 0x000fe20000010021 */
[----:B------:R-:W-:Y:S01]  /*23d0*/  PRMT R33, RZ, 0x5410, R23 ;  /* 0x00005410ff217816 */ /* 0x000fe20000000017 */
[----:B------:R-:W-:Y:S02]  /*23e0*/  FADD.FTZ R28, R28, R35 ;  /* 0x000000231c1c7221 */ /* 0x000fe40000010000 */
[----:B------:R-:W-:Y:S01]  /*23f0*/  FFMA.FTZ R17, R32, R35, R17 ;  /* 0x0000002320117223 */ /* 0x000fe20000010011 */
[----:B------:R-:W-:Y:S01]  /*2400*/  PRMT R35, RZ, 0x7610, R23 ;  /* 0x00007610ff237816 */ /* 0x000fe20000000017 */
[----:B------:R-:W-:Y:S02]  /*2410*/  FADD.FTZ R31, R31, R34 ;  /* 0x000000221f1f7221 */ /* 0x000fe40000010000 */
[C---:B------:R-:W-:Y:S01]  /*2420*/  FADD.FTZ R32, -R22.reuse, R33 ;  /* 0x0000002116207221 */ /* 0x040fe20000010100 */
[----:B------:R-:W-:Y:S01]  /*2430*/  PRMT R33, RZ, 0x7610, R76 ;  /* 0x00007610ff217816 */ /* 0x000fe2000000004c */
[----:B------:R-:W-:-:S02]  /*2440*/  FADD.FTZ R34, -R22, R35 ;  /* 0x0000002316227221 */ /* 0x000fc40000010100 */
[----:B------:R-:W-:Y:S01]  /*2450*/  FADD.FTZ R37, R36, R37 ;  /* 0x0000002524257221 */ /* 0x000fe20000010000 */
[----:B------:R-:W-:Y:S01]  /*2460*/  PRMT R36, RZ, 0x5410, R76 ;  /* 0x00005410ff247816 */ /* 0x000fe2000000004c */
[-C--:B------:R-:W-:Y:S02]  /*2470*/  FMUL.FTZ R47, R32, R7.reuse ;  /* 0x00000007202f7220 */ /* 0x080fe40000410000 */
        /* <DEDUP_REMOVED lines=20> */
.L_x_141:
[----:B------:R-:W-:Y:S01]  /*25c0*/  FMUL.FTZ R34, R36, R24 ;  /* 0x0000001824227220 */ /* 0x000fe20000410000 */
[----:B------:R-:W-:Y:S01]  /*25d0*/  PRMT R38, RZ, 0x5410, R75 ;  /* 0x00005410ff267816 */ /* 0x000fe2000000004b */
[----:B------:R-:W-:Y:S02]  /*25e0*/  FADD.FTZ R37, R30, R37 ;  /* 0x000000251e257221 */ /* 0x000fe40000010000 */
[----:B------:R-:W-:Y:S02]  /*25f0*/  FFMA.FTZ R35, R47, R34, R45 ;  /* 0x000000222f237223 */ /* 0x000fe4000001002d */
[----:B------:R-:W-:Y:S02]  /*2600*/  FMUL.FTZ R30, R33, R25 ;  /* 0x00000019211e7220 */ /* 0x000fe40000410000 */
[----:B------:R-:W-:-:S02]  /*2610*/  FADD.FTZ R28, R28, R33 ;  /* 0x000000211c1c7221 */ /* 0x000fc40000010000 */
[C---:B------:R-:W-:Y:S02]  /*2620*/  FFMA.FTZ R17, R32.reuse, R33, R17 ;  /* 0x0000002120117223 */ /* 0x040fe40000010011 */
[----:B------:R-:W-:Y:S01]  /*2630*/  FFMA.FTZ R44, R32, R30, R35 ;  /* 0x0000001e202c7223 */ /* 0x000fe20000010023 */
[--C-:B------:R-:W-:Y:S01]  /*2640*/  PRMT R35, RZ, 0x5410, R9.reuse ;  /* 0x00005410ff237816 */ /* 0x100fe20000000009 */
[----:B------:R-:W-:Y:S01]  /*2650*/  FADD.FTZ R33, R37, R34 ;  /* 0x0000002225217221 */ /* 0x000fe20000010000 */
[----:B------:R-:W-:Y:S01]  /*2660*/  PRMT R37, RZ, 0x7610, R9 ;  /* 0x00007610ff257816 */ /* 0x000fe20000000009 */
[----:B------:R-:W-:Y:S01]  /*2670*/  FADD.FTZ R31, R31, R36 ;  /* 0x000000241f1f7221 */ /* 0x000fe20000010000 */
[----:B------:R-:W-:Y:S01]  /*2680*/  PRMT R32, RZ, 0x7610, R75 ;  /* 0x00007610ff207816 */ /* 0x000fe2000000004b */
[----:B------:R-:W-:Y:S02]  /*2690*/  FFMA.FTZ R29, R47, R36, R29 ;  /* 0x000000242f1d7223 */ /* 0x000fe4000001001d */
[----:B------:R-:W-:-:S02]  /*26a0*/  FADD.FTZ R34, -R22, R35 ;  /* 0x0000002316227221 */ /* 0x000fc40000010100 */
[----:B------:R-:W-:Y:S02]  /*26b0*/  FADD.FTZ R36, -R22, R37 ;  /* 0x0000002516247221 */ /* 0x000fe40000010100 */
        /* <DEDUP_REMOVED lines=21> */
.L_x_142:
[----:B------:R-:W-:Y:S01]  /*2810*/  FMUL.FTZ R35, R38, R24 ;  /* 0x0000001826237220 */ /* 0x000fe20000410000 */
[--C-:B------:R-:W-:Y:S01]  /*2820*/  PRMT R39, RZ, 0x7610, R10.reuse ;  /* 0x00007610ff277816 */ /* 0x100fe2000000000a */
[----:B------:R-:W-:Y:S01]  /*2830*/  FADD.FTZ R30, R30, R33 ;  /* 0x000000211e1e7221 */ /* 0x000fe20000010000 */
[----:B------:R-:W-:Y:S01]  /*2840*/  PRMT R33, RZ, 0x5410, R10 ;  /* 0x00005410ff217816 */ /* 0x000fe2000000000a */
[----:B------:R-:W-:Y:S01]  /*2850*/  FFMA.FTZ R37, R45, R35, R44 ;  /* 0x000000232d257223 */ /* 0x000fe2000001002c */
[--C-:B------:R-:W-:Y:S01]  /*2860*/  PRMT R40, RZ, 0x5410, R74.reuse ;  /* 0x00005410ff287816 */ /* 0x100fe2000000004a */
[----:B------:R-:W-:Y:S01]  /*2870*/  FADD.FTZ R35, R30, R35 ;  /* 0x000000231e237221 */ /* 0x000fe20000010000 */
[----:B------:R-:W-:Y:S01]  /*2880*/  PRMT R36, RZ, 0x7610, R74 ;  /* 0x00007610ff247816 */ /* 0x000fe2000000004a */
[----:B------:R-:W-:-:S02]  /*2890*/  FADD.FTZ R31, R31, R38 ;  /* 0x000000261f1f7221 */ /* 0x000fc40000010000 */
[----:B------:R-:W-:Y:S02]  /*28a0*/  FFMA.FTZ R29, R45, R38, R29 ;  /* 0x000000262d1d7223 */ /* 0x000fe4000001001d */
[C---:B------:R-:W-:Y:S02]  /*28b0*/  FADD.FTZ R30, -R22.reuse, R33 ;  /* 0x00000021161e7221 */ /* 0x040fe40000010100 */
[----:B------:R-:W-:Y:S02]  /*28c0*/  FADD.FTZ R38, -R22, R39 ;  /* 0x0000002716267221 */ /* 0x000fe40000010100 */
[----:B------:R-:W-:Y:S02]  /*28d0*/  FMUL.FTZ R33, R30, R7 ;  /* 0x000000071e217220 */ /* 0x000fe40000410000 */
[----:B------:R-:W-:Y:S02]  /*28e0*/  FMUL.FTZ R30, R32, R25 ;  /* 0x00000019201e7220 */ /* 0x000fe40000410000 */
[----:B------:R-:W-:Y:S01]  /*28f0*/  FMUL.FTZ R38, R38, R7 ;  /* 0x0000000726267220 */ /* 0x000fe20000410000 */
        /* <DEDUP_REMOVED lines=19> */
.L_x_143:
[----:B------:R-:W-:Y:S02]  /*2a30*/  FMUL.FTZ R42, R40, R24 ;  /* 0x00000018282a7220 */ /* 0x000fe40000410000 */
[----:B------:R-:W-:Y:S02]  /*2a40*/  FADD.FTZ R35, R30, R35 ;  /* 0x000000231e237221 */ /* 0x000fe40000010000 */
[C---:B------:R-:W-:Y:S01]  /*2a50*/  FFMA.FTZ R39, R34.reuse, R30, R37 ;  /* 0x0000001e22277223 */ /* 0x040fe20000010025 */
[----:B------:R-:W-:Y:S01]  /*2a60*/  PRMT R30, RZ, 0x7610, R73 ;  /* 0x00007610ff1e7816 */ /* 0x000fe20000000049 */
[----:B------:R-:W-:Y:S01]  /*2a70*/  FFMA.FTZ R37, R34, R32, R17 ;  /* 0x0000002022257223 */ /* 0x000fe20000010011 */
[----:B------:R-:W-:Y:S01]  /*2a80*/  PRMT R17, RZ, 0x5410, R11 ;  /* 0x00005410ff117816 */ /* 0x000fe2000000000b */
[----:B------:R-:W-:-:S02]  /*2a90*/  FADD.FTZ R41, R28, R32 ;  /* 0x000000201c297221 */ /* 0x000fc40000010000 */
[----:B------:R-:W-:Y:S01]  /*2aa0*/  FADD.FTZ R28, R35, R42 ;  /* 0x0000002a231c7221 */ /* 0x000fe20000010000 */
[----:B------:R-:W-:Y:S01]  /*2ab0*/  PRMT R35, RZ, 0x7610, R11 ;  /* 0x00007610ff237816 */ /* 0x000fe2000000000b */
[C---:B------:R-:W-:Y:S01]  /*2ac0*/  FADD.FTZ R32, -R22.reuse, R17 ;  /* 0x0000001116207221 */ /* 0x040fe20000010100 */
[----:B------:R-:W-:Y:S01]  /*2ad0*/  PRMT R17, RZ, 0x5410, R73 ;  /* 0x00005410ff117816 */ /* 0x000fe20000000049 */
[----:B------:R-:W-:Y:S02]  /*2ae0*/  FFMA.FTZ R39, R33, R42, R39 ;  /* 0x0000002a21277223 */ /* 0x000fe40000010027 */
[----:B------:R-:W-:Y:S02]  /*2af0*/  FADD.FTZ R34, -R22, R35 ;  /* 0x0000002316227221 */ /* 0x000fe40000010100 */
[----:B------:R-:W-:Y:S02]  /*2b00*/  FMUL.FTZ R35, R32, R7 ;  /* 0x0000000720237220 */ /* 0x000fe40000410000 */
        /* <DEDUP_REMOVED lines=21> */
.L_x_144:
[----:B------:R-:W-:Y:S02]  /*2c60*/  FFMA.FTZ R39, R38, R43, R39 ;  /* 0x0000002b26277223 */ /* 0x000fe40000010027 */
[----:B------:R-:W-:Y:S02]  /*2c70*/  FMUL.FTZ R34, R17, R24 ;  /* 0x0000001811227220 */ /* 0x000fe40000410000 */
[----:B------:R-:W-:Y:S02]  /*2c80*/  FADD.FTZ R43, R43, R28 ;  /* 0x0000001c2b2b7221 */ /* 0x000fe40000010000 */
[----:B------:R-:W-:Y:S01]  /*2c90*/  FFMA.FTZ R28, R33, R40, R29 ;  /* 0x00000028211c7223 */ /* 0x000fe2000001001d */
[--C-:B------:R-:W-:Y:S01]  /*2ca0*/  PRMT R33, RZ, 0x5410, R12.reuse ;  /* 0x00005410ff217816 */ /* 0x100fe2000000000c */
[----:B------:R-:W-:Y:S01]  /*2cb0*/  FFMA.FTZ R29, R35, R34, R39 ;  /* 0x00000022231d7223 */ /* 0x000fe20000010027 */
[----:B------:R-:W-:Y:S01]  /*2cc0*/  PRMT R39, RZ, 0x7610, R12 ;  /* 0x00007610ff277816 */ /* 0x000fe2000000000c */
[----:B------:R-:W-:-:S02]  /*2cd0*/  FADD.FTZ R42, R31, R40 ;  /* 0x000000281f2a7221 */ /* 0x000fc40000010000 */
[C---:B------:R-:W-:Y:S02]  /*2ce0*/  FADD.FTZ R40, -R22.reuse, R33 ;  /* 0x0000002116287221 */ /* 0x040fe40000010100 */
[----:B------:R-:W-:Y:S01]  /*2cf0*/  FADD.FTZ R46, -R22, R39 ;  /* 0x00000027162e7221 */ /* 0x000fe20000010100 */
[----:B------:R-:W-:Y:S01]  /*2d00*/  PRMT R39, RZ, 0x7610, R72 ;  /* 0x00007610ff277816 */ /* 0x000fe20000000048 */
[----:B------:R-:W-:Y:S01]  /*2d10*/  FADD.FTZ R31, R43, R34 ;  /* 0x000000222b1f7221 */ /* 0x000fe20000010000 */
[----:B------:R-:W-:Y:S01]  /*2d20*/  PRMT R34, RZ, 0x5410, R72 ;  /* 0x00005410ff227816 */ /* 0x000fe20000000048 */
        /* <DEDUP_REMOVED lines=22> */
.L_x_145:
[----:B------:R-:W-:Y:S02]  /*2e90*/  FMUL.FTZ R46, R34, R24 ;  /* 0x00000018222e7220 */ /* 0x000fe40000410000 */
[----:B------:R-:W-:Y:S02]  /*2ea0*/  FADD.FTZ R45, R44, R31 ;  /* 0x0000001f2c2d7221 */ /* 0x000fe40000010000 */
[----:B------:R-:W-:Y:S02]  /*2eb0*/  FFMA.FTZ R43, R32, R44, R29 ;  /* 0x0000002c202b7223 */ /* 0x000fe4000001001d */
[----:B------:R-:W-:Y:S02]  /*2ec0*/  FFMA.FTZ R29, R38, R36, R37 ;  /* 0x00000024261d7223 */ /* 0x000fe40000010025 */
[----:B------:R-:W-:Y:S01]  /*2ed0*/  FADD.FTZ R31, R41, R36 ;  /* 0x00000024291f7221 */ /* 0x000fe20000010000 */
[--C-:B------:R-:W-:Y:S01]  /*2ee0*/  PRMT R41, RZ, 0x5410, R13.reuse ;  /* 0x00005410ff297816 */ /* 0x100fe2000000000d */
[----:B------:R-:W-:Y:S01]  /*2ef0*/  FADD.FTZ R36, R45, R46 ;  /* 0x0000002e2d247221 */ /* 0x000fe20000010000 */
[----:B------:R-:W-:Y:S01]  /*2f00*/  PRMT R45, RZ, 0x7610, R13 ;  /* 0x00007610ff2d7816 */ /* 0x000fe2000000000d */
[----:B------:R-:W-:Y:S01]  /*2f10*/  FFMA.FTZ R37, R33, R46, R43 ;  /* 0x0000002e21257223 */ /* 0x000fe2000001002b */
[----:B------:R-:W-:Y:S01]  /*2f20*/  PRMT R43, RZ, 0x5410, R71 ;  /* 0x00005410ff2b7816 */ /* 0x000fe20000000047 */
[C---:B------:R-:W-:Y:S01]  /*2f30*/  FADD.FTZ R38, -R22.reuse, R41 ;  /* 0x0000002916267221 */ /* 0x040fe20000010100 */
[----:B------:R-:W-:Y:S01]  /*2f40*/  PRMT R46, RZ, 0x7610, R71 ;  /* 0x00007610ff2e7816 */ /* 0x000fe20000000047 */
[----:B------:R-:W-:-:S02]  /*2f50*/  FADD.FTZ R48, -R22, R45 ;  /* 0x0000002d16307221 */ /* 0x000fc40000010100 */
[----:B------:R-:W-:Y:S02]  /*2f60*/  FMUL.FTZ R41, R38, R7 ;  /* 0x0000000726297220 */ /* 0x000fe40000410000 */
[----:B------:R-:W-:Y:S02]  /*2f70*/  FMUL.FTZ R45, R39, R25 ;  /* 0x00000019272d7220 */ /* 0x000fe40000410000 */
        /* <DEDUP_REMOVED lines=20> */
.L_x_146:
[----:B------:R-:W-:Y:S02]  /*30c0*/  FFMA.FTZ R37, R40, R45, R37 ;  /* 0x0000002d28257223 */ /* 0x000fe40000010025 */
[----:B------:R-:W-:Y:S02]  /*30d0*/  FMUL.FTZ R38, R43, R24 ;  /* 0x000000182b267220 */ /* 0x000fe40000410000 */
[----:B------:R-:W-:Y:S02]  /*30e0*/  FADD.FTZ R49, R45, R36 ;  /* 0x000000242d317221 */ /* 0x000fe40000010000 */
[----:B------:R-:W-:Y:S01]  /*30f0*/  FFMA.FTZ R35, R35, R17, R28 ;  /* 0x0000001123237223 */ /* 0x000fe2000001001c */
[----:B------:R-:W-:Y:S01]  /*3100*/  PRMT R28, RZ, 0x7610, R70 ;  /* 0x00007610ff1c7816 */ /* 0x000fe20000000046 */
[----:B------:R-:W-:Y:S01]  /*3110*/  FADD.FTZ R45, R42, R17 ;  /* 0x000000112a2d7221 */ /* 0x000fe20000010000 */
[--C-:B------:R-:W-:Y:S01]  /*3120*/  PRMT R17, RZ, 0x5410, R14.reuse ;  /* 0x00005410ff117816 */ /* 0x100fe2000000000e */
[----:B------:R-:W-:Y:S01]  /*3130*/  FFMA.FTZ R47, R41, R38, R37 ;  /* 0x00000026292f7223 */ /* 0x000fe20000010025 */
[----:B------:R-:W-:Y:S01]  /*3140*/  PRMT R37, RZ, 0x7610, R14 ;  /* 0x00007610ff257816 */ /* 0x000fe2000000000e */
[----:B------:R-:W-:-:S02]  /*3150*/  FADD.FTZ R36, R49, R38 ;  /* 0x0000002631247221 */ /* 0x000fc40000010000 */
[C---:B------:R-:W-:Y:S01]  /*3160*/  FADD.FTZ R38, -R22.reuse, R17 ;  /* 0x0000001116267221 */ /* 0x040fe20000010100 */
[----:B------:R-:W-:Y:S01]  /*3170*/  PRMT R17, RZ, 0x5410, R70 ;  /* 0x00005410ff117816 */ /* 0x000fe20000000046 */
        /* <DEDUP_REMOVED lines=23> */
.L_x_147:
[----:B------:R-:W-:Y:S01]  /*32f0*/  FFMA.FTZ R42, R32, R30, R29 ;  /* 0x0000001e202a7223 */ /* 0x000fe2000001001d */
[----:B------:R-:W-:Y:S01]  /*3300*/  PRMT R29, RZ, 0x5410, R15 ;  /* 0x00005410ff1d7816 */ /* 0x000fe2000000000f */
[----:B------:R-:W-:Y:S02]  /*3310*/  FFMA.FTZ R47, R48, R49, R47 ;  /* 0x00000031302f7223 */ /* 0x000fe4000001002f */
[----:B------:R-:W-:Y:S01]  /*3320*/  FADD.FTZ R44, R31, R30 ;  /* 0x0000001e1f2c7221 */ /* 0x000fe20000010000 */
[----:B------:R-:W-:Y:S01]  /*3330*/  PRMT R31, RZ, 0x7610, R15 ;  /* 0x00007610ff1f7816 */ /* 0x000fe2000000000f */
[----:B------:R-:W-:Y:S01]  /*3340*/  FMUL.FTZ R50, R17, R24 ;  /* 0x0000001811327220 */ /* 0x000fe20000410000 */
[----:B------:R-:W-:Y:S01]  /*3350*/  PRMT R30, RZ, 0x7610, R69 ;  /* 0x00007610ff1e7816 */ /* 0x000fe20000000045 */
[----:B------:R-:W-:-:S02]  /*3360*/  FADD.FTZ R49, R49, R36 ;  /* 0x0000002431317221 */ /* 0x000fc40000010000 */
[----:B------:R-:W-:Y:S02]  /*3370*/  FFMA.FTZ R47, R37, R50, R47 ;  /* 0x00000032252f7223 */ /* 0x000fe4000001002f */
[----:B------:R-:W-:Y:S02]  /*3380*/  FADD.FTZ R36, R49, R50 ;  /* 0x0000003231247221 */ /* 0x000fe40000010000 */
[C---:B------:R-:W-:Y:S01]  /*3390*/  FADD.FTZ R32, -R22.reuse, R29 ;  /* 0x0000001d16207221 */ /* 0x040fe20000010100 */
[----:B------:R-:W-:Y:S01]  /*33a0*/  PRMT R29, RZ, 0x5410, R69 ;  /* 0x00005410ff1d7816 */ /* 0x000fe20000000045 */
        /* <DEDUP_REMOVED lines=18> */
[----:B-1----:R-:W-:Y:S02]  /*34d0*/  FMUL.FTZ R30, R30, R57 ;  /* 0x000000391e1e7220 */ /* 0x002fe40000410000 */
[----:B------:R-:W-:Y:S02]  /*34e0*/  FADD.FTZ R57, -R57, 1 ;  /* 0x3f80000039397421 */ /* 0x000fe40000010100 */
[----:B------:R-:W-:Y:S02]  /*34f0*/  FMUL.FTZ R29, R29, R54 ;  /* 0x000000361d1d7220 */ /* 0x000fe40000410000 */
[----:B------:R-:W-:-:S04]  /*3500*/  FFMA.FTZ R57, R50, R57, 1 ;  /* 0x3f80000032397423 */ /* 0x000fc80000010039 */
[----:B------:R-:W-:Y:S02]  /*3510*/  FMUL.FTZ R30, R30, R57 ;  /* 0x000000391e1e7220 */ /* 0x000fe40000410000 */
.L_x_148:
[----:B------:R-:W-:Y:S01]  /*3520*/  FFMA.FTZ R52, R33, R34, R35 ;  /* 0x0000002221347223 */ /* 0x000fe20000010023 */
[--C-:B------:R-:W-:Y:S01]  /*3530*/  PRMT R33, RZ, 0x5410, R16.reuse ;  /* 0x00005410ff217816 */ /* 0x100fe20000000010 */
[----:B------:R-:W-:Y:S01]  /*3540*/  FFMA.FTZ R47, R38, R49, R47 ;  /* 0x00000031262f7223 */ /* 0x000fe2000001002f */
[----:B------:R-:W-:Y:S01]  /*3550*/  PRMT R35, RZ, 0x7610, R16 ;  /* 0x00007610ff237816 */ /* 0x000fe20000000010 */
[----:B------:R-:W-:Y:S02]  /*3560*/  FMUL.FTZ R54, R29, R24 ;  /* 0x000000181d367220 */ /* 0x000fe40000410000 */
[----:B------:R-:W-:Y:S02]  /*3570*/  FADD.FTZ R50, R45, R34 ;  /* 0x000000222d327221 */ /* 0x000fe40000010000 */
[----:B------:R-:W-:Y:S01]  /*3580*/  FADD.FTZ R49, R49, R36 ;  /* 0x0000002431317221 */ /* 0x000fe20000010000 */
[----:B------:R-:W-:Y:S01]  /*3590*/  PRMT R36, RZ, 0x5410, R68 ;  /* 0x00005410ff247816 */ /* 0x000fe20000000044 */
[----:B------:R-:W-:-:S02]  /*35a0*/  FADD.FTZ R34, -R22, R33 ;  /* 0x0000002116227221 */ /* 0x000fc40000010100 */
[----:B------:R-:W-:Y:S01]  /*35b0*/  FADD.FTZ R56, -R22, R35 ;  /* 0x0000002316387221 */ /* 0x000fe20000010100 */
[----:B------:R-:W-:Y:S01]  /*35c0*/  PRMT R35, RZ, 0x7610, R68 ;  /* 0x00007610ff237816 */ /* 0x000fe20000000044 */
[----:B------:R-:W-:Y:S02]  /*35d0*/  FFMA.FTZ R45, R31, R54, R47 ;  /* 0x000000361f2d7223 */ /* 0x000fe4000001002f */
[----:B------:R-:W-:Y:S02]  /*35e0*/  FADD.FTZ R47, R49, R54 ;  /* 0x00000036312f7221 */ /* 0x000fe40000010000 */
        /* <DEDUP_REMOVED lines=22> */
.L_x_149:
[----:B------:R-:W-:Y:S02]  /*3750*/  FFMA.FTZ R49, R32, R54, R45 ;  /* 0x0000003620317223 */ /* 0x000fe4000001002d */
[----:B------:R-:W-:Y:S02]  /*3760*/  FMUL.FTZ R56, R36, R24 ;  /* 0x0000001824387220 */ /* 0x000fe40000410000 */
[----:B------:R-:W-:Y:S02]  /*3770*/  FADD.FTZ R51, R54, R47 ;  /* 0x0000002f36337221 */ /* 0x000fe40000010000 */
[----:B------:R-:W-:Y:S01]  /*3780*/  FFMA.FTZ R45, R40, R39, R42 ;  /* 0x00000027282d7223 */ /* 0x000fe2000001002a */
[----:B------:R-:W-:Y:S01]  /*3790*/  PRMT R42, RZ, 0x5410, R83 ;  /* 0x00005410ff2a7816 */ /* 0x000fe20000000053 */
[----:B------:R-:W-:Y:S02]  /*37a0*/  FFMA.FTZ R47, R33, R56, R49 ;  /* 0x00000038212f7223 */ /* 0x000fe40000010031 */
[----:B------:R-:W-:-:S02]  /*37b0*/  FMUL.FTZ R40, R35, R25 ;  /* 0x0000001923287220 */ /* 0x000fc40000410000 */
[----:B------:R-:W-:Y:S01]  /*37c0*/  FADD.FTZ R49, R44, R39 ;  /* 0x000000272c317221 */ /* 0x000fe20000010000 */
[----:B------:R-:W-:Y:S01]  /*37d0*/  PRMT R39, RZ, 0x5410, R66 ;  /* 0x00005410ff277816 */ /* 0x000fe20000000042 */
[----:B------:R-:W-:Y:S02]  /*37e0*/  FADD.FTZ R51, R51, R56 ;  /* 0x0000003833337221 */ /* 0x000fe40000010000 */
[----:B------:R-:W-:Y:S01]  /*37f0*/  FFMA.FTZ R52, R41, R43, R52 ;  /* 0x0000002b29347223 */ /* 0x000fe20000010034 */
[----:B------:R-:W-:Y:S01]  /*3800*/  PRMT R41, RZ, 0x7610, R66 ;  /* 0x00007610ff297816 */ /* 0x000fe20000000042 */
[----:B------:R-:W-:Y:S02]  /*3810*/  FFMA.FTZ R54, R34, R40, R47 ;  /* 0x0000002822367223 */ /* 0x000fe4000001002f */
[----:B------:R-:W-:Y:S02]  /*3820*/  FADD.FTZ R47, R40, R51 ;  /* 0x00000033282f7221 */ /* 0x000fe40000010000 */
[----:B------:R-:W-:-:S02]  /*3830*/  FADD.FTZ R40, -R22, R39 ;  /* 0x0000002716287221 */ /* 0x000fc40000010100 */
[----:B------:R-:W-:Y:S01]  /*3840*/  FADD.FTZ R44, -R22, R41 ;  /* 0x00000029162c7221 */ /* 0x000fe20000010100 */
        /* <DEDUP_REMOVED lines=22> */
.L_x_150:
[----:B------:R-:W-:Y:S02]  /*39b0*/  FMUL.FTZ R56, R42, R24 ;  /* 0x000000182a387220 */ /* 0x000fe40000410000 */
[----:B------:R-:W-:Y:S02]  /*39c0*/  FADD.FTZ R44, R50, R43 ;  /* 0x0000002b322c7221 */ /* 0x000fe40000010000 */
[----:B------:R-:W-:Y:S02]  /*39d0*/  FMUL.FTZ R53, R41, R25 ;  /* 0x0000001929357220 */ /* 0x000fe40000410000 */
[----:B------:R-:W-:Y:S02]  /*39e0*/  FFMA.FTZ R43, R39, R56, R54 ;  /* 0x00000038272b7223 */ /* 0x000fe40000010036 */
[----:B------:R-:W-:Y:S01]  /*39f0*/  FFMA.FTZ R51, R48, R46, R45 ;  /* 0x0000002e30337223 */ /* 0x000fe2000001002d */
[----:B------:R-:W-:Y:S01]  /*3a00*/  PRMT R45, RZ, 0x7610, R67 ;  /* 0x00007610ff2d7816 */ /* 0x000fe20000000043 */
[----:B------:R-:W-:Y:S01]  /*3a10*/  FFMA.FTZ R50, R40, R53, R43 ;  /* 0x0000003528327223 */ /* 0x000fe2000001002b */
[----:B------:R-:W-:Y:S01]  /*3a20*/  PRMT R43, RZ, 0x5410, R67 ;  /* 0x00005410ff2b7816 */ /* 0x000fe20000000043 */
[----:B------:R-:W-:-:S02]  /*3a30*/  FADD.FTZ R49, R49, R46 ;  /* 0x0000002e31317221 */ /* 0x000fc40000010000 */
[----:B------:R-:W-:Y:S01]  /*3a40*/  FADD.FTZ R56, R47, R56 ;  /* 0x000000382f387221 */ /* 0x000fe20000010000 */
[--C-:B------:R-:W-:Y:S01]  /*3a50*/  PRMT R47, RZ, 0x5410, R82.reuse ;  /* 0x00005410ff2f7816 */ /* 0x100fe20000000052 */
[C---:B------:R-:W-:Y:S02]  /*3a60*/  FADD.FTZ R46, -R22.reuse, R43 ;  /* 0x0000002b162e7221 */ /* 0x040fe40000010100 */
[----:B------:R-:W-:Y:S01]  /*3a70*/  FADD.FTZ R48, -R22, R45 ;  /* 0x0000002d16307221 */ /* 0x000fe20000010100 */
[----:B------:R-:W-:Y:S01]  /*3a80*/  PRMT R45, RZ, 0x7610, R82 ;  /* 0x00007610ff2d7816 */ /* 0x000fe20000000052 */
[-C--:B------:R-:W-:Y:S02]  /*3a90*/  FMUL.FTZ R43, R46, R7.reuse ;  /* 0x000000072e2b7220 */ /* 0x080fe40000410000 */
[----:B------:R-:W-:Y:S02]  /*3aa0*/  FADD.FTZ R53, R53, R56 ;  /* 0x0000003835357221 */ /* 0x000fe40000010000 */
        /* <DEDUP_REMOVED lines=20> */
.L_x_151:
[----:B------:R-:W-:Y:S01]  /*3bf0*/  PRMT R55, RZ, 0x5410, R64 ;  /* 0x00005410ff377816 */ /* 0x000fe20000000040 */
[----:B------:R-:W-:Y:S02]  /*3c00*/  FMUL.FTZ R54, R47, R24 ;  /* 0x000000182f367220 */ /* 0x000fe40000410000 */
[----:B------:R-:W-:Y:S02]  /*3c10*/  FFMA.FTZ R48, R37, R17, R52 ;  /* 0x0000001125307223 */ /* 0x000fe40000010034 */
[----:B------:R-:W-:Y:S01]  /*3c20*/  FADD.FTZ R52, -R22, R55 ;  /* 0x0000003716347221 */ /* 0x000fe20000010100 */
[----:B------:R-:W-:Y:S01]  /*3c30*/  PRMT R55, RZ, 0x7610, R64 ;  /* 0x00007610ff377816 */ /* 0x000fe20000000040 */
[----:B------:R-:W-:Y:S02]  /*3c40*/  FFMA.FTZ R37, R43, R54, R50 ;  /* 0x000000362b257223 */ /* 0x000fe40000010032 */
[----:B------:R-:W-:-:S02]  /*3c50*/  FMUL.FTZ R50, R45, R25 ;  /* 0x000000192d327220 */ /* 0x000fc40000410000 */
[----:B------:R-:W-:Y:S02]  /*3c60*/  FADD.FTZ R53, R53, R54 ;  /* 0x0000003635357221 */ /* 0x000fe40000010000 */
[----:B------:R-:W-:Y:S02]  /*3c70*/  FADD.FTZ R54, -R22, R55 ;  /* 0x0000003716367221 */ /* 0x000fe40000010100 */
[----:B------:R-:W-:Y:S02]  /*3c80*/  FFMA.FTZ R51, R38, R28, R51 ;  /* 0x0000001c26337223 */ /* 0x000fe40000010033 */
[----:B------:R-:W-:Y:S02]  /*3c90*/  FFMA.FTZ R38, R46, R50, R37 ;  /* 0x000000322e267223 */ /* 0x000fe40000010025 */
[----:B------:R-:W-:Y:S02]  /*3ca0*/  FADD.FTZ R37, R50, R53 ;  /* 0x0000003532257221 */ /* 0x000fe40000010000 */
[-C--:B------:R-:W-:Y:S01]  /*3cb0*/  FMUL.FTZ R53, R52, R7.reuse ;  /* 0x0000000734357220 */ /* 0x080fe20000410000 */
[--C-:B------:R-:W-:Y:S01]  /*3cc0*/  PRMT R52, RZ, 0x5410, R81.reuse ;  /* 0x00005410ff347816 */ /* 0x100fe20000000051 */
[----:B------:R-:W-:Y:S01]  /*3cd0*/  FMUL.FTZ R50, R54, R7 ;  /* 0x0000000736327220 */ /* 0x000fe20000410000 */
        /* <DEDUP_REMOVED lines=19> */
[----:B------:R-:W-:-:S04]  /*3e10*/  FMUL.FTZ R52, R52, R55 ;  /* 0x0000003734347220 */ /* 0x000fc80000410000 */
.L_x_152:
[----:B------:R-:W-:Y:S02]  /*3e20*/  FMUL.FTZ R56, R52, R24 ;  /* 0x0000001834387220 */ /* 0x000fe40000410000 */
[----:B------:R-:W-:Y:S02]  /*3e30*/  FMUL.FTZ R57, R54, R25 ;  /* 0x0000001936397220 */ /* 0x000fe40000410000 */
[----:B------:R-:W-:Y:S02]  /*3e40*/  FFMA.FTZ R55, R53, R56, R38 ;  /* 0x0000003835377223 */ /* 0x000fe40000010026 */
[----:B------:R-:W-:Y:S01]  /*3e50*/  FADD.FTZ R56, R37, R56 ;  /* 0x0000003825387221 */ /* 0x000fe20000010000 */
[----:B------:R-:W-:Y:S01]  /*3e60*/  PRMT R37, RZ, 0x5410, R65 ;  /* 0x00005410ff257816 */ /* 0x000fe20000000041 */
[----:B------:R-:W-:-:S02]  /*3e70*/  FFMA.FTZ R58, R50, R57, R55 ;  /* 0x00000039323a7223 */ /* 0x000fc40000010037 */
[----:B------:R-:W-:Y:S02]  /*3e80*/  FADD.FTZ R57, R57, R56 ;  /* 0x0000003839397221 */ /* 0x000fe40000010000 */
[----:B------:R-:W-:Y:S01]  /*3e90*/  FADD.FTZ R38, -R22, R37 ;  /* 0x0000002516267221 */ /* 0x000fe20000010100 */
[----:B------:R-:W-:-:S03]  /*3ea0*/  PRMT R37, RZ, 0x7610, R65 ;  /* 0x00007610ff257816 */ /* 0x000fc60000000041 */
[----:B------:R-:W-:Y:S01]  /*3eb0*/  FMUL.FTZ R55, R38, R7 ;  /* 0x0000000726377220 */ /* 0x000fe20000410000 */
[--C-:B------:R-:W-:Y:S01]  /*3ec0*/  PRMT R38, RZ, 0x7610, R80.reuse ;  /* 0x00007610ff267816 */ /* 0x100fe20000000050 */
[----:B------:R-:W-:Y:S01]  /*3ed0*/  FADD.FTZ R56, -R22, R37 ;  /* 0x0000002516387221 */ /* 0x000fe20000010100 */
[----:B------:R-:W-:-:S03]  /*3ee0*/  PRMT R37, RZ, 0x5410, R80 ;  /* 0x00005410ff257816 */ /* 0x000fc60000000050 */
[----:B------:R-:W-:Y:S01]  /*3ef0*/  FMUL.FTZ R56, R56, R7 ;  /* 0x0000000738387220 */ /* 0x000fe20000410000 */
[----:B------:R-:W-:Y:S05]  /*3f00*/  @!P0 BRA `(.L_x_153) ;  /* 0x0000012000008947 */ /* 0x000fea0003800000 */
[----:B------:R-:W-:-:S04]  /*3f10*/  FFMA.FTZ R59, R55, R24, R26 ;  /* 0x00000018373b7223 */ /* 0x000fc8000001001a */
[----:B------:R-:W-:-:S06]  /*3f20*/  FMUL.FTZ R60, R59, -1.4426950216293334961 ;  /* 0xbfb8aa3b3b3c7820 */ /* 0x000fcc0000410000 */
[----:B------:R-:W0:Y:S02]  /*3f30*/  MUFU.EX2 R60, R60 ;  /* 0x0000003c003c7308 */ /* 0x000e240000000800 */
[----:B0-----:R-:W-:-:S06]  /*3f40*/  FADD.FTZ R61, R60, 1 ;  /* 0x3f8000003c3d7421 */ /* 0x001fcc0000010000 */
[----:B------:R-:W0:Y:S02]  /*3f50*/  MUFU.RCP R106, R61 ;  /* 0x0000003d006a7308 */ /* 0x000e240000001000 */
[----:B0-----:R-:W-:Y:S02]  /*3f60*/  FMUL.FTZ R37, R37, R106 ;  /* 0x0000006a25257220 */ /* 0x001fe40000410000 */
[----:B------:R-:W-:-:S04]  /*3f70*/  FADD.FTZ R106, -R106, 1 ;  /* 0x3f8000006a6a7421 */ /* 0x000fc80000010100 */
[----:B------:R-:W-:Y:S02]  /*3f80*/  FFMA.FTZ R106, R59, R106, 1 ;  /* 0x3f8000003b6a7423 */ /* 0x000fe4000001006a */
[----:B------:R-:W-:Y:S02]  /*3f90*/  FFMA.FTZ R59, R56, R25, R27 ;  /* 0x00000019383b7223 */ /* 0x000fe4000001001b */
[----:B------:R-:W-:Y:S02]  /*3fa0*/  FMUL.FTZ R37, R37, R106 ;  /* 0x0000006a25257220 */ /* 0x000fe40000410000 */
        /* <DEDUP_REMOVED lines=8> */
.L_x_153:
[----:B------:R-:W-:Y:S01]  /*4030*/  FMUL.FTZ R60, R37, R24 ;  /* 0x00000018253c7220 */ /* 0x000fe20000410000 */
[----:B------:R-:W-:Y:S01]  /*4040*/  ISETP.GT.AND P0, PT, R125, 0x1e, PT ;  /* 0x0000001e7d00780c */ /* 0x000fe20003f04270 */
[----:B------:R-:W-:Y:S01]  /*4050*/  FMUL.FTZ R61, R38, R25 ;  /* 0x00000019263d7220 */ /* 0x000fe20000410000 */
[----:B------:R-:W-:Y:S01]  /*4060*/  BSSY B0, `(.L_x_154) ;  /* 0x000005e000007945 */ /* 0x000fe20003800000 */
[----:B------:R-:W-:Y:S01]  /*4070*/  FFMA.FTZ R59, R55, R60, R58 ;  /* 0x0000003c373b7223 */ /* 0x000fe2000001003a */
[----:B------:R-:W-:Y:S01]  /*4080*/  MOV R106, 0x4 ;  /* 0x00000004006a7802 */ /* 0x000fe20000000f00 */
[----:B------:R-:W-:Y:S02]  /*4090*/  FADD.FTZ R58, R57, R60 ;  /* 0x0000003c393a7221 */ /* 0x000fe40000010000 */
[----:B------:R-:W-:Y:S02]  /*40a0*/  FFMA.FTZ R60, R56, R61, R59 ;  /* 0x0000003d383c7223 */ /* 0x000fe4000001003b */
[----:B------:R-:W-:-:S02]  /*40b0*/  FADD.FTZ R61, R61, R58 ;  /* 0x0000003a3d3d7221 */ /* 0x000fc40000010000 */
[----:B------:R-:W-:Y:S01]  /*40c0*/  FADD.FTZ R44, R44, R17 ;  /* 0x000000112c2c7221 */ /* 0x000fe20000010000 */
[----:B------:R-:W0:Y:S01]  /*40d0*/  SHFL.DOWN PT, R57, R60, 0x1, 0x1f ;  /* 0x08201f003c397f89 */ /* 0x000e2200000e0000 */
[----:B------:R-:W-:Y:S01]  /*40e0*/  FADD.FTZ R49, R49, R28 ;  /* 0x0000001c31317221 */ /* 0x000fe20000010000 */
[----:B------:R-:W-:Y:S01]  /*40f0*/  SHF.L.U32 R17, R3, 0x4, RZ ;  /* 0x0000000403117819 */ /* 0x000fe200000006ff */
[----:B------:R-:W-:Y:S01]  /*4100*/  FFMA.FTZ R48, R31, R29, R48 ;  /* 0x0000001d1f307223 */ /* 0x000fe20000010030 */
[----:B------:R-:W1:Y:S01]  /*4110*/  SHFL.DOWN PT, R58, R61, 0x1, 0x1f ;  /* 0x08201f003d3a7f89 */ /* 0x000e6200000e0000 */
[----:B------:R-:W-:Y:S02]  /*4120*/  FFMA.FTZ R51, R32, R30, R51 ;  /* 0x0000001e20337223 */ /* 0x000fe40000010033 */
[----:B------:R-:W-:Y:S02]  /*4130*/  FADD.FTZ R29, R44, R29 ;  /* 0x0000001d2c1d7221 */ /* 0x000fe40000010000 */
[----:B------:R-:W-:-:S02]  /*4140*/  FADD.FTZ R30, R49, R30 ;  /* 0x0000001e311e7221 */ /* 0x000fc40000010000 */
[----:B------:R-:W-:Y:S02]  /*4150*/  FFMA.FTZ R48, R33, R36, R48 ;  /* 0x0000002421307223 */ /* 0x000fe40000010030 */
[----:B------:R-:W-:Y:S02]  /*4160*/  FFMA.FTZ R51, R34, R35, R51 ;  /* 0x0000002322337223 */ /* 0x000fe40000010033 */
[----:B------:R-:W-:Y:S02]  /*4170*/  FADD.FTZ R29, R29, R36 ;  /* 0x000000241d1d7221 */ /* 0x000fe40000010000 */
[----:B------:R-:W-:Y:S02]  /*4180*/  FADD.FTZ R30, R30, R35 ;  /* 0x000000231e1e7221 */ /* 0x000fe40000010000 */
[----:B------:R-:W-:Y:S02]  /*4190*/  FFMA.FTZ R48, R39, R42, R48 ;  /* 0x0000002a27307223 */ /* 0x000fe40000010030 */
[----:B------:R-:W-:-:S02]  /*41a0*/  FFMA.FTZ R51, R40, R41, R51 ;  /* 0x0000002928337223 */ /* 0x000fc40000010033 */
[----:B------:R-:W-:Y:S02]  /*41b0*/  FADD.FTZ R42, R29, R42 ;  /* 0x0000002a1d2a7221 */ /* 0x000fe40000010000 */
[----:B0-----:R-:W-:Y:S02]  /*41c0*/  @!P0 FADD.FTZ R60, R60, R57 ;  /* 0x000000393c3c8221 */ /* 0x001fe40000010000 */
[----:B------:R-:W-:Y:S02]  /*41d0*/  FADD.FTZ R30, R30, R41 ;  /* 0x000000291e1e7221 */ /* 0x000fe40000010000 */
[----:B-1----:R-:W-:Y:S01]  /*41e0*/  @!P0 FADD.FTZ R61, R61, R58 ;  /* 0x0000003a3d3d8221 */ /* 0x002fe20000010000 */
[----:B------:R-:W0:Y:S01]  /*41f0*/  SHFL.DOWN PT, R57, R60, 0x2, 0x1f ;  /* 0x08401f003c397f89 */ /* 0x000e2200000e0000 */
[----:B------:R-:W-:Y:S01]  /*4200*/  ISETP.GT.AND P0, PT, R125, 0x1d, PT ;  /* 0x0000001d7d00780c */ /* 0x000fe20003f04270 */
[----:B------:R-:W-:Y:S02]  /*4210*/  FFMA.FTZ R48, R43, R47, R48 ;  /* 0x0000002f2b307223 */ /* 0x000fe40000010030 */
[----:B------:R-:W1:Y:S01]  /*4220*/  SHFL.DOWN PT, R58, R61, 0x2, 0x1f ;  /* 0x08401f003d3a7f89 */ /* 0x000e6200000e0000 */
[----:B------:R-:W-:-:S02]  /*4230*/  FFMA.FTZ R51, R46, R45, R51 ;  /* 0x0000002d2e337223 */ /* 0x000fc40000010033 */
[----:B------:R-:W-:Y:S02]  /*4240*/  FADD.FTZ R47, R42, R47 ;  /* 0x0000002f2a2f7221 */ /* 0x000fe40000010000 */
[----:B------:R-:W-:Y:S02]  /*4250*/  FADD.FTZ R45, R30, R45 ;  /* 0x0000002d1e2d7221 */ /* 0x000fe40000010000 */
[----:B------:R-:W-:Y:S02]  /*4260*/  FFMA.FTZ R48, R53, R52, R48 ;  /* 0x0000003435307223 */ /* 0x000fe40000010030 */
[----:B------:R-:W-:Y:S02]  /*4270*/  FFMA.FTZ R51, R50, R54, R51 ;  /* 0x0000003632337223 */ /* 0x000fe40000010033 */
[----:B------:R-:W-:Y:S02]  /*4280*/  FADD.FTZ R30, R47, R52 ;  /* 0x000000342f1e7221 */ /* 0x000fe40000010000 */
[----:B------:R-:W-:-:S02]  /*4290*/  FADD.FTZ R45, R45, R54 ;  /* 0x000000362d2d7221 */ /* 0x000fc40000010000 */
[----:B------:R-:W-:Y:S02]  /*42a0*/  FFMA.FTZ R28, R55, R37, R48 ;  /* 0x00000025371c7223 */ /* 0x000fe40000010030 */
[----:B------:R-:W-:Y:S02]  /*42b0*/  FFMA.FTZ R29, R56, R38, R51 ;  /* 0x00000026381d7223 */ /* 0x000fe40000010033 */
[----:B------:R-:W-:Y:S02]  /*42c0*/  FADD.FTZ R30, R30, R37 ;  /* 0x000000251e1e7221 */ /* 0x000fe40000010000 */
[----:B0-----:R-:W-:Y:S02]  /*42d0*/  @!P0 FADD.FTZ R60, R60, R57 ;  /* 0x000000393c3c8221 */ /* 0x001fe40000010000 */
[----:B------:R-:W-:Y:S02]  /*42e0*/  FADD.FTZ R31, R45, R38 ;  /* 0x000000262d1f7221 */ /* 0x000fe40000010000 */
[----:B-1----:R-:W-:Y:S01]  /*42f0*/  @!P0 FADD.FTZ R61, R61, R58 ;  /* 0x0000003a3d3d8221 */ /* 0x002fe20000010000 */
[----:B------:R-:W0:Y:S01]  /*4300*/  SHFL.DOWN PT, R57, R60, 0x4, 0x1f ;  /* 0x08801f003c397f89 */ /* 0x000e2200000e0000 */
[----:B------:R-:W-:-:S03]  /*4310*/  ISETP.GT.AND P0, PT, R125, 0x1b, PT ;  /* 0x0000001b7d00780c */ /* 0x000fc60003f04270 */
[----:B------:R-:W1:Y:S04]  /*4320*/  SHFL.DOWN PT, R58, R61, 0x4, 0x1f ;  /* 0x08801f003d3a7f89 */ /* 0x000e6800000e0000 */
[----:B------:R-:W-:Y:S06]  /*4330*/  STS.128 [R3.X16+0x90], R28 ;  /* 0x0000901c03007388 */ /* 0x000fec000000cc00 */
        /* <DEDUP_REMOVED lines=14> */
[----:B------:R-:W-:Y:S01]  /*4420*/  BAR.SYNC.DEFER_BLOCKING 0x0 ;  /* 0x0000000000007b1d */ /* 0x000fe20000010000 */
[----:B------:R-:W-:-:S13]  /*4430*/  ISETP.NE.AND P0, PT, R3, RZ, PT ;  /* 0x000000ff0300720c */ /* 0x000fda0003f05270 */
[----:B------:R-:W-:Y:S05]  /*4440*/  @P0 BRA `(.L_x_155) ;  /* 0x000001f000000947 */ /* 0x000fea0003800000 */
[----:B0-----:R-:W0:Y:S04]  /*4450*/  LDS.64 R48, [0x18] ;  /* 0x00001800ff307984 */ /* 0x001e280000000a00 */
[----:B------:R-:W1:Y:S04]  /*4460*/  LDS.128 R32, [0x20] ;  /* 0x00002000ff207984 */ /* 0x000e680000000c00 */
[----:B------:R-:W2:Y:S04]  /*4470*/  LDS.128 R44, [0x30] ;  /* 0x00003000ff2c7984 */ /* 0x000ea80000000c00 */
[----:B------:R-:W3:Y:S04]  /*4480*/  LDS.128 R40, [0x40] ;  /* 0x00004000ff287984 */ /* 0x000ee80000000c00 */
[----:B------:R-:W4:Y:S01]  /*4490*/  LDS.128 R36, [0x50] ;  /* 0x00005000ff247984 */ /* 0x000f220000000c00 */
[----:B0-----:R-:W-:-:S02]  /*44a0*/  FADD.FTZ R51, R60, R48 ;  /* 0x000000303c337221 */ /* 0x001fc40000010000 */
[----:B------:R-:W-:Y:S02]  /*44b0*/  FADD.FTZ R52, R61, R49 ;  /* 0x000000313d347221 */ /* 0x000fe40000010000 */
[----:B-1----:R-:W-:Y:S01]  /*44c0*/  FADD.FTZ R53, R51, R32 ;  /* 0x0000002033357221 */ /* 0x002fe20000010000 */
[----:B------:R-:W-:Y:S01]  /*44d0*/  LDS.64 R60, [0x70] ;  /* 0x00007000ff3c7984 */ /* 0x000fe20000000a00 */
[----:B------:R-:W-:Y:S02]  /*44e0*/  FADD.FTZ R52, R52, R33 ;  /* 0x0000002134347221 */ /* 0x000fe40000010000 */
[----:B------:R-:W-:Y:S01]  /*44f0*/  FADD.FTZ R53, R53, R34 ;  /* 0x0000002235357221 */ /* 0x000fe20000010000 */
[----:B------:R-:W0:Y:S01]  /*4500*/  LDS.128 R48, [0x60] ;  /* 0x00006000ff307984 */ /* 0x000e220000000c00 */
[----:B------:R-:W-:Y:S02]  /*4510*/  FADD.FTZ R52, R52, R35 ;  /* 0x0000002334347221 */ /* 0x000fe40000010000 */
[----:B--2---:R-:W-:-:S02]  /*4520*/  FADD.FTZ R53, R53, R44 ;  /* 0x0000002c35357221 */ /* 0x004fc40000010000 */
[----:B------:R-:W-:Y:S02]  /*4530*/  FADD.FTZ R52, R52, R45 ;  /* 0x0000002d34347221 */ /* 0x000fe40000010000 */
[----:B------:R-:W-:Y:S02]  /*4540*/  FADD.FTZ R53, R53, R46 ;  /* 0x0000002e35357221 */ /* 0x000fe40000010000 */
[----:B------:R-:W-:Y:S02]  /*4550*/  FADD.FTZ R52, R52, R47 ;  /* 0x0000002f34347221 */ /* 0x000fe40000010000 */
[----:B---3--:R-:W-:Y:S02]  /*4560*/  FADD.FTZ R53, R53, R40 ;  /* 0x0000002835357221 */ /* 0x008fe40000010000 */
[----:B------:R-:W-:Y:S02]  /*4570*/  FADD.FTZ R52, R52, R41 ;  /* 0x0000002934347221 */ /* 0x000fe40000010000 */
[----:B------:R-:W-:-:S02]  /*4580*/  FADD.FTZ R53, R53, R42 ;  /* 0x0000002a35357221 */ /* 0x000fc40000010000 */
[----:B------:R-:W-:Y:S02]  /*4590*/  FADD.FTZ R52, R52, R43 ;  /* 0x0000002b34347221 */ /* 0x000fe40000010000 */
[----:B----4-:R-:W-:Y:S02]  /*45a0*/  FADD.FTZ R53, R53, R36 ;  /* 0x0000002435357221 */ /* 0x010fe40000010000 */
[----:B------:R-:W-:Y:S02]  /*45b0*/  FADD.FTZ R52, R52, R37 ;  /* 0x0000002534347221 */ /* 0x000fe40000010000 */
[----:B------:R-:W-:Y:S02]  /*45c0*/  FADD.FTZ R53, R53, R38 ;  /* 0x0000002635357221 */ /* 0x000fe40000010000 */
[----:B------:R-:W-:Y:S02]  /*45d0*/  FADD.FTZ R52, R52, R39 ;  /* 0x0000002734347221 */ /* 0x000fe40000010000 */
[----:B0-----:R-:W-:-:S02]  /*45e0*/  FADD.FTZ R53, R53, R48 ;  /* 0x0000003035357221 */ /* 0x001fc40000010000 */
[----:B------:R-:W-:Y:S02]  /*45f0*/  FADD.FTZ R52, R52, R49 ;  /* 0x0000003134347221 */ /* 0x000fe40000010000 */
[----:B------:R-:W-:Y:S02]  /*4600*/  FADD.FTZ R53, R53, R50 ;  /* 0x0000003235357221 */ /* 0x000fe40000010000 */
[----:B------:R-:W-:Y:S02]  /*4610*/  FADD.FTZ R52, R52, R51 ;  /* 0x0000003334347221 */ /* 0x000fe40000010000 */
[----:B------:R-:W-:Y:S02]  /*4620*/  FADD.FTZ R60, R53, R60 ;  /* 0x0000003c353c7221 */ /* 0x000fe40000010000 */
[----:B------:R-:W-:Y:S02]  /*4630*/  FADD.FTZ R61, R52, R61 ;  /* 0x0000003d343d7221 */ /* 0x000fe40000010000 */
.L_x_155:
[----:B0-----:R-:W-:Y:S05]  /*4640*/  BSYNC B0 ;  /* 0x0000000000007941 */ /* 0x001fea0003800000 */
.L_x_154:
        /* <DEDUP_REMOVED lines=8> */
[----:B------:R-:W2:Y:S04]  /*46d0*/  LDS.128 R40, [R17+0x300] ;  /* 0x0003000011287984 */ /* 0x000ea80000000c00 */
[----:B------:R-:W3:Y:S04]  /*46e0*/  LDS.128 R44, [R17+0x3d0] ;  /* 0x0003d000112c7984 */ /* 0x000ee80000000c00 */
[----:B------:R-:W4:Y:S04]  /*46f0*/  LDS.128 R48, [R17+0x4a0] ;  /* 0x0004a00011307984 */ /* 0x000f280000000c00 */
[----:B------:R-:W5:Y:S04]  /*4700*/  LDS.128 R52, [R17+0x570] ;  /* 0x0005700011347984 */ /* 0x000f680000000c00 */
[----:B------:R-:W3:Y:S01]  /*4710*/  LDS.128 R56, [R17+0x640] ;  /* 0x0006400011387984 */ /* 0x000ee20000000c00 */
[----:B0-----:R-:W-:-:S02]  /*4720*/  FADD.FTZ R32, R28, R32 ;  /* 0x000000201c207221 */ /* 0x001fc40000010000 */
[----:B------:R-:W-:Y:S02]  /*4730*/  FADD.FTZ R28, R29, R33 ;  /* 0x000000211d1c7221 */ /* 0x000fe40000010000 */
[----:B------:R-:W-:Y:S02]  /*4740*/  FADD.FTZ R29, R30, R34 ;  /* 0x000000221e1d7221 */ /* 0x000fe40000010000 */
[----:B------:R-:W-:Y:S02]  /*4750*/  FADD.FTZ R30, R31, R35 ;  /* 0x000000231f1e7221 */ /* 0x000fe40000010000 */
[----:B-1----:R-:W-:Y:S02]  /*4760*/  FADD.FTZ R31, R32, R36 ;  /* 0x00000024201f7221 */ /* 0x002fe40000010000 */
[----:B------:R-:W-:Y:S02]  /*4770*/  FADD.FTZ R28, R28, R37 ;  /* 0x000000251c1c7221 */ /* 0x000fe40000010000 */
[----:B------:R-:W-:-:S02]  /*4780*/  FADD.FTZ R29, R29, R38 ;  /* 0x000000261d1d7221 */ /* 0x000fc40000010000 */
[----:B------:R-:W-:Y:S02]  /*4790*/  FADD.FTZ R30, R30, R39 ;  /* 0x000000271e1e7221 */ /* 0x000fe40000010000 */
[----:B--2---:R-:W-:Y:S01]  /*47a0*/  FADD.FTZ R31, R31, R40 ;  /* 0x000000281f1f7221 */ /* 0x004fe20000010000 */
[----:B------:R-:W-:Y:S01]  /*47b0*/  LDS.128 R36, [R17+0x7e0] ;  /* 0x0007e00011247984 */ /* 0x000fe20000000c00 */
[----:B------:R-:W-:Y:S02]  /*47c0*/  FADD.FTZ R28, R28, R41 ;  /* 0x000000291c1c7221 */ /* 0x000fe40000010000 */
[----:B------:R-:W-:Y:S02]  /*47d0*/  FADD.FTZ R29, R29, R42 ;  /* 0x0000002a1d1d7221 */ /* 0x000fe40000010000 */
[----:B------:R-:W-:Y:S02]  /*47e0*/  FADD.FTZ R30, R30, R43 ;  /* 0x0000002b1e1e7221 */ /* 0x000fe40000010000 */
[----:B---3--:R-:W-:-:S02]  /*47f0*/  FADD.FTZ R31, R31, R44 ;  /* 0x0000002c1f1f7221 */ /* 0x008fc40000010000 */
[----:B------:R-:W-:Y:S02]  /*4800*/  FADD.FTZ R32, R28, R45 ;  /* 0x0000002d1c207221 */ /* 0x000fe40000010000 */
[----:B------:R-:W-:Y:S02]  /*4810*/  FADD.FTZ R33, R29, R46 ;  /* 0x0000002e1d217221 */ /* 0x000fe40000010000 */
[----:B------:R-:W-:Y:S02]  /*4820*/  FADD.FTZ R34, R30, R47 ;  /* 0x0000002f1e227221 */ /* 0x000fe40000010000 */
[----:B----4-:R-:W-:Y:S02]  /*4830*/  FADD.FTZ R35, R31, R48 ;  /* 0x000000301f237221 */ /* 0x010fe40000010000 */
[----:B------:R-:W0:Y:S01]  /*4840*/  LDS.128 R28, [R17+0x710] ;  /* 0x00071000111c7984 */ /* 0x000e220000000c00 */
[----:B------:R-:W-:Y:S02]  /*4850*/  FADD.FTZ R32, R32, R49 ;  /* 0x0000003120207221 */ /* 0x000fe40000010000 */
[----:B------:R-:W-:-:S02]  /*4860*/  FADD.FTZ R33, R33, R50 ;  /* 0x0000003221217221 */ /* 0x000fc40000010000 */
[----:B------:R-:W-:Y:S02]  /*4870*/  FADD.FTZ R40, R34, R51 ;  /* 0x0000003322287221 */ /* 0x000fe40000010000 */
[----:B-----5:R-:W-:Y:S01]  /*4880*/  FADD.FTZ R41, R35, R52 ;  /* 0x0000003423297221 */ /* 0x020fe20000010000 */
[----:B------:R-:W-:Y:S01]  /*4890*/  LDS.128 R48, [R17+0xb20] ;  /* 0x000b200011307984 */ /* 0x000fe20000000c00 */
[----:B------:R-:W-:Y:S02]  /*48a0*/  FADD.FTZ R44, R32, R53 ;  /* 0x00000035202c7221 */ /* 0x000fe40000010000 */
[----:B------:R-:W-:Y:S02]  /*48b0*/  FADD.FTZ R45, R33, R54 ;  /* 0x00000036212d7221 */ /* 0x000fe40000010000 */
[----:B------:R-:W1:Y:S01]  /*48c0*/  LDS.128 R32, [R17+0x8b0] ;  /* 0x0008b00011207984 */ /* 0x000e620000000c00 */
[----:B------:R-:W-:Y:S02]  /*48d0*/  FADD.FTZ R52, R40, R55 ;  /* 0x0000003728347221 */ /* 0x000fe40000010000 */
[----:B------:R-:W-:-:S02]  /*48e0*/  FADD.FTZ R53, R41, R56 ;  /* 0x0000003829357221 */ /* 0x000fc40000010000 */
[----:B------:R-:W2:Y:S01]  /*48f0*/  LDS.128 R40, [R17+0x980] ;  /* 0x0009800011287984 */ /* 0x000ea20000000c00 */
[----:B------:R-:W-:Y:S02]  /*4900*/  FADD.FTZ R54, R44, R57 ;  /* 0x000000392c367221 */ /* 0x000fe40000010000 */
[----:B------:R-:W-:Y:S02]  /*4910*/  FADD.FTZ R55, R45, R58 ;  /* 0x0000003a2d377221 */ /* 0x000fe40000010000 */
[----:B------:R-:W3:Y:S01]  /*4920*/  LDS.128 R44, [R17+0xa50] ;  /* 0x000a5000112c7984 */ /* 0x000ee20000000c00 */
[----:B------:R-:W-:Y:S02]  /*4930*/  FADD.FTZ R52, R52, R59 ;  /* 0x0000003b34347221 */ /* 0x000fe40000010000 */
[----:B0-----:R-:W-:Y:S02]  /*4940*/  FADD.FTZ R53, R53, R28 ;  /* 0x0000001c35357221 */ /* 0x001fe40000010000 */
[----:B------:R-:W-:-:S02]  /*4950*/  FADD.FTZ R54, R54, R29 ;  /* 0x0000001d36367221 */ /* 0x000fc40000010000 */
[----:B------:R-:W-:Y:S02]  /*4960*/  FADD.FTZ R55, R55, R30 ;  /* 0x0000001e37377221 */ /* 0x000fe40000010000 */
[----:B------:R-:W-:Y:S02]  /*4970*/  FADD.FTZ R53, R53, R36 ;  /* 0x0000002435357221 */ /* 0x000fe40000010000 */
[----:B------:R-:W-:Y:S02]  /*4980*/  FADD.FTZ R52, R52, R31 ;  /* 0x0000001f34347221 */ /* 0x000fe40000010000 */
[----:B------:R-:W-:Y:S01]  /*4990*/  FADD.FTZ R54, R54, R37 ;  /* 0x0000002536367221 */ /* 0x000fe20000010000 */
[----:B------:R-:W0:Y:S01]  /*49a0*/  LDS.128 R28, [R17+0xbf0] ;  /* 0x000bf000111c7984 */ /* 0x000e220000000c00 */
[----:B------:R-:W-:Y:S02]  /*49b0*/  FADD.FTZ R55, R55, R38 ;  /* 0x0000002637377221 */ /* 0x000fe40000010000 */
[----:B-1----:R-:W-:-:S02]  /*49c0*/  FADD.FTZ R53, R53, R32 ;  /* 0x0000002035357221 */ /* 0x002fc40000010000 */
[----:B------:R-:W-:Y:S02]  /*49d0*/  FADD.FTZ R52, R52, R39 ;  /* 0x0000002734347221 */ /* 0x000fe40000010000 */
[----:B------:R-:W-:Y:S01]  /*49e0*/  FADD.FTZ R54, R54, R33 ;  /* 0x0000002136367221 */ /* 0x000fe20000010000 */
[----:B------:R-:W1:Y:S01]  /*49f0*/  LDS.128 R36, [R17+0xcc0] ;  /* 0x000cc00011247984 */ /* 0x000e620000000c00 */
[----:B------:R-:W-:Y:S02]  /*4a00*/  FADD.FTZ R55, R55, R34 ;  /* 0x0000002237377221 */ /* 0x000fe40000010000 */
[----:B--2---:R-:W-:Y:S02]  /*4a10*/  FADD.FTZ R53, R53, R40 ;  /* 0x0000002835357221 */ /* 0x004fe40000010000 */
[----:B------:R-:W-:Y:S02]  /*4a20*/  FADD.FTZ R52, R52, R35 ;  /* 0x0000002334347221 */ /* 0x000fe40000010000 */
[----:B------:R-:W-:Y:S01]  /*4a30*/  FADD.FTZ R54, R54, R41 ;  /* 0x0000002936367221 */ /* 0x000fe20000010000 */
[----:B------:R-:W2:Y:S01]  /*4a40*/  LDS.128 R32, [R17+0xd90] ;  /* 0x000d900011207984 */ /* 0x000ea20000000c00 */
[----:B------:R-:W-:-:S02]  /*4a50*/  FADD.FTZ R55, R55, R42 ;  /* 0x0000002a37377221 */ /* 0x000fc40000010000 */
[----:B---3--:R-:W-:Y:S02]  /*4a60*/  FADD.FTZ R53, R53, R44 ;  /* 0x0000002c35357221 */ /* 0x008fe40000010000 */
[----:B------:R-:W-:Y:S02]  /*4a70*/  FADD.FTZ R52, R52, R43 ;  /* 0x0000002b34347221 */ /* 0x000fe40000010000 */
[----:B------:R-:W-:Y:S01]  /*4a80*/  FADD.FTZ R54, R54, R45 ;  /* 0x0000002d36367221 */ /* 0x000fe20000010000 */
[----:B------:R-:W3:Y:S01]  /*4a90*/  LDS.128 R40, [R17+0xe60] ;  /* 0x000e600011287984 */ /* 0x000ee20000000c00 */
[----:B------:R-:W-:Y:S02]  /*4aa0*/  FADD.FTZ R55, R55, R46 ;  /* 0x0000002e37377221 */ /* 0x000fe40000010000 */
[----:B------:R-:W-:Y:S02]  /*4ab0*/  FADD.FTZ R57, R53, R48 ;  /* 0x0000003035397221 */ /* 0x000fe40000010000 */
[----:B------:R-:W-:-:S02]  /*4ac0*/  FADD.FTZ R48, R54, R49 ;  /* 0x0000003136307221 */ /* 0x000fc40000010000 */
[----:B------:R-:W-:Y:S02]  /*4ad0*/  FADD.FTZ R56, R52, R47 ;  /* 0x0000002f34387221 */ /* 0x000fe40000010000 */
[----:B------:R-:W-:Y:S01]  /*4ae0*/  FADD.FTZ R49, R55, R50 ;  /* 0x0000003237317221 */ /* 0x000fe20000010000 */
[----:B------:R-:W-:Y:S01]  /*4af0*/  LDS.128 R44, [R17+0x1000] ;  /* 0x00100000112c7984 */ /* 0x000fe20000000c00 */
[----:B------:R-:W-:-:S03]  /*4b00*/  FADD.FTZ R56, R56, R51 ;  /* 0x0000003338387221 */ /* 0x000fc60000010000 */
[----:B------:R-:W4:Y:S01]  /*4b10*/  LDS.128 R52, [R17+0xf30] ;  /* 0x000f300011347984 */ /* 0x000f220000000c00 */
[----:B0-----:R-:W-:Y:S02]  /*4b20*/  FADD.FTZ R57, R57, R28 ;  /* 0x0000001c39397221 */ /* 0x001fe40000010000 */
[----:B------:R-:W-:Y:S02]  /*4b30*/  FADD.FTZ R48, R48, R29 ;  /* 0x0000001d30307221 */ /* 0x000fe40000010000 */
[----:B------:R-:W-:Y:S02]  /*4b40*/  FADD.FTZ R49, R49, R30 ;  /* 0x0000001e31317221 */ /* 0x000fe40000010000 */
[----:B------:R-:W-:Y:S02]  /*4b50*/  FADD.FTZ R56, R56, R31 ;  /* 0x0000001f38387221 */ /* 0x000fe40000010000 */
[----:B-1----:R-:W-:Y:S01]  /*4b60*/  FADD.FTZ R57, R57, R36 ;  /* 0x0000002439397221 */ /* 0x002fe20000010000 */
[----:B------:R-:W0:Y:S01]  /*4b70*/  LDS.128 R28, [R17+0x10d0] ;  /* 0x0010d000111c7984 */ /* 0x000e220000000c00 */
[----:B------:R-:W-:-:S02]  /*4b80*/  FADD.FTZ R48, R48, R37 ;  /* 0x0000002530307221 */ /* 0x000fc40000010000 */
[----:B------:R-:W-:Y:S02]  /*4b90*/  FADD.FTZ R49, R49, R38 ;  /* 0x0000002631317221 */ /* 0x000fe40000010000 */
[----:B------:R-:W-:Y:S02]  /*4ba0*/  FADD.FTZ R56, R56, R39 ;  /* 0x0000002738387221 */ /* 0x000fe40000010000 */
[----:B--2---:R-:W-:Y:S01]  /*4bb0*/  FADD.FTZ R57, R57, R32 ;  /* 0x0000002039397221 */ /* 0x004fe20000010000 */
[----:B------:R-:W1:Y:S01]  /*4bc0*/  LDS.128 R36, [R17+0x11a0] ;  /* 0x0011a00011247984 */ /* 0x000e620000000c00 */
[----:B------:R-:W-:Y:S02]  /*4bd0*/  FADD.FTZ R48, R48, R33 ;  /* 0x0000002130307221 */ /* 0x000fe40000010000 */
[----:B------:R-:W-:Y:S02]  /*4be0*/  FADD.FTZ R49, R49, R34 ;  /* 0x0000002231317221 */ /* 0x000fe40000010000 */
[----:B------:R-:W-:-:S02]  /*4bf0*/  FADD.FTZ R56, R56, R35 ;  /* 0x0000002338387221 */ /* 0x000fc40000010000 */
[----:B---3--:R-:W-:Y:S01]  /*4c00*/  FADD.FTZ R57, R57, R40 ;  /* 0x0000002839397221 */ /* 0x008fe20000010000 */
[----:B------:R-:W2:Y:S01]  /*4c10*/  LDS.128 R32, [R17+0x1270] ;  /* 0x0012700011207984 */ /* 0x000ea20000000c00 */
[----:B------:R-:W-:Y:S02]  /*4c20*/  FADD.FTZ R48, R48, R41 ;  /* 0x0000002930307221 */ /* 0x000fe40000010000 */
[----:B------:R-:W-:Y:S02]  /*4c30*/  FADD.FTZ R49, R49, R42 ;  /* 0x0000002a31317221 */ /* 0x000fe40000010000 */
[----:B------:R-:W-:Y:S02]  /*4c40*/  FADD.FTZ R56, R56, R43 ;  /* 0x0000002b38387221 */ /* 0x000fe40000010000 */
[----:B------:R-:W3:Y:S01]  /*4c50*/  LDS.128 R40, [R17+0x1340] ;  /* 0x0013400011287984 */ /* 0x000ee20000000c00 */
[----:B----4-:R-:W-:Y:S02]  /*4c60*/  FADD.FTZ R57, R57, R52 ;  /* 0x0000003439397221 */ /* 0x010fe40000010000 */
[----:B------:R-:W-:-:S02]  /*4c70*/  FADD.FTZ R48, R48, R53 ;  /* 0x0000003530307221 */ /* 0x000fc40000010000 */
[----:B------:R-:W-:Y:S02]  /*4c80*/  FADD.FTZ R49, R49, R54 ;  /* 0x0000003631317221 */ /* 0x000fe40000010000 */
[----:B------:R-:W-:Y:S02]  /*4c90*/  FADD.FTZ R57, R57, R44 ;  /* 0x0000002c39397221 */ /* 0x000fe40000010000 */
[----:B------:R-:W-:Y:S02]  /*4ca0*/  FADD.FTZ R44, R48, R45 ;  /* 0x0000002d302c7221 */ /* 0x000fe40000010000 */
[----:B------:R-:W-:Y:S02]  /*4cb0*/  FADD.FTZ R45, R49, R46 ;  /* 0x0000002e312d7221 */ /* 0x000fe40000010000 */
[----:B------:R-:W4:Y:S01]  /*4cc0*/  LDS.128 R48, [R17+0x1410] ;  /* 0x0014100011307984 */ /* 0x000f220000000c00 */
[----:B------:R-:W-:Y:S02]  /*4cd0*/  FADD.FTZ R56, R56, R55 ;  /* 0x0000003738387221 */ /* 0x000fe40000010000 */
[----:B0-----:R-:W-:Y:S01]  /*4ce0*/  FADD.FTZ R57, R57, R28 ;  /* 0x0000001c39397221 */ /* 0x001fe20000010000 */
[----:B------:R-:W0:Y:S01]  /*4cf0*/  LDS.128 R52, [R17+0x14e0] ;  /* 0x0014e00011347984 */ /* 0x000e220000000c00 */
[----:B------:R-:W-:-:S02]  /*4d00*/  FADD.FTZ R44, R44, R29 ;  /* 0x0000001d2c2c7221 */ /* 0x000fc40000010000 */
        /* <DEDUP_REMOVED lines=8> */
[----:B------:R-:W1:Y:S01]  /*4d90*/  LDS.128 R28, [R17+0x15b0] ;  /* 0x0015b000111c7984 */ /* 0x000e620000000c00 */
[----:B------:R-:W-:Y:S02]  /*4da0*/  FADD.FTZ R45, R45, R34 ;  /* 0x000000222d2d7221 */ /* 0x000fe40000010000 */
[----:B---3--:R-:W-:Y:S02]  /*4db0*/  FADD.FTZ R57, R57, R40 ;  /* 0x0000002839397221 */ /* 0x008fe40000010000 */
[----:B------:R-:W-:Y:S02]  /*4dc0*/  FADD.FTZ R44, R44, R41 ;  /* 0x000000292c2c7221 */ /* 0x000fe40000010000 */
[----:B------:R-:W-:-:S02]  /*4dd0*/  FADD.FTZ R56, R56, R39 ;  /* 0x0000002738387221 */ /* 0x000fc40000010000 */
[----:B------:R-:W2:Y:S01]  /*4de0*/  LDS.128 R36, [R17+0x1680] ;  /* 0x0016800011247984 */ /* 0x000ea20000000c00 */
[----:B------:R-:W-:Y:S02]  /*4df0*/  FADD.FTZ R45, R45, R42 ;  /* 0x0000002a2d2d7221 */ /* 0x000fe40000010000 */
[----:B------:R-:W-:Y:S02]  /*4e00*/  FADD.FTZ R56, R56, R35 ;  /* 0x0000002338387221 */ /* 0x000fe40000010000 */
[----:B------:R-:W3:Y:S02]  /*4e10*/  LDS.128 R32, [R17+0x1750] ;  /* 0x0017500011207984 */ /* 0x000ee40000000c00 */
[----:B------:R-:W-:Y:S02]  /*4e20*/  FADD.FTZ R56, R56, R43 ;  /* 0x0000002b38387221 */ /* 0x000fe40000010000 */
[----:B----4-:R-:W-:Y:S01]  /*4e30*/  FADD.FTZ R59, R57, R48 ;  /* 0x00000030393b7221 */ /* 0x010fe20000010000 */
[----:B------:R-:W-:Y:S01]  /*4e40*/  LDS.128 R40, [R17+0x18f0] ;  /* 0x0018f00011287984 */ /* 0x000fe20000000c00 */
[----:B------:R-:W-:-:S02]  /*4e50*/  FADD.FTZ R44, R44, R49 ;  /* 0x000000312c2c7221 */ /* 0x000fc40000010000 */
[----:B0-----:R-:W-:Y:S02]  /*4e60*/  FADD.FTZ R59, R59, R52 ;  /* 0x000000343b3b7221 */ /* 0x001fe40000010000 */
[----:B------:R-:W-:Y:S02]  /*4e70*/  FADD.FTZ R57, R45, R50 ;  /* 0x000000322d397221 */ /* 0x000fe40000010000 */
[----:B------:R-:W-:Y:S02]  /*4e80*/  FADD.FTZ R52, R44, R53 ;  /* 0x000000352c347221 */ /* 0x000fe40000010000 */
[----:B------:R-:W0:Y:S01]  /*4e90*/  LDS.128 R44, [R17+0x1820] ;  /* 0x00182000112c7984 */ /* 0x000e220000000c00 */
[----:B------:R-:W-:Y:S02]  /*4ea0*/  FADD.FTZ R56, R56, R51 ;  /* 0x0000003338387221 */ /* 0x000fe40000010000 */
[----:B------:R-:W-:Y:S01]  /*4eb0*/  FADD.FTZ R57, R57, R54 ;  /* 0x0000003639397221 */ /* 0x000fe20000010000 */
[----:B------:R-:W4:Y:S01]  /*4ec0*/  LDS.128 R48, [R17+0x19c0] ;  /* 0x0019c00011307984 */ /* 0x000f220000000c00 */
[----:B------:R-:W-:-:S02]  /*4ed0*/  FADD.FTZ R56, R56, R55 ;  /* 0x0000003738387221 */ /* 0x000fc40000010000 */
[----:B-1----:R-:W-:Y:S02]  /*4ee0*/  FADD.FTZ R59, R59, R28 ;  /* 0x0000001c3b3b7221 */ /* 0x002fe40000010000 */
[----:B------:R-:W-:Y:S02]  /*4ef0*/  FADD.FTZ R52, R52, R29 ;  /* 0x0000001d34347221 */ /* 0x000fe40000010000 */
[----:B------:R-:W-:Y:S02]  /*4f00*/  FADD.FTZ R57, R57, R30 ;  /* 0x0000001e39397221 */ /* 0x000fe40000010000 */
[----:B------:R-:W-:Y:S02]  /*4f10*/  FADD.FTZ R56, R56, R31 ;  /* 0x0000001f38387221 */ /* 0x000fe40000010000 */
[----:B--2---:R-:W-:Y:S02]  /*4f20*/  FADD.FTZ R59, R59, R36 ;  /* 0x000000243b3b7221 */ /* 0x004fe40000010000 */
[----:B------:R-:W-:-:S02]  /*4f30*/  FADD.FTZ R52, R52, R37 ;  /* 0x0000002534347221 */ /* 0x000fc40000010000 */
[----:B------:R-:W-:Y:S02]  /*4f40*/  FADD.FTZ R57, R57, R38 ;  /* 0x0000002639397221 */ /* 0x000fe40000010000 */
[----:B------:R-:W-:Y:S02]  /*4f50*/  FADD.FTZ R56, R56, R39 ;  /* 0x0000002738387221 */ /* 0x000fe40000010000 */
[----:B---3--:R-:W-:Y:S02]  /*4f60*/  FADD.FTZ R59, R59, R32 ;  /* 0x000000203b3b7221 */ /* 0x008fe40000010000 */
[----:B------:R-:W-:Y:S02]  /*4f70*/  FADD.FTZ R52, R52, R33 ;  /* 0x0000002134347221 */ /* 0x000fe40000010000 */
[----:B------:R-:W-:Y:S02]  /*4f80*/  FADD.FTZ R57, R57, R34 ;  /* 0x0000002239397221 */ /* 0x000fe40000010000 */
[----:B------:R-:W-:-:S02]  /*4f90*/  FADD.FTZ R56, R56, R35 ;  /* 0x0000002338387221 */ /* 0x000fc40000010000 */
[----:B0-----:R-:W-:Y:S02]  /*4fa0*/  FADD.FTZ R59, R59, R44 ;  /* 0x0000002c3b3b7221 */ /* 0x001fe40000010000 */
[----:B------:R-:W-:Y:S02]  /*4fb0*/  FADD.FTZ R52, R52, R45 ;  /* 0x0000002d34347221 */ /* 0x000fe40000010000 */
[----:B------:R-:W-:Y:S02]  /*4fc0*/  FADD.FTZ R57, R57, R46 ;  /* 0x0000002e39397221 */ /* 0x000fe40000010000 */
[----:B------:R-:W-:Y:S02]  /*4fd0*/  FADD.FTZ R56, R56, R47 ;  /* 0x0000002f38387221 */ /* 0x000fe40000010000 */
[----:B------:R-:W-:Y:S02]  /*4fe0*/  FADD.FTZ R59, R59, R40 ;  /* 0x000000283b3b7221 */ /* 0x000fe40000010000 */
[----:B------:R-:W-:-:S02]  /*4ff0*/  FADD.FTZ R52, R52, R41 ;  /* 0x0000002934347221 */ /* 0x000fc40000010000 */
[----:B------:R-:W-:Y:S02]  /*5000*/  FADD.FTZ R57, R57, R42 ;  /* 0x0000002a39397221 */ /* 0x000fe40000010000 */
[----:B------:R-:W-:Y:S02]  /*5010*/  FADD.FTZ R56, R56, R43 ;  /* 0x0000002b38387221 */ /* 0x000fe40000010000 */
[----:B----4-:R-:W-:Y:S02]  /*5020*/  FADD.FTZ R28, R59, R48 ;  /* 0x000000303b1c7221 */ /* 0x010fe40000010000 */
[----:B------:R-:W-:Y:S02]  /*5030*/  FADD.FTZ R29, R52, R49 ;  /* 0x00000031341d7221 */ /* 0x000fe40000010000 */
[----:B------:R-:W-:Y:S02]  /*5040*/  FADD.FTZ R30, R57, R50 ;  /* 0x00000032391e7221 */ /* 0x000fe40000010000 */
[----:B------:R-:W-:-:S02]  /*5050*/  FADD.FTZ R31, R56, R51 ;  /* 0x00000033381f7221 */ /* 0x000fc40000010000 */
.L_x_157:
[----:B------:R-:W-:Y:S05]  /*5060*/  BSYNC B0 ;  /* 0x0000000000007941 */ /* 0x000fea0003800000 */
.L_x_156:
[----:B------:R-:W-:Y:S01]  /*5070*/  BSSY B0, `(.L_x_158) ;  /* 0x0000010000007945 */ /* 0x000fe20003800000 */
[----:B------:R-:W-:Y:S05]  /*5080*/  @P6 BRA `(.L_x_159) ;  /* 0x000000e000006947 */ /* 0x000fea0003800000 */
[----:B------:R-:W-:Y:S01]  /*5090*/  IMAD R33, R86, 0xd, R3 ;  /* 0x0000000d56217824 */ /* 0x000fe200078e0203 */
[----:B------:R-:W-:-:S02]  /*50a0*/  MOV R17, c[0x0][0x1d8] ;  /* 0x0000760000117a02 */ /* 0x000fc40000000f00 */
[----:B------:R-:W-:Y:S01]  /*50b0*/  MOV R35, c[0x0][0x1dc] ;  /* 0x0000770000237a02 */ /* 0x000fe20000000f00 */
[----:B------:R-:W-:-:S05]  /*50c0*/  IMAD.WIDE R32, R33, R106, c[0x0][0x1b8] ;  /* 0x00006e0021207625 */ /* 0x000fca00078e026a */
[CC--:B------:R-:W-:Y:S01]  /*50d0*/  LEA R34, P6, R17.reuse, R32.reuse, 0x2 ;  /* 0x0000002011227211 */ /* 0x0c0fe200078c10ff */
[----:B------:R0:W-:Y:S03]  /*50e0*/  RED.E.ADD.F32.FTZ.RN.STRONG.GPU [R32.64], R28 ;  /* 0x0000001c2000798e */ /* 0x0001e6000c10e786 */
[----:B------:R-:W-:Y:S02]  /*50f0*/  LEA.HI.X R35, R17, R33, R35, 0x2, P6 ;  /* 0x0000002111237211 */ /* 0x000fe400030f1423 */
[----:B------:R-:W-:-:S04]  /*5100*/  LEA R36, P6, R87, R32, 0x2 ;  /* 0x0000002057247211 */ /* 0x000fc800078c10ff */
[----:B------:R-:W-:Y:S02]  /*5110*/  IADD3.X R37, R33, R90, RZ, P6, !PT ;  /* 0x0000005a21257210 */ /* 0x000fe400037fe4ff */
[----:B------:R-:W-:-:S03]  /*5120*/  LEA R38, P6, R88, R32, 0x2 ;  /* 0x0000002058267211 */ /* 0x000fc600078c10ff */
[----:B------:R0:W-:Y:S01]  /*5130*/  RED.E.ADD.F32.FTZ.RN.STRONG.GPU [R36.64], R29 ;  /* 0x0000001d2400798e */ /* 0x0001e2000c10e786 */
[----:B------:R-:W-:-:S03]  /*5140*/  IADD3.X R39, R33, R91, RZ, P6, !PT ;  /* 0x0000005b21277210 */ /* 0x000fc600037fe4ff */
[----:B------:R0:W-:Y:S04]  /*5150*/  RED.E.ADD.F32.FTZ.RN.STRONG.GPU [R34.64], R30 ;  /* 0x0000001e2200798e */ /* 0x0001e8000c10e786 */
[----:B------:R0:W-:Y:S02]  /*5160*/  RED.E.ADD.F32.FTZ.RN.STRONG.GPU [R38.64], R31 ;  /* 0x0000001f2600798e */ /* 0x0001e4000c10e786 */
.L_x_159:
[----:B------:R-:W-:Y:S05]  /*5170*/  BSYNC B0 ;  /* 0x0000000000007941 */ /* 0x000fea0003800000 */
.L_x_158:
[----:B------:R-:W-:-:S04]  /*5180*/  MOV R17, c[0x0][0xc] ;  /* 0x0000030000117a02 */ /* 0x000fc80000000f00 */
[----:B------:R-:W-:-:S13]  /*5190*/  ISETP.GE.U32.AND P6, PT, R17, 0x2, PT ;  /* 0x000000021100780c */ /* 0x000fda0003fc6070 */
[----:B------:R-:W-:Y:S05]  /*51a0*/  @!P6 BRA `(.L_x_160) ;  /* 0x000012900000e947 */ /* 0x000fea0003800000 */
[----:B------:R-:W-:-:S05]  /*51b0*/  LOP3.LUT R17, R84, 0x1, RZ, 0xc0, !PT ;  /* 0x0000000154117812 */ /* 0x000fca00078ec0ff */
[----:B------:R-:W-:-:S04]  /*51c0*/  IMAD R17, R17, c[0x0][0x10], RZ ;  /* 0x0000040011117a24 */ /* 0x000fc800078e02ff */
[C---:B0-----:R-:W-:Y:S01]  /*51d0*/  IMAD R28, R17.reuse, c[0x0][0xc], RZ ;  /* 0x00000300111c7a24 */ /* 0x041fe200078e02ff */
[----:B------:R-:W-:-:S04]  /*51e0*/  IADD3 R29, R17, R0, RZ ;  /* 0x00000000111d7210 */ /* 0x000fc80007ffe0ff */
[----:B------:R-:W-:Y:S01]  /*51f0*/  SHF.L.U32 R31, R28, 0x1, RZ ;  /* 0x000000011c1f7819 */ /* 0x000fe200000006ff */
[----:B------:R-:W-:-:S04]  /*5200*/  IMAD.WIDE.U32 R28, R29, R106, c[0x0][0x1a8] ;  /* 0x00006a001d1c7625 */ /* 0x000fc800078e006a */
[----:B------:R-:W-:Y:S01]  /*5210*/  IMAD.WIDE R30, R31, R106, c[0x0][0x1b0] ;  /* 0x00006c001f1e7625 */ /* 0x000fe200078e026a */
[----:B------:R-:W-:Y:S05]  /*5220*/  @P0 BRA `(.L_x_161) ;  /* 0x000001a000000947 */ /* 0x000fea0003800000 */
[----:B------:R-:W-:Y:S01]  /*5230*/  IMAD R34, R2, c[0x0][0x10], R0 ;  /* 0x0000040002227a24 */ /* 0x000fe200078e0200 */
[----:B------:R-:W0:Y:S04]  /*5240*/  S2R R125, SR_LANEID ;  /* 0x00000000007d7919 */ /* 0x000e280000000000 */
[----:B------:R-:W-:-:S04]  /*5250*/  LEA R32, P6, R34, R30, 0x3 ;  /* 0x0000001e22207211 */ /* 0x000fc800078c18ff */
[----:B------:R-:W-:-:S05]  /*5260*/  LEA.HI.X R33, R34, R31, RZ, 0x3, P6 ;  /* 0x0000001f22217211 */ /* 0x000fca00030f1cff */
[----:B------:R1:W-:Y:S01]  /*5270*/  STG.E.64 [R32.64], R60 ;  /* 0x0000003c20007986 */ /* 0x0003e2000c101b06 */
[----:B------:R-:W-:Y:S06]  /*5280*/  MEMBAR.ALL.GPU ;  /* 0x0000000000007992 */ /* 0x000fec000000a000 */
[----:B------:R-:W-:Y:S01]  /*5290*/  VOTEU.ANY UR5, UPT, PT ;  /* 0x0000000000057886 */ /* 0x000fe200038e0100 */
[----:B------:R-:W-:Y:S01]  /*52a0*/  HFMA2.MMA R17, -RZ, RZ, 0, 5.9604644775390625e-08 ;  /* 0x00000001ff117435 */ /* 0x000fe200000001ff */
[----:B------:R-:W-:Y:S01]  /*52b0*/  UPOPC UR8, UR5 ;  /* 0x00000005000872bf */ /* 0x000fe20008000000 */
[----:B-1----:R-:W-:Y:S01]  /*52c0*/  P2R R32, PR, RZ, 0x1 ;  /* 0x00000001ff207803 */ /* 0x002fe20000000000 */
[----:B------:R-:W-:Y:S01]  /*52d0*/  UFLO.U32 UR5, UR5 ;  /* 0x00000005000572bd */ /* 0x000fe200080e0000 */
[----:B------:R-:W-:Y:S01]  /*52e0*/  LOP3.LUT P6, RZ, R84, 0x2, RZ, 0xc0, !PT ;  /* 0x0000000254ff7812 */ /* 0x000fe200078cc0ff */
[----:B------:R-:W-:-:S00]  /*52f0*/  ERRBAR ;  /* 0x00000000000079ab */ /* 0x000fc00000000000 */
[----:B0-----:R-:W-:Y:S02]  /*5300*/  ISETP.EQ.U32.AND P0, PT, R125, UR5, PT ;  /* 0x000000057d007c0c */ /* 0x001fe4000bf02070 */
[----:B------:R-:W-:-:S05]  /*5310*/  SEL R17, R17, 0xffffffff, !P6 ;  /* 0xffffffff11117807 */ /* 0x000fca0007000000 */
[----:B------:R-:W-:-:S06]  /*5320*/  IMAD R17, R17, UR8, RZ ;  /* 0x0000000811117c24 */ /* 0x000fcc000f8e02ff */
[----:B------:R0:W-:Y:S01]  /*5330*/  @P0 RED.E.ADD.S32.STRONG.GPU [R28.64], R17 ;  /* 0x000000111c00098e */ /* 0x0001e2000c10e386 */
[----:B------:R-:W-:Y:S02]  /*5340*/  ISETP.NE.AND P0, PT, R32, RZ, PT ;  /* 0x000000ff2000720c */ /* 0x000fe40003f05270 */
[----:B------:R-:W-:-:S04]  /*5350*/  SEL R32, RZ, c[0x0][0xc], P6 ;  /* 0x00000300ff207a07 */ /* 0x000fc80003000000 */
[----:B------:R-:W-:-:S13]  /*5360*/  ISETP.NE.AND P6, PT, R32, -0x1, PT ;  /* 0xffffffff2000780c */ /* 0x000fda0003fc5270 */
[----:B0-----:R-:W-:Y:S05]  /*5370*/  @!P6 BRA `(.L_x_161) ;  /* 0x000000500000e947 */ /* 0x001fea0003800000 */
.L_x_162:
[----:B------:R-:W2:Y:S01]  /*5380*/  LDG.E.STRONG.GPU R17, [R28.64] ;  /* 0x000000061c117981 */ /* 0x000ea2000c1ef900 */
[----:B------:R-:W-:Y:S01]  /*5390*/  YIELD ;  /* 0x0000000000007946 */ /* 0x000fe20003800000 */
[----:B--2---:R-:W-:Y:S01]  /*53a0*/  ISETP.NE.AND P6, PT, R17, R32, PT ;  /* 0x000000201100720c */ /* 0x004fe20003fc5270 */
[----:B------:R-:W-:-:S12]  /*53b0*/  CCTL.IVALL ;  /* 0x00000000ff00798f */ /* 0x000fd80002000000 */
[----:B------:R-:W-:Y:S05]  /*53c0*/  @P6 BRA `(.L_x_162) ;  /* 0xffffffb000006947 */ /* 0x000fea000383ffff */
.L_x_161:
[----:B------:R-:W-:Y:S01]  /*53d0*/  ISETP.NE.AND P6, PT, RZ, c[0x0][0xc], PT ;  /* 0x00000300ff007a0c */ /* 0x000fe20003fc5270 */
[----:B------:R-:W-:Y:S01]  /*53e0*/  WARPSYNC 0xffffffff ;  /* 0xffffffff00007948 */ /* 0x000fe20003800000 */
[----:B------:R-:W-:Y:S11]  /*53f0*/  BAR.SYNC.DEFER_BLOCKING 0x0 ;  /* 0x0000000000007b1d */ /* 0x000ff60000010000 */
[----:B------:R-:W-:Y:S05]  /*5400*/  @!P6 BRA `(.L_x_160) ;  /* 0x000010300000e947 */ /* 0x000fea0003800000 */
[----:B------:R-:W-:-:S04]  /*5410*/  MOV R17, c[0x0][0xc] ;  /* 0x0000030000117a02 */ /* 0x000fc80000000f00 */
[----:B------:R-:W-:Y:S01]  /*5420*/  IADD3 R28, R17, -0x1, RZ ;  /* 0xffffffff111c7810 */ /* 0x000fe20007ffe0ff */
[----:B------:R-:W-:-:S03]  /*5430*/  HFMA2.MMA R17, -RZ, RZ, 0, 0 ;  /* 0x00000000ff117435 */ /* 0x000fc600000001ff */
[----:B------:R-:W-:-:S13]  /*5440*/  ISETP.GE.U32.AND P6, PT, R28, 0x3, PT ;  /* 0x000000031c00780c */ /* 0x000fda0003fc6070 */
[----:B------:R-:W-:Y:S05]  /*5450*/  @!P6 BRA `(.L_x_163) ;  /* 0x00000e200000e947 */ /* 0x000fea0003800000 */
[----:B------:R-:W-:Y:S02]  /*5460*/  IADD3 R28, -R124, c[0x0][0xc], RZ ;  /* 0x000003007c1c7a10 */ /* 0x000fe40007ffe1ff */
[----:B------:R-:W-:Y:S02]  /*5470*/  MOV R17, RZ ;  /* 0x000000ff00117202 */ /* 0x000fe40000000f00 */
[----:B------:R-:W-:-:S13]  /*5480*/  ISETP.GT.AND P6, PT, R28, RZ, PT ;  /* 0x000000ff1c00720c */ /* 0x000fda0003fc4270 */
[----:B------:R-:W-:Y:S05]  /*5490*/  @!P6 BRA `(.L_x_164) ;  /* 0x00000bf00000e947 */ /* 0x000fea0003800000 */
[----:B------:R-:W-:Y:S02]  /*54a0*/  P2R R29, PR, RZ, 0x1 ;  /* 0x00000001ff1d7803 */ /* 0x000fe40000000000 */
[----:B------:R-:W-:Y:S02]  /*54b0*/  ISETP.GT.AND P6, PT, R28, 0xc, PT ;  /* 0x0000000c1c00780c */ /* 0x000fe40003fc4270 */
[----:B------:R-:W-:Y:S02]  /*54c0*/  PLOP3.LUT P0, PT, PT, PT, PT, 0x80, 0x0 ;  /* 0x000000000000781c */ /* 0x000fe40003f0f070 */
[----:B------:R-:W-:-:S11]  /*54d0*/  LOP3.LUT R6, R6, 0xfffffffe, RZ, 0xc0, !PT ;  /* 0xfffffffe06067812 */ /* 0x000fd600078ec0ff */
[----:B------:R-:W-:Y:S02]  /*54e0*/  @P0 LOP3.LUT R6, R6, 0x1, RZ, 0xfc, !PT ;  /* 0x0000000106060812 */ /* 0x000fe400078efcff */
[----:B------:R-:W-:Y:S01]  /*54f0*/  ISETP.NE.AND P0, PT, R29, RZ, PT ;  /* 0x000000ff1d00720c */ /* 0x000fe20003f05270 */
[----:B------:R-:W-:Y:S05]  /*5500*/  @!P6 BRA `(.L_x_165) ;  /* 0x000007600000e947 */ /* 0x000fea0003800000 */
[----:B------:R-:W-:Y:S02]  /*5510*/  PLOP3.LUT P6, PT, PT, PT, PT, 0x8, 0x0 ;  /* 0x000000000000781c */ /* 0x000fe40003fce170 */
[----:B------:R-:W-:-:S11]  /*5520*/  LOP3.LUT R6, R6, 0xfffffffe, RZ, 0xc0, !PT ;  /* 0xfffffffe06067812 */ /* 0x000fd600078ec0ff */
[----:B------:R-:W-:Y:S02]  /*5530*/  @P6 LOP3.LUT R6, R6, 0x1, RZ, 0xfc, !PT ;  /* 0x0000000106066812 */ /* 0x000fe400078efcff */
.L_x_166:
[----:B------:R-:W-:-:S13]  /*5540*/  ISETP.EQ.OR P6, PT, R17, R2, P0 ;  /* 0x000000021100720c */ /* 0x000fda00007c2670 */
[----:B------:R-:W-:-:S04]  /*5550*/  @!P6 IMAD R33, R17, c[0x0][0x10], R0 ;  /* 0x000004001121ea24 */ /* 0x000fc800078e0200 */
[----:B------:R-:W-:-:S06]  /*5560*/  @!P6 IMAD.WIDE.U32 R32, R33, 0x8, R30 ;  /* 0x000000082120e825 */ /* 0x000fcc00078e001e */
[----:B------:R-:W2:Y:S01]  /*5570*/  @!P6 LDG.E.64 R32, [R32.64] ;  /* 0x000000062020e981 */ /* 0x000ea2000c1e1b00 */
[----:B------:R-:W-:Y:S01]  /*5580*/  IADD3 R29, R17, 0x1, RZ ;  /* 0x00000001111d7810 */ /* 0x000fe20007ffe0ff */
[----:B--2---:R-:W-:Y:S02]  /*5590*/  @!P6 FADD.FTZ R60, R60, R32 ;  /* 0x000000203c3ce221 */ /* 0x004fe40000010000 */
[----:B------:R-:W-:Y:S01]  /*55a0*/  @!P6 FADD.FTZ R61, R61, R33 ;  /* 0x000000213d3de221 */ /* 0x000fe20000010000 */
        /* <DEDUP_REMOVED lines=102> */
[----:B------:R-:W-:Y:S02]  /*5c10*/  IADD3 R28, R28, -0x10, RZ ;  /* 0xfffffff01c1c7810 */ /* 0x000fe40007ffe0ff */
[----:B------:R-:W-:Y:S01]  /*5c20*/  IADD3 R17, R17, 0x10, RZ ;  /* 0x0000001011117810 */ /* 0x000fe20007ffe0ff */
[----:B--2---:R-:W-:Y:S02]  /*5c30*/  @!P6 FADD.FTZ R60, R60, R32 ;  /* 0x000000203c3ce221 */ /* 0x004fe40000010000 */
[----:B------:R-:W-:Y:S01]  /*5c40*/  @!P6 FADD.FTZ R61, R61, R33 ;  /* 0x000000213d3de221 */ /* 0x000fe20000010000 */
[----:B------:R-:W-:-:S13]  /*5c50*/  ISETP.GT.AND P6, PT, R28, 0xc, PT ;  /* 0x0000000c1c00780c */ /* 0x000fda0003fc4270 */
[----:B------:R-:W-:Y:S05]  /*5c60*/  @P6 BRA `(.L_x_166) ;  /* 0xfffff8d000006947 */ /* 0x000fea000383ffff */
.L_x_165:
[----:B------:R-:W-:-:S13]  /*5c70*/  ISETP.GT.AND P6, PT, R28, 0x4, PT ;  /* 0x000000041c00780c */ /* 0x000fda0003fc4270 */
[----:B------:R-:W-:Y:S05]  /*5c80*/  @!P6 BRA `(.L_x_167) ;  /* 0x000003d00000e947 */ /* 0x000fea0003800000 */
        /* <DEDUP_REMOVED lines=54> */
[----:B------:R-:W-:Y:S02]  /*5ff0*/  LOP3.LUT R6, R6, 0xfffffffe, RZ, 0xc0, !PT ;  /* 0xfffffffe06067812 */ /* 0x000fe400078ec0ff */
[----:B------:R-:W-:Y:S02]  /*6000*/  IADD3 R28, R28, -0x4, RZ ;  /* 0xfffffffc1c1c7810 */ /* 0x000fe40007ffe0ff */
[----:B------:R-:W-:Y:S01]  /*6010*/  IADD3 R17, R29, 0x4, RZ ;  /* 0x000000041d117810 */ /* 0x000fe20007ffe0ff */
[----:B--2---:R-:W-:Y:S02]  /*6020*/  @!P6 FADD.FTZ R60, R60, R32 ;  /* 0x000000203c3ce221 */ /* 0x004fe40000010000 */
[----:B------:R-:W-:Y:S01]  /*6030*/  @!P6 FADD.FTZ R61, R61, R33 ;  /* 0x000000213d3de221 */ /* 0x000fe20000010000 */
[----:B------:R-:W-:-:S13]  /*6040*/  PLOP3.LUT P6, PT, PT, PT, PT, 0x8, 0x0 ;  /* 0x000000000000781c */ /* 0x000fda0003fce170 */
[----:B------:R-:W-:-:S04]  /*6050*/  @P6 LOP3.LUT R6, R6, 0x1, RZ, 0xfc, !PT ;  /* 0x0000000106066812 */ /* 0x000fc800078efcff */
.L_x_167:
[----:B------:R-:W-:-:S04]  /*6060*/  LOP3.LUT P6, RZ, R6, 0x1, RZ, 0xc0, !PT ;  /* 0x0000000106ff7812 */ /* 0x000fc800078cc0ff */
[----:B------:R-:W-:-:S13]  /*6070*/  ISETP.NE.OR P6, PT, R28, RZ, P6 ;  /* 0x000000ff1c00720c */ /* 0x000fda00037c5670 */
[----:B------:R-:W-:Y:S05]  /*6080*/  @!P6 BRA `(.L_x_163) ;  /* 0x000001f00000e947 */ /* 0x000fea0003800000 */
.L_x_164:
        /* <DEDUP_REMOVED lines=29> */
[----:B------:R-:W-:-:S13]  /*6260*/  ISETP.NE.AND P6, PT, R28, RZ, PT ;  /* 0x000000ff1c00720c */ /* 0x000fda0003fc5270 */
[----:B------:R-:W-:Y:S05]  /*6270*/  @P6 BRA `(.L_x_164) ;  /* 0xfffffe1000006947 */ /* 0x000fea000383ffff */
.L_x_163:
[----:B------:R-:W-:-:S13]  /*6280*/  ISETP.NE.AND P6, PT, R124, RZ, PT ;  /* 0x000000ff7c00720c */ /* 0x000fda0003fc5270 */
        /* <DEDUP_REMOVED lines=9> */
.L_x_169:
[----:B------:R-:W-:Y:S05]  /*6320*/  BSYNC B0 ;  /* 0x0000000000007941 */ /* 0x000fea0003800000 */
.L_x_168:
[----:B------:R-:W-:-:S13]  /*6330*/  ISETP.NE.AND P6, PT, R124, 0x1, PT ;  /* 0x000000017c00780c */ /* 0x000fda0003fc5270 */
[----:B------:R-:W-:Y:S05]  /*6340*/  @!P6 BRA `(.L_x_160) ;  /* 0x000000f00000e947 */ /* 0x000fea0003800000 */
[----:B------:R-:W-:-:S04]  /*6350*/  IADD3 R29, R17, 0x1, RZ ;  /* 0x00000001111d7810 */ /* 0x000fc80007ffe0ff */
[----:B------:R-:W-:-:S13]  /*6360*/  ISETP.EQ.OR P6, PT, R29, R2, P0 ;  /* 0x000000021d00720c */ /* 0x000fda00007c2670 */
[----:B------:R-:W-:-:S04]  /*6370*/  @!P6 IMAD R29, R29, c[0x0][0x10], R0 ;  /* 0x000004001d1dea24 */ /* 0x000fc800078e0200 */
[----:B------:R-:W-:-:S06]  /*6380*/  @!P6 IMAD.WIDE.U32 R28, R29, 0x8, R30 ;  /* 0x000000081d1ce825 */ /* 0x000fcc00078e001e */
[----:B------:R-:W2:Y:S01]  /*6390*/  @!P6 LDG.E.64 R28, [R28.64] ;  /* 0x000000061c1ce981 */ /* 0x000ea2000c1e1b00 */
[----:B------:R-:W-:Y:S01]  /*63a0*/  IADD3 R17, R17, 0x2, RZ ;  /* 0x0000000211117810 */ /* 0x000fe20007ffe0ff */
[----:B--2---:R-:W-:Y:S02]  /*63b0*/  @!P6 FADD.FTZ R60, R60, R28 ;  /* 0x0000001c3c3ce221 */ /* 0x004fe40000010000 */
[----:B------:R-:W-:Y:S01]  /*63c0*/  @!P6 FADD.FTZ R61, R61, R29 ;  /* 0x0000001d3d3de221 */ /* 0x000fe20000010000 */
[----:B------:R-:W-:-:S04]  /*63d0*/  ISETP.EQ.OR P6, PT, R17, R2, P0 ;  /* 0x000000021100720c */ /* 0x000fc800007c2670 */
[----:B------:R-:W-:-:S13]  /*63e0*/  ISETP.EQ.OR P6, PT, R124, 0x2, P6 ;  /* 0x000000027c00780c */ /* 0x000fda00037c2670 */
[----:B------:R-:W-:-:S04]  /*63f0*/  @!P6 IMAD R17, R17, c[0x0][0x10], R0 ;  /* 0x000004001111ea24 */ /* 0x000fc800078e0200 */
[----:B------:R-:W-:-:S06]  /*6400*/  @!P6 IMAD.WIDE.U32 R30, R17, 0x8, R30 ;  /* 0x00000008111ee825 */ /* 0x000fcc00078e001e */
[----:B------:R-:W2:Y:S02]  /*6410*/  @!P6 LDG.E.64 R30, [R30.64] ;  /* 0x000000061e1ee981 */ /* 0x000ea4000c1e1b00 */
[----:B--2---:R-:W-:Y:S02]  /*6420*/  @!P6 FADD.FTZ R60, R60, R30 ;  /* 0x0000001e3c3ce221 */ /* 0x004fe40000010000 */
[----:B------:R-:W-:-:S05]  /*6430*/  @!P6 FADD.FTZ R61, R61, R31 ;  /* 0x0000001f3d3de221 */ /* 0x000fca0000010000 */
.L_x_160:
[----:B------:R-:W-:Y:S01]  /*6440*/  @!P0 STS.64 [0x80], R60 ;  /* 0x0000803cff008388 */ /* 0x000fe20000000a00 */
[----:B0-----:R-:W-:-:S03]  /*6450*/  IMAD.WIDE.U32 R30, R3, 0x4ec4ec4f, RZ ;  /* 0x4ec4ec4f031e7825 */ /* 0x001fc600078e00ff */
[----:B------:R-:W-:Y:S01]  /*6460*/  BAR.SYNC.DEFER_BLOCKING 0x0 ;  /* 0x0000000000007b1d */ /* 0x000fe20000010000 */
[----:B------:R-:W-:Y:S02]  /*6470*/  ISETP.NE.AND P6, PT, RZ, UR9, PT ;  /* 0x00000009ff007c0c */ /* 0x000fe4000bfc5270 */
[----:B------:R-:W-:Y:S02]  /*6480*/  SHF.R.U32.HI R17, RZ, 0x2, R31 ;  /* 0x00000002ff117819 */ /* 0x000fe4000001161f */
[----:B------:R-:W-:Y:S02]  /*6490*/  PRMT R31, RZ, 0x7610, R62 ;  /* 0x00007610ff1f7816 */ /* 0x000fe4000000003e */
[--C-:B------:R-:W-:Y:S02]  /*64a0*/  PRMT R37, RZ, 0x5410, R79.reuse ;  /* 0x00005410ff257816 */ /* 0x100fe4000000004f */
[----:B------:R-:W-:Y:S01]  /*64b0*/  PRMT R34, RZ, 0x7610, R79 ;  /* 0x00007610ff227816 */ /* 0x000fe2000000004f */
[----:B------:R-:W-:Y:S01]  /*64c0*/  FADD.FTZ R30, -R22, R31 ;  /* 0x0000001f161e7221 */ /* 0x000fe20000010100 */
[----:B------:R-:W-:-:S03]  /*64d0*/  PRMT R35, RZ, 0x5410, R63 ;  /* 0x00005410ff237816 */ /* 0x000fc6000000003f */
[----:B------:R-:W-:Y:S01]  /*64e0*/  FMUL.FTZ R42, R30, R7 ;  /* 0x000000071e2a7220 */ /* 0x000fe20000410000 */
[----:B------:R-:W0:Y:S02]  /*64f0*/  LDS.64 R28, [0x80] ;  /* 0x00008000ff1c7984 */ /* 0x000e240000000a00 */
[----:B0-----:R-:W-:Y:S01]  /*6500*/  FMUL.FTZ R33, R29, c[0x0][0x20c] ;  /* 0x000083001d217a20 */ /* 0x001fe20000410000 */
[----:B------:R-:W-:Y:S01]  /*6510*/  PRMT R29, RZ, 0x5410, R62 ;  /* 0x00005410ff1d7816 */ /* 0x000fe2000000003e */
[----:B------:R-:W-:-:S04]  /*6520*/  FMUL.FTZ R32, R28, c[0x0][0x20c] ;  /* 0x000083001c207a20 */ /* 0x000fc80000410000 */
[----:B------:R-:W-:-:S04]  /*6530*/  FADD.FTZ R28, -R22, R29 ;  /* 0x0000001d161c7221 */ /* 0x000fc80000010100 */
        /* <DEDUP_REMOVED lines=20> */
.L_x_170:
[----:B------:R-:W-:Y:S01]  /*6680*/  LOP3.LUT P0, RZ, R6, 0x80, RZ, 0xc0, !PT ;  /* 0x0000008006ff7812 */ /* 0x000fe2000780c0ff */
[----:B------:R-:W-:-:S12]  /*6690*/  BSSY B0, `(.L_x_171) ;  /* 0x0000012000007945 */ /* 0x000fd80003800000 */
[----:B------:R-:W-:Y:S05]  /*66a0*/  @!P0 BRA `(.L_x_172) ;  /* 0x0000010000008947 */ /* 0x000fea0003800000 */
[----:B------:R-:W-:Y:S01]  /*66b0*/  MOV R28, R18 ;  /* 0x00000012001c7202 */ /* 0x000fe20000000f00 */
[----:B------:R-:W-:Y:S01]  /*66c0*/  IMAD R31, R123, c[0x0][0x1d8], RZ ;  /* 0x000076007b1f7a24 */ /* 0x000fe200078e02ff */
        /* <DEDUP_REMOVED lines=10> */
[-C--:B------:R-:W-:Y:S02]  /*6770*/  FMUL.FTZ R29, R28, R7.reuse ;  /* 0x000000071c1d7220 */ /* 0x080fe40000410000 */
[----:B------:R-:W-:-:S05]  /*6780*/  FMUL.FTZ R28, R34, R7 ;  /* 0x00000007221c7220 */ /* 0x000fca0000410000 */
[----:B------:R-:W-:-:S05]  /*6790*/  F2FP.BF16.PACK_AB R29, R28, R29 ;  /* 0x0000001d1c1d723e */ /* 0x000fca00000010ff */
[----:B------:R0:W-:Y:S02]  /*67a0*/  STG.E [R30.64], R29 ;  /* 0x0000001d1e007986 */ /* 0x0001e4000c101906 */
.L_x_172:
[----:B------:R-:W-:Y:S05]  /*67b0*/  BSYNC B0 ;  /* 0x0000000000007941 */ /* 0x000fea0003800000 */
.L_x_171:
[----:B------:R-:W-:Y:S01]  /*67c0*/  ISETP.NE.AND P0, PT, RZ, UR9, PT ;  /* 0x00000009ff007c0c */ /* 0x000fe2000bf05270 */
[----:B------:R-:W-:Y:S01]  /*67d0*/  FADD.FTZ R28, -R22, R35 ;  /* 0x00000023161c7221 */ /* 0x000fe20000010100 */
[----:B------:R-:W-:Y:S02]  /*67e0*/  PRMT R63, RZ, 0x7610, R63 ;  /* 0x00007610ff3f7816 */ /* 0x000fe4000000003f */
[--C-:B------:R-:W-:Y:S01]  /*67f0*/  PRMT R37, RZ, 0x5410, R78.reuse ;  /* 0x00005410ff257816 */ /* 0x100fe2000000004e */
[----:B------:R-:W-:Y:S01]  /*6800*/  FMUL.FTZ R43, R28, R7 ;  /* 0x000000071c2b7220 */ /* 0x000fe20000410000 */
[----:B------:R-:W-:Y:S01]  /*6810*/  PRMT R78, RZ, 0x7610, R78 ;  /* 0x00007610ff4e7816 */ /* 0x000fe2000000004e */
[----:B0-----:R-:W-:Y:S01]  /*6820*/  FADD.FTZ R30, -R22, R63 ;  /* 0x0000003f161e7221 */ /* 0x001fe20000010100 */
[----:B------:R-:W-:-:S03]  /*6830*/  PRMT R35, RZ, 0x5410, R8 ;  /* 0x00005410ff237816 */ /* 0x000fc60000000008 */
[----:B------:R-:W-:Y:S02]  /*6840*/  FMUL.FTZ R42, R30, R7 ;  /* 0x000000071e2a7220 */ /* 0x000fe40000410000 */
        /* <DEDUP_REMOVED lines=19> */
.L_x_173:
        /* <DEDUP_REMOVED lines=19> */
.L_x_175:
[----:B------:R-:W-:Y:S05]  /*6ab0*/  BSYNC B0 ;  /* 0x0000000000007941 */ /* 0x000fea0003800000 */
.L_x_174:
[----:B------:R-:W-:Y:S01]  /*6ac0*/  ISETP.NE.AND P0, PT, RZ, UR9, PT ;  /* 0x00000009ff007c0c */ /* 0x000fe2000bf05270 */
[----:B------:R-:W-:Y:S01]  /*6ad0*/  FADD.FTZ R28, -R22, R35 ;  /* 0x00000023161c7221 */ /* 0x000fe20000010100 */
[----:B0-----:R-:W-:Y:S02]  /*6ae0*/  PRMT R29, RZ, 0x7610, R8 ;  /* 0x00007610ff1d7816 */ /* 0x001fe40000000008 */
[--C-:B------:R-:W-:Y:S01]  /*6af0*/  PRMT R37, RZ, 0x5410, R77.reuse ;  /* 0x00005410ff257816 */ /* 0x100fe2000000004d */
[----:B------:R-:W-:Y:S01]  /*6b00*/  FMUL.FTZ R43, R28, R7 ;  /* 0x000000071c2b7220 */ /* 0x000fe20000410000 */
[----:B------:R-:W-:Y:S01]  /*6b10*/  PRMT R8, RZ, 0x7610, R77 ;  /* 0x00007610ff087816 */ /* 0x000fe2000000004d */
[----:B------:R-:W-:Y:S01]  /*6b20*/  FADD.FTZ R30, -R22, R29 ;  /* 0x0000001d161e7221 */ /* 0x000fe20000010100 */
        /* <DEDUP_REMOVED lines=21> */
.L_x_176:
        /* <DEDUP_REMOVED lines=13> */
[----:B------:R-:W-:Y:S02]  /*6d50*/  FFMA.FTZ R28, R32, R43, R33 ;  /* 0x0000002b201c7223 */ /* 0x000fe40000010021 */
[----:B------:R-:W-:Y:S02]  /*6d60*/  FMUL.FTZ R8, R8, R7 ;  /* 0x0000000708087220 */ /* 0x000fe40000410000 */
[----:B------:R-:W-:-:S04]  /*6d70*/  FFMA.FTZ R28, R37, R24, -R28 ;  /* 0x00000018251c7223 */ /* 0x000fc8000001081c */
[----:B------:R-:W-:-:S05]  /*6d80*/  FMUL.FTZ R29, R28, R7 ;  /* 0x000000071c1d7220 */ /* 0x000fca0000410000 */
[----:B------:R-:W-:-:S05]  /*6d90*/  F2FP.BF16.PACK_AB R29, R8, R29 ;  /* 0x0000001d081d723e */ /* 0x000fca00000010ff */
[----:B------:R0:W-:Y:S02]  /*6da0*/  STG.E [R30.64], R29 ;  /* 0x0000001d1e007986 */ /* 0x0001e4000c101906 */
.L_x_178:
[----:B------:R-:W-:Y:S05]  /*6db0*/  BSYNC B0 ;  /* 0x0000000000007941 */ /* 0x000fea0003800000 */
.L_x_177:
        /* <DEDUP_REMOVED lines=28> */
.L_x_179:
[----:B------:R-:W-:Y:S01]  /*6f80*/  LOP3.LUT P0, RZ, R6, 0x10, RZ, 0xc0, !PT ;  /* 0x0000001006ff7812 */ /* 0x000fe2000780c0ff */
[----:B------:R-:W-:-:S12]  /*6f90*/  BSSY B0, `(.L_x_180) ;  /* 0x0000012000007945 */ /* 0x000fd80003800000 */
[----:B------:R-:W-:Y:S05]  /*6fa0*/  @!P0 BRA `(.L_x_181) ;  /* 0x0000010000008947 */ /* 0x000fea0003800000 */
[----:B------:R-:W-:Y:S01]  /*6fb0*/  MOV R28, R18 ;  /* 0x00000012001c7202 */ /* 0x000fe20000000f00 */
[----:B------:R-:W-:Y:S01]  /*6fc0*/  IMAD R31, R116, c[0x0][0x1d8], RZ ;  /* 0x00007600741f7a24 */ /* 0x000fe200078e02ff */
[----:B------:R-:W-:Y:S01]  /*6fd0*/  MOV R29, R21 ;  /* 0x00000015001d7202 */ /* 0x000fe20000000f00 */
[----:B------:R-:W-:Y:S02]  /*6fe0*/  FFMA.FTZ R8, R32, R41, R33 ;  /* 0x0000002920087223 */ /* 0x000fe40000010021 */
[C---:B------:R-:W-:Y:S02]  /*6ff0*/  IMAD R31, R104.reuse, c[0x0][0x1dc], R31 ;  /* 0x00007700681f7a24 */ /* 0x040fe400078e021f */
[----:B------:R-:W-:-:S04]  /*7000*/  IMAD.WIDE.U32 R28, R104, c[0x0][0x1d8], R28 ;  /* 0x00007600681c7a25 */ /* 0x000fc800078e001c */
[----:B------:R-:W-:Y:S01]  /*7010*/  FFMA.FTZ R8, R23, R24, -R8 ;  /* 0x0000001817087223 */ /* 0x000fe20000010808 */
[----:B------:R-:W-:Y:S02]  /*7020*/  IADD3 R31, R29, R31, RZ ;  /* 0x0000001f1d1f7210 */ /* 0x000fe40007ffe0ff */
[----:B------:R-:W-:Y:S01]  /*7030*/  LEA R30, P0, R28, c[0x0][0x160], 0x1 ;  /* 0x000058001c1e7a11 */ /* 0x000fe200078008ff */
[----:B------:R-:W-:-:S03]  /*7040*/  FMUL.FTZ R23, R8, R7 ;  /* 0x0000000708177220 */ /* 0x000fc60000410000 */
[----:B------:R-:W-:Y:S01]  /*7050*/  LEA.HI.X R31, R28, c[0x0][0x164], R31, 0x1, P0 ;  /* 0x000059001c1f7a11 */ /* 0x000fe200000f0c1f */
[----:B------:R-:W-:-:S04]  /*7060*/  FFMA.FTZ R28, R32, R36, R33 ;  /* 0x00000024201c7223 */ /* 0x000fc80000010021 */
[----:B------:R-:W-:-:S04]  /*7070*/  FFMA.FTZ R28, R76, R25, -R28 ;  /* 0x000000194c1c7223 */ /* 0x000fc8000001081c */
[----:B------:R-:W-:-:S05]  /*7080*/  FMUL.FTZ R8, R28, R7 ;  /* 0x000000071c087220 */ /* 0x000fca0000410000 */
[----:B------:R-:W-:-:S05]  /*7090*/  F2FP.BF16.PACK_AB R23, R8, R23 ;  /* 0x000000170817723e */ /* 0x000fca00000010ff */
[----:B------:R0:W-:Y:S02]  /*70a0*/  STG.E [R30.64], R23 ;  /* 0x000000171e007986 */ /* 0x0001e4000c101906 */
.L_x_181:
[----:B------:R-:W-:Y:S05]  /*70b0*/  BSYNC B0 ;  /* 0x0000000000007941 */ /* 0x000fea0003800000 */
.L_x_180:
[----:B------:R-:W-:Y:S01]  /*70c0*/  ISETP.NE.AND P0, PT, RZ, UR9, PT ;  /* 0x00000009ff007c0c */ /* 0x000fe2000bf05270 */
[----:B------:R-:W-:Y:S01]  /*70d0*/  FADD.FTZ R8, -R22, R43 ;  /* 0x0000002b16087221 */ /* 0x000fe20000010100 */
[----:B------:R-:W-:Y:S02]  /*70e0*/  PRMT R9, RZ, 0x7610, R9 ;  /* 0x00007610ff097816 */ /* 0x000fe40000000009 */
[--C-:B0-----:R-:W-:Y:S01]  /*70f0*/  PRMT R23, RZ, 0x5410, R75.reuse ;  /* 0x00005410ff177816 */ /* 0x101fe2000000004b */
        /* <DEDUP_REMOVED lines=24> */
.L_x_182:
        /* <DEDUP_REMOVED lines=19> */
.L_x_184:
[----:B------:R-:W-:Y:S05]  /*73b0*/  BSYNC B0 ;  /* 0x0000000000007941 */ /* 0x000fea0003800000 */
.L_x_183:
        /* <DEDUP_REMOVED lines=28> */
.L_x_185:
        /* <DEDUP_REMOVED lines=19> */
.L_x_187:
[----:B------:R-:W-:Y:S05]  /*76b0*/  BSYNC B0 ;  /* 0x0000000000007941 */ /* 0x000fea0003800000 */
.L_x_186:
[----:B------:R-:W-:Y:S01]  /*76c0*/  ISETP.NE.AND P0, PT, RZ, UR9, PT ;  /* 0x00000009ff007c0c */ /* 0x000fe2000bf05270 */
[----:B------:R-:W-:Y:S01]  /*76d0*/  FADD.FTZ R8, -R22, R39 ;  /* 0x0000002716087221 */ /* 0x000fe20000010100 */
[----:B------:R-:W-:Y:S02]  /*76e0*/  PRMT R11, RZ, 0x7610, R11 ;  /* 0x00007610ff0b7816 */ /* 0x000fe4000000000b */
[--C-:B------:R-:W-:Y:S01]  /*76f0*/  PRMT R23, RZ, 0x5410, R73.reuse ;  /* 0x00005410ff177816 */ /* 0x100fe20000000049 */
[----:B------:R-:W-:Y:S01]  /*7700*/  FMUL.FTZ R37, R8, R7 ;  /* 0x0000000708257220 */ /* 0x000fe20000410000 */
[----:B0-----:R-:W-:Y:S01]  /*7710*/  PRMT R28, RZ, 0x7610, R73 ;  /* 0x00007610ff1c7816 */ /* 0x001fe20000000049 */
        /* <DEDUP_REMOVED lines=22> */
.L_x_188:
        /* <DEDUP_REMOVED lines=19> */
.L_x_190:
[----:B------:R-:W-:Y:S05]  /*79b0*/  BSYNC B0 ;  /* 0x0000000000007941 */ /* 0x000fea0003800000 */
.L_x_189:
        /* <DEDUP_REMOVED lines=28> */
.L_x_191:
[----:B------:R-:W-:Y:S01]  /*7b80*/  BSSY B0, `(.L_x_192) ;  /* 0x0000012000007945 */ /* 0x000fe20003800000 */
        /* <DEDUP_REMOVED lines=17> */
.L_x_193:
[----:B------:R-:W-:Y:S05]  /*7ca0*/  BSYNC B0 ;  /* 0x0000000000007941 */ /* 0x000fea0003800000 */
.L_x_192:
[----:B0-----:R-:W-:Y:S01]  /*7cb0*/  PRMT R9, RZ, 0x7610, R13 ;  /* 0x00007610ff097816 */ /* 0x001fe2000000000d */
[C---:B------:R-:W-:Y:S01]  /*7cc0*/  FADD.FTZ R8, -R22.reuse, R37 ;  /* 0x0000002516087221 */ /* 0x040fe20000010100 */
[--C-:B------:R-:W-:Y:S02]  /*7cd0*/  PRMT R13, RZ, 0x5410, R71.reuse ;  /* 0x00005410ff0d7816 */ /* 0x100fe40000000047 */
[----:B------:R-:W-:Y:S01]  /*7ce0*/  PRMT R12, RZ, 0x7610, R71 ;  /* 0x00007610ff0c7816 */ /* 0x000fe20000000047 */
[----:B------:R-:W-:Y:S01]  /*7cf0*/  FADD.FTZ R10, -R22, R9 ;  /* 0x00000009160a7221 */ /* 0x000fe20000010100 */
[----:B------:R-:W-:Y:S01]  /*7d00*/  PRMT R37, RZ, 0x5410, R14 ;  /* 0x00005410ff257816 */ /* 0x000fe2000000000e */
[-C--:B------:R-:W-:Y:S02]  /*7d10*/  FMUL.FTZ R35, R8, R7.reuse ;  /* 0x0000000708237220 */ /* 0x080fe40000410000 */
        /* <DEDUP_REMOVED lines=20> */
.L_x_194:
        /* <DEDUP_REMOVED lines=18> */
.L_x_196:
[----:B------:R-:W-:Y:S05]  /*7f80*/  BSYNC B0 ;  /* 0x0000000000007941 */ /* 0x000fea0003800000 */
.L_x_195:
        /* <DEDUP_REMOVED lines=27> */
.L_x_197:
        /* <DEDUP_REMOVED lines=18> */
.L_x_199:
[----:B------:R-:W-:Y:S05]  /*8260*/  BSYNC B0 ;  /* 0x0000000000007941 */ /* 0x000fea0003800000 */
.L_x_198:
[----:B------:R-:W-:Y:S01]  /*8270*/  PRMT R15, RZ, 0x7610, R15 ;  /* 0x00007610ff0f7816 */ /* 0x000fe2000000000f */
[C---:B------:R-:W-:Y:S01]  /*8280*/  FADD.FTZ R8, -R22.reuse, R35 ;  /* 0x0000002316087221 */ /* 0x040fe20000010100 */
[--C-:B------:R-:W-:Y:S02]  /*8290*/  PRMT R13, RZ, 0x5410, R69.reuse ;  /* 0x00005410ff0d7816 */ /* 0x100fe40000000045 */
[----:B------:R-:W-:Y:S01]  /*82a0*/  PRMT R12, RZ, 0x7610, R69 ;  /* 0x00007610ff0c7816 */ /* 0x000fe20000000045 */
[----:B0-----:R-:W-:Y:S01]  /*82b0*/  FADD.FTZ R10, -R22, R15 ;  /* 0x0000000f160a7221 */ /* 0x001fe20000010100 */
        /* <DEDUP_REMOVED lines=22> */
.L_x_200:
        /* <DEDUP_REMOVED lines=18> */
.L_x_202:
[----:B------:R-:W-:Y:S05]  /*8540*/  BSYNC B0 ;  /* 0x0000000000007941 */ /* 0x000fea0003800000 */
.L_x_201:
[----:B0-----:R-:W-:Y:S01]  /*8550*/  PRMT R9, RZ, 0x7610, R16 ;  /* 0x00007610ff097816 */ /* 0x001fe20000000010 */
[----:B------:R-:W-:Y:S01]  /*8560*/  FADD.FTZ R8, -R22, R35 ;  /* 0x0000002316087221 */ /* 0x000fe20000010100 */
[--C-:B------:R-:W-:Y:S01]  /*8570*/  PRMT R13, RZ, 0x5410, R68.reuse ;  /* 0x00005410ff0d7816 */ /* 0x100fe20000000044 */
[----:B------:R-:W-:Y:S01]  /*8580*/  IMAD R17, R2, c[0x0][0x1fc], R17 ;  /* 0x00007f0002117a24 */ /* 0x000fe200078e0211 */
        /* <DEDUP_REMOVED lines=24> */
.L_x_203:
        /* <DEDUP_REMOVED lines=18> */
.L_x_205:
[----:B------:R-:W-:Y:S05]  /*8830*/  BSYNC B0 ;  /* 0x0000000000007941 */ /* 0x000fea0003800000 */
.L_x_204:
[----:B0-----:R-:W-:Y:S01]  /*8840*/  PRMT R9, RZ, 0x7610, R66 ;  /* 0x00007610ff097816 */ /* 0x001fe20000000042 */
[C---:B------:R-:W-:Y:S01]  /*8850*/  FADD.FTZ R8, -R22.reuse, R31 ;  /* 0x0000001f16087221 */ /* 0x040fe20000010100 */
[----:B------:R-:W-:Y:S02]  /*8860*/  IADD3 R34, R17, 0x180, RZ ;  /* 0x0000018011227810 */ /* 0x000fe40007ffe0ff */
[----:B------:R-:W-:Y:S01]  /*8870*/  PRMT R13, RZ, 0x5410, R83 ;  /* 0x00005410ff0d7816 */ /* 0x000fe20000000053 */
[----:B------:R-:W-:Y:S01]  /*8880*/  FADD.FTZ R10, -R22, R9 ;  /* 0x00000009160a7221 */ /* 0x000fe20000010100 */
[----:B------:R-:W-:Y:S01]  /*8890*/  PRMT R12, RZ, 0x7610, R83 ;  /* 0x00007610ff0c7816 */ /* 0x000fe20000000053 */
[-C--:B------:R-:W-:Y:S01]  /*88a0*/  FMUL.FTZ R31, R8, R7.reuse ;  /* 0x00000007081f7220 */ /* 0x080fe20000410000 */
[----:B------:R-:W-:Y:S01]  /*88b0*/  SHF.R.S32.HI R35, RZ, 0x1f, R34 ;  /* 0x0000001fff237819 */ /* 0x000fe20000011422 */
        /* <DEDUP_REMOVED lines=20> */
.L_x_206:
[----:B------:R-:W-:Y:S01]  /*8a00*/  ISETP.GE.U32.AND P0, PT, R34, c[0x0][0x1e0], PT ;  /* 0x0000780022007a0c */ /* 0x000fe20003f06070 */
[----:B------:R-:W-:Y:S01]  /*8a10*/  BSSY B0, `(.L_x_207) ;  /* 0x0000016000007945 */ /* 0x000fe20003800000 */
[--C-:B------:R-:W-:Y:S02]  /*8a20*/  PRMT R15, RZ, 0x5410, R67.reuse ;  /* 0x00005410ff0f7816 */ /* 0x100fe40000000043 */
[----:B------:R-:W-:Y:S02]  /*8a30*/  ISETP.GE.AND.EX P0, PT, R35, c[0x0][0x1e4], PT, P0 ;  /* 0x0000790023007a0c */ /* 0x000fe40003f06300 */
[----:B------:R-:W-:Y:S02]  /*8a40*/  PRMT R67, RZ, 0x7610, R67 ;  /* 0x00007610ff437816 */ /* 0x000fe40000000043 */
[----:B------:R-:W-:-:S13]  /*8a50*/  ISETP.LT.U32.AND P0, PT, R3, 0x1a0, !P0 ;  /* 0x000001a00300780c */ /* 0x000fda0004701070 */
        /* <DEDUP_REMOVED lines=17> */
.L_x_208:
[----:B------:R-:W-:Y:S05]  /*8b70*/  BSYNC B0 ;  /* 0x0000000000007941 */ /* 0x000fea0003800000 */
.L_x_207:
[C---:B------:R-:W-:Y:S01]  /*8b80*/  FADD.FTZ R8, -R22.reuse, R15 ;  /* 0x0000000f16087221 */ /* 0x040fe20000010100 */
[----:B------:R-:W-:Y:S01]  /*8b90*/  IADD3 R30, R17, 0x1a0, RZ ;  /* 0x000001a0111e7810 */ /* 0x000fe20007ffe0ff */
[----:B0-----:R-:W-:Y:S01]  /*8ba0*/  FADD.FTZ R10, -R22, R67 ;  /* 0x00000043160a7221 */ /* 0x001fe20000010100 */
[--C-:B------:R-:W-:Y:S01]  /*8bb0*/  PRMT R13, RZ, 0x5410, R82.reuse ;  /* 0x00005410ff0d7816 */ /* 0x100fe20000000052 */
[-C--:B------:R-:W-:Y:S01]  /*8bc0*/  FMUL.FTZ R29, R8, R7.reuse ;  /* 0x00000007081d7220 */ /* 0x080fe20000410000 */
[----:B------:R-:W-:Y:S01]  /*8bd0*/  PRMT R82, RZ, 0x7610, R82 ;  /* 0x00007610ff527816 */ /* 0x000fe20000000052 */
[----:B------:R-:W-:Y:S01]  /*8be0*/  FMUL.FTZ R28, R10, R7 ;  /* 0x000000070a1c7220 */ /* 0x000fe20000410000 */
[----:B------:R-:W-:Y:S01]  /*8bf0*/  SHF.R.S32.HI R31, RZ, 0x1f, R30 ;  /* 0x0000001fff1f7819 */ /* 0x000fe2000001141e */
        /* <DEDUP_REMOVED lines=19> */
.L_x_209:
        /* <DEDUP_REMOVED lines=23> */
.L_x_211:
[----:B------:R-:W-:Y:S05]  /*8ea0*/  BSYNC B0 ;  /* 0x0000000000007941 */ /* 0x000fea0003800000 */
.L_x_210:
        /* <DEDUP_REMOVED lines=27> */
.L_x_212:
[----:B------:R-:W-:Y:S01]  /*9060*/  ISETP.GE.U32.AND P0, PT, R34, c[0x0][0x1e0], PT ;  /* 0x0000780022007a0c */ /* 0x000fe20003f06070 */
[----:B------:R-:W-:Y:S01]  /*9070*/  BSSY B0, `(.L_x_213) ;  /* 0x0000018000007945 */ /* 0x000fe20003800000 */
[--C-:B------:R-:W-:Y:S02]  /*9080*/  PRMT R9, RZ, 0x5410, R65.reuse ;  /* 0x00005410ff097816 */ /* 0x100fe40000000041 */
[----:B------:R-:W-:Y:S02]  /*9090*/  ISETP.GE.AND.EX P0, PT, R35, c[0x0][0x1e4], PT, P0 ;  /* 0x0000790023007a0c */ /* 0x000fe40003f06300 */
[----:B------:R-:W-:Y:S01]  /*90a0*/  PRMT R65, RZ, 0x7610, R65 ;  /* 0x00007610ff417816 */ /* 0x000fe20000000041 */
[----:B------:R-:W-:Y:S01]  /*90b0*/  FADD.FTZ R14, -R22, R9 ;  /* 0x00000009160e7221 */ /* 0x000fe20000010100 */
[----:B------:R-:W-:-:S03]  /*90c0*/  ISETP.LT.U32.AND P0, PT, R3, 0x1a0, !P0 ;  /* 0x000001a00300780c */ /* 0x000fc60004701070 */
[----:B------:R-:W-:-:S10]  /*90d0*/  FADD.FTZ R22, -R22, R65 ;  /* 0x0000004116167221 */ /* 0x000fd40000010100 */
        /* <DEDUP_REMOVED lines=17> */
.L_x_214:
[----:B------:R-:W-:Y:S05]  /*91f0*/  BSYNC B0 ;  /* 0x0000000000007941 */ /* 0x000fea0003800000 */
.L_x_213:
[----:B------:R-:W-:Y:S01]  /*9200*/  IADD3 R16, R17, 0x1e0, RZ ;  /* 0x000001e011107810 */ /* 0x000fe20007ffe0ff */
[-C--:B------:R-:W-:Y:S01]  /*9210*/  FMUL.FTZ R17, R14, R7.reuse ;  /* 0x000000070e117220 */ /* 0x080fe20000410000 */
[--C-:B0-----:R-:W-:Y:S01]  /*9220*/  PRMT R11, RZ, 0x5410, R80.reuse ;  /* 0x00005410ff0b7816 */ /* 0x101fe20000000050 */
[----:B------:R-:W-:Y:S01]  /*9230*/  FMUL.FTZ R22, R22, R7 ;  /* 0x0000000716167220 */ /* 0x000fe20000410000 */
[----:B------:R-:W-:Y:S02]  /*9240*/  PRMT R80, RZ, 0x7610, R80 ;  /* 0x00007610ff507816 */ /* 0x000fe40000000050 */
[----:B------:R-:W-:Y:S01]  /*9250*/  SHF.R.S32.HI R23, RZ, 0x1f, R16 ;  /* 0x0000001fff177819 */ /* 0x000fe20000011410 */
        /* <DEDUP_REMOVED lines=19> */
.L_x_215:
[----:B------:R-:W-:Y:S01]  /*9390*/  ISETP.GE.U32.AND P0, PT, R16, c[0x0][0x1e0], PT ;  /* 0x0000780010007a0c */ /* 0x000fe20003f06070 */
[----:B------:R-:W-:Y:S03]  /*93a0*/  BSSY B0, `(.L_x_216) ;  /* 0x0000013000007945 */ /* 0x000fe60003800000 */
[----:B------:R-:W-:-:S04]  /*93b0*/  ISETP.GE.AND.EX P0, PT, R23, c[0x0][0x1e4], PT, P0 ;  /* 0x0000790017007a0c */ /* 0x000fc80003f06300 */
[----:B------:R-:W-:-:S13]  /*93c0*/  ISETP.LT.U32.AND P0, PT, R3, 0x1a0, !P0 ;  /* 0x000001a00300780c */ /* 0x000fda0004701070 */
[----:B------:R-:W-:Y:S05]  /*93d0*/  @!P0 BRA `(.L_x_217) ;  /* 0x000000f000008947 */ /* 0x000fea0003800000 */
[----:B------:R-:W-:Y:S01]  /*93e0*/  MOV R19, R21 ;  /* 0x0000001500137202 */ /* 0x000fe20000000f00 */
[C-C-:B------:R-:W-:Y:S02]  /*93f0*/  FFMA.FTZ R10, R32.reuse, R17, R33.reuse ;  /* 0x00000011200a7223 */ /* 0x140fe40000010021 */
[----:B------:R-:W-:Y:S02]  /*9400*/  IMAD R9, R119, c[0x0][0x1d8], RZ ;  /* 0x0000760077097a24 */ /* 0x000fe400078e02ff */
[----:B------:R-:W-:Y:S02]  /*9410*/  FFMA.FTZ R32, R32, R22, R33 ;  /* 0x0000001620207223 */ /* 0x000fe40000010021 */
[----:B------:R-:W-:Y:S02]  /*9420*/  FFMA.FTZ R10, R11, R24, -R10 ;  /* 0x000000180b0a7223 */ /* 0x000fe4000001080a */
[----:B------:R-:W-:-:S04]  /*9430*/  IMAD.WIDE.U32 R18, R92, c[0x0][0x1d8], R18 ;  /* 0x000076005c127a25 */ /* 0x000fc800078e0012 */
[----:B------:R-:W-:Y:S01]  /*9440*/  IMAD R9, R92, c[0x0][0x1dc], R9 ;  /* 0x000077005c097a24 */ /* 0x000fe200078e0209 */
[----:B------:R-:W-:Y:S01]  /*9450*/  LEA R8, P0, R18, c[0x0][0x160], 0x1 ;  /* 0x0000580012087a11 */ /* 0x000fe200078008ff */
[----:B------:R-:W-:Y:S02]  /*9460*/  FFMA.FTZ R32, R80, R25, -R32 ;  /* 0x0000001950207223 */ /* 0x000fe40000010820 */
[----:B------:R-:W-:Y:S01]  /*9470*/  FMUL.FTZ R10, R10, R7 ;  /* 0x000000070a0a7220 */ /* 0x000fe20000410000 */
[----:B------:R-:W-:Y:S01]  /*9480*/  IADD3 R9, R19, R9, RZ ;  /* 0x0000000913097210 */ /* 0x000fe20007ffe0ff */
[----:B------:R-:W-:-:S03]  /*9490*/  FMUL.FTZ R7, R32, R7 ;  /* 0x0000000720077220 */ /* 0x000fc60000410000 */
[----:B------:R-:W-:Y:S02]  /*94a0*/  LEA.HI.X R9, R18, c[0x0][0x164], R9, 0x1, P0 ;  /* 0x0000590012097a11 */ /* 0x000fe400000f0c09 */
[----:B------:R-:W-:-:S05]  /*94b0*/  F2FP.BF16.PACK_AB R7, R7, R10 ;  /* 0x0000000a0707723e */ /* 0x000fca00000010ff */
[----:B------:R0:W-:Y:S02]  /*94c0*/  STG.E [R8.64], R7 ;  /* 0x0000000708007986 */ /* 0x0001e4000c101906 */
.L_x_217:
[----:B------:R-:W-:Y:S05]  /*94d0*/  BSYNC B0 ;  /* 0x0000000000007941 */ /* 0x000fea0003800000 */
.L_x_216:
[----:B------:R-:W-:Y:S02]  /*94e0*/  IADD3 R5, R5, c[0x0][0x10], RZ ;  /* 0x0000040005057a10 */ /* 0x000fe40007ffe0ff */
[----:B------:R-:W-:Y:S02]  /*94f0*/  IADD3 R84, R84, 0x1, RZ ;  /* 0x0000000154547810 */ /* 0x000fe40007ffe0ff */
[----:B------:R-:W-:-:S13]  /*9500*/  ISETP.GE.AND P0, PT, R5, UR4, PT ;  /* 0x0000000405007c0c */ /* 0x000fda000bf06270 */
[----:B------:R-:W-:Y:S01]  /*9510*/  @P0 CALL.REL.NOINC `(.L_x_135) ;  /* 0x0000001000000944 */ /* 0x000fe20003c00000 */
[----:B------:R-:W-:Y:S05]  /*9520*/  BRA `(.L_x_218) ;  /* 0xffff71a000007947 */ /* 0x000fea000383ffff */
.L_x_135:
[----:B-12---:R-:W-:Y:S01]  /*9530*/  MOV R6, c[0x0][0xc] ;  /* 0x0000030000067a02 */ /* 0x006fe20000000f00 */
[----:B------:R-:W-:Y:S01]  /*9540*/  HFMA2.MMA R27, -RZ, RZ, 0, 2.384185791015625e-07 ;  /* 0x00000004ff1b7435 */ /* 0x000fe200000001ff */
[----:B------:R-:W-:Y:S01]  /*9550*/  ISETP.NE.AND P2, PT, R3, RZ, PT ;  /* 0x000000ff0300720c */ /* 0x000fe20003f45270 */
[----:B------:R-:W-:Y:S01]  /*9560*/  BSSY B0, `(.L_x_219) ;  /* 0x0000013000007945 */ /* 0x000fe20003800000 */
[----:B0-----:R-:W-:Y:S02]  /*9570*/  IADD3 R7, R6, -0x1, RZ ;  /* 0xffffffff06077810 */ /* 0x001fe40007ffe0ff */
[----:B------:R-:W-:Y:S02]  /*9580*/  MOV R4, c[0x0][0x10] ;  /* 0x0000040000047a02 */ /* 0x000fe40000000f00 */
[----:B------:R-:W-:Y:S02]  /*9590*/  ISETP.NE.AND P0, PT, R2, R7, PT ;  /* 0x000000070200720c */ /* 0x000fe40003f05270 */
[----:B------:R-:W-:-:S02]  /*95a0*/  ISETP.NE.AND P1, PT, R6, 0x1, PT ;  /* 0x000000010600780c */ /* 0x000fc40003f25270 */
[C---:B------:R-:W-:Y:S02]  /*95b0*/  SHF.L.U32 R2, R4.reuse, 0x1, RZ ;  /* 0x0000000104027819 */ /* 0x040fe400000006ff */
[----:B------:R-:W-:Y:S02]  /*95c0*/  IADD3 R5, R4, -0x1, RZ ;  /* 0xffffffff04057810 */ /* 0x000fe40007ffe0ff */
[----:B------:R-:W-:Y:S02]  /*95d0*/  SEL R2, R2, RZ, P1 ;  /* 0x000000ff02027207 */ /* 0x000fe40000800000 */
[----:B------:R-:W-:-:S03]  /*95e0*/  ISETP.NE.OR P0, PT, R0, R5, P0 ;  /* 0x000000050000720c */ /* 0x000fc60000705670 */
        /* <DEDUP_REMOVED lines=10> */
.L_x_220:
[----:B------:R-:W-:Y:S05]  /*9690*/  BSYNC B0 ;  /* 0x0000000000007941 */ /* 0x000fea0003800000 */
.L_x_219:
[----:B------:R-:W-:Y:S05]  /*96a0*/  @P0 EXIT ;  /* 0x000000000000094d */ /* 0x000fea0003800000 */
[----:B------:R-:W-:Y:S05]  /*96b0*/  @P2 BRA `(.L_x_221) ;  /* 0x0000008000002947 */ /* 0x000fea0003800000 */
[----:B------:R-:W-:-:S05]  /*96c0*/  IMAD R0, R6, c[0x0][0x10], RZ ;  /* 0x0000040006007a24 */ /* 0x000fca00078e02ff */
[----:B------:R-:W-:-:S13]  /*96d0*/  ISETP.NE.AND P0, PT, R0, -0x1, PT ;  /* 0xffffffff0000780c */ /* 0x000fda0003f05270 */
[----:B------:R-:W-:Y:S05]  /*96e0*/  @!P0 BRA `(.L_x_221) ;  /* 0x0000005000008947 */ /* 0x000fea0003800000 */
.L_x_222:
[----:B0-----:R-:W2:Y:S01]  /*96f0*/  LDG.E.STRONG.GPU R7, [R4.64] ;  /* 0x0000000604077981 */ /* 0x001ea2000c1ef900 */
[----:B------:R-:W-:Y:S01]  /*9700*/  YIELD ;  /* 0x0000000000007946 */ /* 0x000fe20003800000 */
[----:B--2---:R-:W-:Y:S01]  /*9710*/  ISETP.NE.AND P0, PT, R7, R0, PT ;  /* 0x000000000700720c */ /* 0x004fe20003f05270 */
[----:B------:R-:W-:-:S12]  /*9720*/  CCTL.IVALL ;  /* 0x00000000ff00798f */ /* 0x000fd80002000000 */
[----:B------:R-:W-:Y:S05]  /*9730*/  @P0 BRA `(.L_x_222) ;  /* 0xffffffb000000947 */ /* 0x000fea000383ffff */
.L_x_221:
[----:B------:R-:W-:Y:S02]  /*9740*/  WARPSYNC 0xffffffff ;  /* 0xffffffff00007948 */ /* 0x000fe40003800000 */
[----:B------:R-:W-:Y:S01]  /*9750*/  MOV R21, c[0x0][0x1dc] ;  /* 0x0000770000157a02 */ /* 0x000fe20000000f00 */
[----:B------:R-:W-:Y:S03]  /*9760*/  BAR.SYNC.DEFER_BLOCKING 0x0 ;  /* 0x0000000000007b1d */ /* 0x000fe60000010000 */
[----:B------:R-:W-:-:S04]  /*9770*/  LEA.HI R0, P0, R21, c[0x0][0x1d8], RZ, 0x1 ;  /* 0x0000760015007a11 */ /* 0x000fc800078108ff */
[----:B0-----:R-:W-:-:S04]  /*9780*/  IADD3.X R5, RZ, c[0x0][0x1dc], RZ, P0, !PT ;  /* 0x00007700ff057a10 */ /* 0x001fc800007fe4ff */
        /* <DEDUP_REMOVED lines=20> */
.L_x_223:
[----:B------:R-:W-:-:S04]  /*98d0*/  LEA R8, P0, R3, c[0x0][0x1b8], 0x2 ;  /* 0x00006e0003087a11 */ /* 0x000fc800078010ff */
[----:B------:R-:W-:Y:S02]  /*98e0*/  LEA.HI.X R9, R3, c[0x0][0x1bc], R20, 0x2, P0 ;  /* 0x00006f0003097a11 */ /* 0x000fe400000f1414 */
[-C--:B------:R-:W-:Y:S02]  /*98f0*/  LEA R10, P0, R22, R8.reuse, 0x2 ;  /* 0x00000008160a7211 */ /* 0x080fe400078010ff */
[-C--:B------:R-:W-:Y:S01]  /*9900*/  LEA R14, P1, R24, R8.reuse, 0x2 ;  /* 0x00000008180e7211 */ /* 0x080fe200078210ff */
[----:B0-----:R-:W2:Y:S01]  /*9910*/  LDG.E R16, [R8.64] ;  /* 0x0000000608107981 */ /* 0x001ea2000c1e1900 */
        /* <DEDUP_REMOVED lines=18> */
.L_x_224:
        /* <DEDUP_REMOVED lines=12> */
.L_x_3263:


//--------------------- .text._Z35group_norm_nhwc_bwd_one_pass_kernelI11Bf16IOBf16WLi64ELi26ELi416EEv26Group_norm_nhwc_bwd_params --------------------------
	.section	.text._Z35group_norm_nhwc_bwd_one_pass_kernelI11Bf16IOBf16WLi64ELi26ELi416EEv26Group_norm_nhwc_bwd_params,"ax",@progbits
	.sectioninfo	@"SHI_REGISTERS=48"
	.align	128
        .global         _Z35group_norm_nhwc_bwd_one_pass_kernelI11Bf16IOBf16WLi64ELi26ELi416EEv26Group_norm_nhwc_bwd_params
        .type           _Z35group_norm_nhwc_bwd_one_pass_kernelI11Bf16IOBf16WLi64ELi26ELi416EEv26Group_norm_nhwc_bwd_params,@function
        .size           _Z35group_norm_nhwc_bwd_one_pass_kernelI11Bf16IOBf16WLi64ELi26ELi416EEv26Group_norm_nhwc_bwd_params,(.L_x_3264 - _Z35group_norm_nhwc_bwd_one_pass_kernelI11Bf16IOBf16WLi64ELi26ELi416EEv26Group_norm_nhwc_bwd_params)
        .other          _Z35group_norm_nhwc_bwd_one_pass_kernelI11Bf16IOBf16WLi64ELi26ELi416EEv26Group_norm_nhwc_bwd_params,@"STO_CUDA_ENTRY STV_DEFAULT"
_Z35group_norm_nhwc_bwd_one_pass_kernelI11Bf16IOBf16WLi64ELi26ELi416EEv26Group_norm_nhwc_bwd_params:
.text._Z35group_norm_nhwc_bwd_one_pass_kernelI11Bf16IOBf16WLi64ELi26ELi416EEv26Group_norm_nhwc_bwd_params:
        /* <DEDUP_REMOVED lines=13> */
[----:B------:R-:W-:Y:S01]  /*00d0*/  HFMA2.MMA R38, -RZ, RZ, 0, 0 ;  /* 0x00000000ff267435 */ /* 0x000fe200000001ff */
[----:B------:R-:W-:Y:S02]  /*00e0*/  ULDC.64 UR12, c[0x0][0x1d8] ;  /* 0x00007600000c7ab9 */ /* 0x000fe40000000a00 */
[----:B------:R-:W-:Y:S01]  /*00f0*/  UIMAD.WIDE.U32 UR4, UR8, UR12, URZ ;  /* 0x0000000c080472a5 */ /* 0x000fe2000f8e003f */
[----:B------:R-:W-:Y:S01]  /*0100*/  SHF.R.U32.HI R3, RZ, 0x2, R3 ;  /* 0x00000002ff037819 */ /* 0x000fe20000011603 */
[----:B------:R-:W-:Y:S02]  /*0110*/  UIMAD UR8, UR8, UR13, URZ ;  /* 0x0000000d080872a4 */ /* 0x000fe4000f8e023f */
[----:B------:R-:W-:-:S02]  /*0120*/  ULEA.HI UR11, UP0, UR13, UR12, URZ, 0x1 ;  /* 0x0000000c0d0b7291 */ /* 0x000fc4000f81083f */
[----:B------:R-:W-:Y:S01]  /*0130*/  UIADD3 UR8, UR5, UR8, URZ ;  /* 0x0000000805087290 */ /* 0x000fe2000fffe03f */
[--C-:B------:R-:W-:Y:S01]  /*0140*/  IMAD R39, R3, -0xd, R0.reuse ;  /* 0xfffffff303277824 */ /* 0x100fe200078e0200 */
[----:B------:R-:W-:Y:S02]  /*0150*/  UIADD3.X UR9, URZ, UR13, URZ, UP0, !UPT ;  /* 0x0000000d3f097290 */ /* 0x000fe400087fe43f */
[----:B------:R-:W-:Y:S02]  /*0160*/  ULEA.HI UR10, UP0, UR8, UR4, URZ, 0x1 ;  /* 0x00000004080a7291 */ /* 0x000fe4000f81083f */
[----:B------:R-:W-:Y:S01]  /*0170*/  USHF.R.S64 UR11, UR11, 0x1, UR9 ;  /* 0x000000010b0b7899 */ /* 0x000fe20008001009 */
[----:B------:R-:W-:Y:S01]  /*0180*/  SHF.L.U32 R39, R39, 0x1, RZ ;  /* 0x0000000127277819 */ /* 0x000fe200000006ff */
[----:B------:R-:W-:Y:S02]  /*0190*/  UIADD3.X UR8, URZ, UR8, URZ, UP0, !UPT ;  /* 0x000000083f087290 */ /* 0x000fe400087fe43f */
[----:B------:R-:W-:Y:S01]  /*01a0*/  USHF.R.S32.HI UR9, URZ, 0x1, UR9 ;  /* 0x000000013f097899 */ /* 0x000fe20008011409 */
[----:B0-----:R-:W-:Y:S01]  /*01b0*/  IMAD R30, R40, c[0x0][0x1fc], R3 ;  /* 0x00007f00281e7a24 */ /* 0x001fe200078e0203 */
[----:B------:R-:W-:Y:S01]  /*01c0*/  SHF.R.S32.HI R3, RZ, 0x1f, R0 ;  /* 0x0000001fff037819 */ /* 0x000fe20000011400 */
[----:B------:R-:W-:-:S02]  /*01d0*/  USHF.R.S64 UR10, UR10, 0x1, UR8 ;  /* 0x000000010a0a7899 */ /* 0x000fc40008001008 */
[----:B------:R-:W-:Y:S01]  /*01e0*/  USHF.R.S32.HI UR8, URZ, 0x1, UR8 ;  /* 0x000000013f087899 */ /* 0x000fe20008011408 */
[----:B------:R-:W-:Y:S01]  /*01f0*/  ISETP.GE.U32.AND P1, PT, R30, c[0x0][0x1e0], PT ;  /* 0x000078001e007a0c */ /* 0x000fe20003f26070 */
[----:B------:R-:W-:Y:S01]  /*0200*/  USHF.L.U64.HI UR9, UR11, 0x2, UR9 ;  /* 0x000000020b097899 */ /* 0x000fe20008010209 */
[----:B------:R-:W-:Y:S01]  /*0210*/  SHF.R.S32.HI R45, RZ, 0x1f, R30 ;  /* 0x0000001fff2d7819 */ /* 0x000fe2000001141e */
[----:B------:R-:W-:Y:S01]  /*0220*/  USHF.L.U64.HI UR8, UR10, 0x2, UR8 ;  /* 0x000000020a087899 */ /* 0x000fe20008010208 */
[----:B------:R-:W-:Y:S01]  /*0230*/  LEA.HI R3, R3, R0, RZ, 0x5 ;  /* 0x0000000003037211 */ /* 0x000fe200078f28ff */
[----:B------:R-:W-:Y:S01]  /*0240*/  ULDC.U8 UR13, c[0x0][0x1f4] ;  /* 0x00007d00000d7ab9 */ /* 0x000fe20000000000 */
[----:B------:R-:W-:Y:S02]  /*0250*/  ISETP.GE.AND.EX P1, PT, R45, c[0x0][0x1e4], PT, P1 ;  /* 0x000079002d007a0c */ /* 0x000fe40003f26310 */
[----:B------:R-:W-:Y:S02]  /*0260*/  SHF.R.S32.HI R44, RZ, 0x5, R3 ;  /* 0x00000005ff2c7819 */ /* 0x000fe40000011403 */
[----:B------:R-:W-:-:S02]  /*0270*/  ISETP.LT.U32.AND P1, PT, R0, 0x1a0, !P1 ;  /* 0x000001a00000780c */ /* 0x000fc40004f21070 */
[----:B------:R-:W-:Y:S02]  /*0280*/  IADD3 R42, R30, 0x20, RZ ;  /* 0x000000201e2a7810 */ /* 0x000fe40007ffe0ff */
.L_x_252:
[----:B------:R-:W-:Y:S01]  /*0290*/  IABS R6, c[0x0][0x1f0] ;  /* 0x00007c0000067a13 */ /* 0x000fe20000000000 */
[----:B------:R-:W-:Y:S01]  /*02a0*/  UMOV UR12, 0x8 ;  /* 0x00000008000c7882 */ /* 0x000fe20000000000 */
[----:B------:R-:W-:Y:S01]  /*02b0*/  IABS R7, UR7 ;  /* 0x0000000700077c13 */ /* 0x000fe20008000000 */
[----:B------:R-:W-:Y:S01]  /*02c0*/  ULDC.64 UR4, c[0x0][0x198] ;  /* 0x0000660000047ab9 */ /* 0x000fe20000000a00 */
[----:B0-----:R-:W0:Y:S01]  /*02d0*/  I2F.RP R4, R6 ;  /* 0x0000000600047306 */ /* 0x001e220000209400 */
[----:B------:R-:W-:-:S07]  /*02e0*/  UIMAD.WIDE UR4, UR7, UR12, UR4 ;  /* 0x0000000c070472a5 */ /* 0x000fce000f8e0204 */
[----:B0-----:R-:W0:Y:S02]  /*02f0*/  MUFU.RCP R4, R4 ;  /* 0x0000000400047308 */ /* 0x001e240000001000 */
[----:B01----:R-:W-:-:S06]  /*0300*/  IADD3 R2, R4, 0xffffffe, RZ ;  /* 0x0ffffffe04027810 */ /* 0x003fcc0007ffe0ff */
[----:B------:R0:W1:Y:S02]  /*0310*/  F2I.FTZ.U32.TRUNC.NTZ R3, R2 ;  /* 0x0000000200037305 */ /* 0x000064000021f000 */
[----:B0-----:R-:W-:Y:S02]  /*0320*/  MOV R2, RZ ;  /* 0x000000ff00027202 */ /* 0x001fe40000000f00 */
[----:B-1----:R-:W-:-:S05]  /*0330*/  IADD3 R5, RZ, -R3, RZ ;  /* 0x80000003ff057210 */ /* 0x002fca0007ffe0ff */
[----:B------:R-:W-:-:S04]  /*0340*/  IMAD R5, R5, R6, RZ ;  /* 0x0000000605057224 */ /* 0x000fc800078e02ff */
[----:B------:R-:W-:Y:S01]  /*0350*/  IMAD.HI.U32 R3, R3, R5, R2 ;  /* 0x0000000503037227 */ /* 0x000fe200078e0002 */
[----:B------:R-:W-:Y:S02]  /*0360*/  MOV R5, R7 ;  /* 0x0000000700057202 */ /* 0x000fe40000000f00 */
[----:B------:R-:W-:-:S03]  /*0370*/  MOV R2, UR4 ;  /* 0x0000000400027c02 */ /* 0x000fc60008000f00 */
[----:B------:R-:W-:Y:S01]  /*0380*/  IMAD.HI.U32 R4, R3, R5, RZ ;  /* 0x0000000503047227 */ /* 0x000fe200078e00ff */
[----:B------:R-:W-:-:S04]  /*0390*/  MOV R3, UR5 ;  /* 0x0000000500037c02 */ /* 0x000fc80008000f00 */
[----:B------:R-:W-:Y:S02]  /*03a0*/  IADD3 R7, -R4, RZ, RZ ;  /* 0x000000ff04077210 */ /* 0x000fe40007ffe1ff */
[----:B------:R-:W2:Y:S01]  /*03b0*/  LDG.E.64 R2, [R2.64] ;  /* 0x0000000e02027981 */ /* 0x000ea2000c1e1b00 */
[----:B------:R-:W-:Y:S01]  /*03c0*/  ULDC UR4, c[0x0][0x1f0] ;  /* 0x00007c0000047ab9 */ /* 0x000fe20000000800 */
[----:B------:R-:W-:Y:S01]  /*03d0*/  ISETP.LE.AND P4, PT, RZ, UR7, PT ;  /* 0x00000007ff007c0c */ /* 0x000fe2000bf83270 */
[C---:B------:R-:W-:Y:S01]  /*03e0*/  IMAD R5, R6.reuse, R7, R5 ;  /* 0x0000000706057224 */ /* 0x040fe200078e0205 */
[----:B------:R-:W-:Y:S01]  /*03f0*/  ULOP3.LUT UR4, UR7, UR4, URZ, 0x3c, !UPT ;  /* 0x0000000407047292 */ /* 0x000fe2000f8e3c3f */
[----:B------:R-:W-:Y:S01]  /*0400*/  SHF.R.S32.HI R43, RZ, 0x1f, R42 ;  /* 0x0000001fff2b7819 */ /* 0x000fe2000001142a */
[----:B------:R-:W-:Y:S01]  /*0410*/  @P1 IMAD R11, R45, c[0x0][0x1d8], RZ ;  /* 0x000076002d0b1a24 */ /* 0x000fe200078e02ff */
[----:B------:R-:W-:Y:S01]  /*0420*/  CS2R R32, SRZ ;  /* 0x0000000000207805 */ /* 0x000fe2000001ff00 */
[----:B------:R-:W-:-:S02]  /*0430*/  ISETP.GT.U32.AND P0, PT, R6, R5, PT ;  /* 0x000000050600720c */ /* 0x000fc40003f04070 */
[----:B------:R-:W-:Y:S01]  /*0440*/  ISETP.LE.AND P5, PT, RZ, UR4, PT ;  /* 0x00000004ff007c0c */ /* 0x000fe2000bfa3270 */
[----:B------:R-:W-:-:S10]  /*0450*/  @P1 IMAD R11, R30, c[0x0][0x1dc], R11 ;  /* 0x000077001e0b1a24 */ /* 0x000fd400078e020b */
[-C--:B------:R-:W-:Y:S02]  /*0460*/  @!P0 IADD3 R5, R5, -R6.reuse, RZ ;  /* 0x8000000605058210 */ /* 0x080fe40007ffe0ff */
[----:B------:R-:W-:Y:S02]  /*0470*/  @!P0 IADD3 R4, R4, 0x1, RZ ;  /* 0x0000000104048810 */ /* 0x000fe40007ffe0ff */
[CC--:B------:R-:W-:Y:S02]  /*0480*/  ISETP.GE.U32.AND P2, PT, R5.reuse, R6.reuse, PT ;  /* 0x000000060500720c */ /* 0x0c0fe40003f46070 */
[----:B------:R-:W-:Y:S02]  /*0490*/  ISETP.GT.U32.AND P3, PT, R6, R5, PT ;  /* 0x000000050600720c */ /* 0x000fe40003f64070 */
[----:B------:R-:W-:Y:S02]  /*04a0*/  IADD3 R6, R5, -R6, RZ ;  /* 0x8000000605067210 */ /* 0x000fe40007ffe0ff */
[----:B------:R-:W-:-:S02]  /*04b0*/  ISETP.NE.AND P0, PT, RZ, c[0x0][0x1f0], PT ;  /* 0x00007c00ff007a0c */ /* 0x000fc40003f05270 */
[----:B------:R-:W-:Y:S02]  /*04c0*/  SEL R5, R6, R5, !P3 ;  /* 0x0000000506057207 */ /* 0x000fe40005800000 */
        /* <DEDUP_REMOVED lines=9> */
[----:B------:R-:W-:Y:S02]  /*0560*/  IADD3 R4, P2, R39, R8, RZ ;  /* 0x0000000827047210 */ /* 0x000fe40007f5e0ff */
[----:B------:R-:W-:Y:S02]  /*0570*/  SHF.R.S32.HI R6, RZ, 0x1f, R7 ;  /* 0x0000001fff067819 */ /* 0x000fe40000011407 */
[----:B------:R-:W-:-:S02]  /*0580*/  LEA.HI.X.SX32 R5, R8, R5, 0x1, P2 ;  /* 0x0000000508057211 */ /* 0x000fc400010f0eff */
[----:B------:R-:W-:Y:S01]  /*0590*/  ISETP.GE.AND.EX P0, PT, R43, c[0x0][0x1e4], PT, P0 ;  /* 0x000079002b007a0c */ /* 0x000fe20003f06300 */
[----:B------:R-:W-:Y:S02]  /*05a0*/  IMAD R6, R6, c[0x0][0x1e8], RZ ;  /* 0x00007a0006067a24 */ /* 0x000fe400078e02ff */
[----:B------:R-:W-:Y:S01]  /*05b0*/  IMAD.WIDE.U32 R4, R7, c[0x0][0x1e8], R4 ;  /* 0x00007a0007047a25 */ /* 0x000fe200078e0004 */
[----:B------:R-:W-:-:S03]  /*05c0*/  ISETP.GT.U32.OR P0, PT, R0, 0x19f, P0 ;  /* 0x0000019f0000780c */ /* 0x000fc60000704470 */
[----:B------:R-:W-:Y:S01]  /*05d0*/  IMAD R9, R7, c[0x0][0x1ec], R6 ;  /* 0x00007b0007097a24 */ /* 0x000fe200078e0206 */
[----:B------:R-:W-:-:S04]  /*05e0*/  @P1 MOV R6, R4 ;  /* 0x0000000400061202 */ /* 0x000fc80000000f00 */
[----:B------:R-:W-:-:S05]  /*05f0*/  IADD3 R7, R5, R9, RZ ;  /* 0x0000000905077210 */ /* 0x000fca0007ffe0ff */
[----:B------:R-:W-:Y:S01]  /*0600*/  @P1 IMAD.WIDE.U32 R12, R30, c[0x0][0x1d8], R6 ;  /* 0x000076001e0c1a25 */ /* 0x000fe200078e0006 */
[----:B------:R-:W-:-:S03]  /*0610*/  @!P0 MOV R10, R4 ;  /* 0x00000004000a8202 */ /* 0x000fc60000000f00 */
[----:B------:R-:W-:Y:S01]  /*0620*/  @!P0 IMAD R9, R43, c[0x0][0x1d8], RZ ;  /* 0x000076002b098a24 */ /* 0x000fe200078e02ff */
[----:B------:R-:W-:Y:S02]  /*0630*/  @P1 IADD3 R15, R13, R11, RZ ;  /* 0x0000000b0d0f1210 */ /* 0x000fe40007ffe0ff */
[----:B------:R-:W-:Y:S01]  /*0640*/  @!P0 MOV R11, R7 ;  /* 0x00000007000b8202 */ /* 0x000fe20000000f00 */
[----:B------:R-:W-:Y:S01]  /*0650*/  @!P0 IMAD R9, R42, c[0x0][0x1dc], R9 ;  /* 0x000077002a098a24 */ /* 0x000fe200078e0209 */
[C---:B------:R-:W-:Y:S02]  /*0660*/  @P1 SHF.L.U32 R13, R12.reuse, 0x1, RZ ;  /* 0x000000010c0d1819 */ /* 0x040fe400000006ff */
[----:B------:R-:W-:Y:S01]  /*0670*/  @P1 SHF.L.U64.HI R15, R12, 0x1, R15 ;  /* 0x000000010c0f1819 */ /* 0x000fe2000001020f */
[----:B------:R-:W-:Y:S01]  /*0680*/  @!P0 IMAD.WIDE.U32 R10, R42, c[0x0][0x1d8], R10 ;  /* 0x000076002a0a8a25 */ /* 0x000fe200078e000a */
[----:B------:R-:W-:-:S04]  /*0690*/  @P1 IADD3 R16, P2, R13, c[0x0][0x180], RZ ;  /* 0x000060000d101a10 */ /* 0x000fc80007f5e0ff */
[----:B------:R-:W-:Y:S02]  /*06a0*/  @!P0 IADD3 R9, R11, R9, RZ ;  /* 0x000000090b098210 */ /* 0x000fe40007ffe0ff */
[----:B------:R-:W-:Y:S02]  /*06b0*/  @P1 IADD3.X R17, R15, c[0x0][0x184], RZ, P2, !PT ;  /* 0x000061000f111a10 */ /* 0x000fe400017fe4ff */
[C---:B------:R-:W-:Y:S02]  /*06c0*/  @!P0 SHF.L.U32 R14, R10.reuse, 0x1, RZ ;  /* 0x000000010a0e8819 */ /* 0x040fe400000006ff */
[----:B------:R-:W-:Y:S01]  /*06d0*/  @!P0 SHF.L.U64.HI R9, R10, 0x1, R9 ;  /* 0x000000010a098819 */ /* 0x000fe20000010209 */
[----:B------:R-:W-:Y:S01]  /*06e0*/  CS2R R36, SRZ ;  /* 0x0000000000247805 */ /* 0x000fe2000001ff00 */
[----:B------:R-:W-:Y:S01]  /*06f0*/  @P1 IADD3 R10, P2, R13, c[0x0][0x178], RZ ;  /* 0x00005e000d0a1a10 */ /* 0x000fe20007f5e0ff */
[----:B------:R0:W5:Y:S01]  /*0700*/  @P1 LDG.E R33, [R16.64] ;  /* 0x0000000e10211981 */ /* 0x000162000c1e1900 */
[----:B------:R-:W-:-:S02]  /*0710*/  @!P0 IADD3 R12, P3, R14, c[0x0][0x180], RZ ;  /* 0x000060000e0c8a10 */ /* 0x000fc40007f7e0ff */
[----:B------:R-:W-:Y:S02]  /*0720*/  @P1 IADD3.X R11, R15, c[0x0][0x17c], RZ, P2, !PT ;  /* 0x00005f000f0b1a10 */ /* 0x000fe400017fe4ff */
[----:B------:R-:W-:Y:S02]  /*0730*/  @!P0 IADD3 R14, P4, R14, c[0x0][0x178], RZ ;  /* 0x00005e000e0e8a10 */ /* 0x000fe40007f9e0ff */
[----:B------:R-:W-:Y:S01]  /*0740*/  MOV R34, RZ ;  /* 0x000000ff00227202 */ /* 0x000fe20000000f00 */
[----:B------:R1:W5:Y:S01]  /*0750*/  @P1 LDG.E R37, [R10.64] ;  /* 0x0000000e0a251981 */ /* 0x000362000c1e1900 */
[C---:B------:R-:W-:Y:S02]  /*0760*/  @!P0 IADD3.X R13, R9.reuse, c[0x0][0x184], RZ, P3, !PT ;  /* 0x00006100090d8a10 */ /* 0x040fe40001ffe4ff */
[----:B------:R-:W-:-:S03]  /*0770*/  @!P0 IADD3.X R15, R9, c[0x0][0x17c], RZ, P4, !PT ;  /* 0x00005f00090f8a10 */ /* 0x000fc600027fe4ff */
[----:B------:R1:W5:Y:S04]  /*0780*/  @!P0 LDG.E R34, [R12.64] ;  /* 0x0000000e0c228981 */ /* 0x000368000c1e1900 */
[----:B------:R1:W5:Y:S01]  /*0790*/  @!P0 LDG.E R36, [R14.64] ;  /* 0x0000000e0e248981 */ /* 0x000362000c1e1900 */
[----:B------:R-:W-:Y:S01]  /*07a0*/  UMOV UR12, 0x3f800000 ;  /* 0x3f800000000c7882 */ /* 0x000fe20000000000 */
[----:B------:R-:W-:Y:S01]  /*07b0*/  BSSY B0, `(.L_x_226) ;  /* 0x000001e000007945 */ /* 0x000fe20003800000 */
[----:B------:R-:W-:Y:S01]  /*07c0*/  MOV R31, RZ ;  /* 0x000000ff001f7202 */ /* 0x000fe20000000f00 */
        /* <DEDUP_REMOVED lines=14> */
[----:B------:R-:W-:Y:S01]  /*08b0*/  HFMA2.MMA R2, -RZ, RZ, 0, 1.1920928955078125e-07 ;  /* 0x00000002ff027435 */ /* 0x000fe200000001ff */
[----:B------:R-:W-:-:S04]  /*08c0*/  IADD3 R3, R39, R8, RZ ;  /* 0x0000000827037210 */ /* 0x000fc80007ffe0ff */
[----:B------:R-:W-:-:S07]  /*08d0*/  SHF.R.S32.HI R10, RZ, 0x1f, R3 ;  /* 0x0000001fff0a7819 */ /* 0x000fce0000011403 */
[----:B------:R-:W-:-:S04]  /*08e0*/  @P0 LEA R8, P2, R3, c[0x0][0x190], 0x1 ;  /* 0x0000640003080a11 */ /* 0x000fc800078408ff */
[C---:B------:R-:W-:Y:S01]  /*08f0*/  @P0 LEA.HI.X R9, R3.reuse, c[0x0][0x194], R10, 0x1, P2 ;  /* 0x0000650003090a11 */ /* 0x040fe200010f0c0a */
[----:B------:R-:W-:-:S04]  /*0900*/  IMAD.WIDE R2, R3, R2, c[0x0][0x188] ;  /* 0x0000620003027625 */ /* 0x000fc800078e0202 */
[----:B------:R-:W2:Y:S04]  /*0910*/  @P0 LDG.E.U16 R13, [R8.64] ;  /* 0x0000000e080d0981 */ /* 0x000ea8000c1e1500 */
[----:B------:R-:W3:Y:S04]  /*0920*/  @P0 LDG.E.U16 R12, [R8.64+0x2] ;  /* 0x0000020e080c0981 */ /* 0x000ee8000c1e1500 */
[----:B------:R-:W4:Y:S04]  /*0930*/  LDG.E.U16 R10, [R2.64] ;  /* 0x0000000e020a7981 */ /* 0x000f28000c1e1500 */
[----:B------:R4:W4:Y:S01]  /*0940*/  LDG.E.U16 R11, [R2.64+0x2] ;  /* 0x0000020e020b7981 */ /* 0x000922000c1e1500 */
[----:B--2---:R-:W-:-:S02]  /*0950*/  @P0 PRMT R32, RZ, 0x5410, R13 ;  /* 0x00005410ff200816 */ /* 0x004fc4000000000d */
[----:B---3--:R-:W-:Y:S02]  /*0960*/  @P0 PRMT R31, RZ, 0x5410, R12 ;  /* 0x00005410ff1f0816 */ /* 0x008fe4000000000c */
[----:B----4-:R-:W-:Y:S02]  /*0970*/  PRMT R2, RZ, 0x5410, R10 ;  /* 0x00005410ff027816 */ /* 0x010fe4000000000a */
[----:B------:R-:W-:Y:S02]  /*0980*/  PRMT R3, RZ, 0x5410, R11 ;  /* 0x00005410ff037816 */ /* 0x000fe4000000000b */
.L_x_227:
[----:B-1----:R-:W-:Y:S05]  /*0990*/  BSYNC B0 ;  /* 0x0000000000007941 */ /* 0x002fea0003800000 */
.L_x_226:
[----:B------:R-:W-:Y:S02]  /*09a0*/  ISETP.NE.AND P2, PT, RZ, UR13, PT ;  /* 0x0000000dff007c0c */ /* 0x000fe4000bf45270 */
[--C-:B-----5:R-:W-:Y:S02]  /*09b0*/  PRMT R10, RZ, 0x5410, R33.reuse ;  /* 0x00005410ff0a7816 */ /* 0x120fe40000000021 */
[----:B------:R-:W-:Y:S02]  /*09c0*/  PRMT R12, RZ, 0x7610, R33 ;  /* 0x00007610ff0c7816 */ /* 0x000fe40000000021 */
[--C-:B------:R-:W-:Y:S01]  /*09d0*/  PRMT R15, RZ, 0x5410, R34.reuse ;  /* 0x00005410ff0f7816 */ /* 0x100fe20000000022 */
[----:B------:R-:W-:Y:S01]  /*09e0*/  FADD.FTZ R10, R10, -UR16 ;  /* 0x800000100a0a7e21 */ /* 0x000fe20008010000 */
[--C-:B------:R-:W-:Y:S01]  /*09f0*/  PRMT R9, RZ, 0x5410, R37.reuse ;  /* 0x00005410ff097816 */ /* 0x100fe20000000025 */
[----:B------:R-:W-:Y:S01]  /*0a00*/  FADD.FTZ R16, R12, -UR16 ;  /* 0x800000100c107e21 */ /* 0x000fe20008010000 */
[----:B------:R-:W-:Y:S01]  /*0a10*/  PRMT R8, RZ, 0x7610, R37 ;  /* 0x00007610ff087816 */ /* 0x000fe20000000025 */
[----:B------:R-:W-:Y:S01]  /*0a20*/  FMUL.FTZ R13, R10, UR12 ;  /* 0x0000000c0a0d7c20 */ /* 0x000fe20008410000 */
[----:B------:R-:W-:Y:S01]  /*0a30*/  PRMT R14, RZ, 0x7610, R34 ;  /* 0x00007610ff0e7816 */ /* 0x000fe20000000022 */
[----:B------:R-:W-:Y:S01]  /*0a40*/  FADD.FTZ R15, R15, -UR16 ;  /* 0x800000100f0f7e21 */ /* 0x000fe20008010000 */
        /* <DEDUP_REMOVED lines=22> */
.L_x_228:
[----:B------:R-:W-:Y:S02]  /*0bb0*/  FMUL.FTZ R18, R9, R2 ;  /* 0x0000000209127220 */ /* 0x000fe40000410000 */
[----:B------:R-:W-:Y:S02]  /*0bc0*/  FADD.FTZ R14, R14, -UR16 ;  /* 0x800000100e0e7e21 */ /* 0x000fe40008010000 */
[----:B------:R-:W-:Y:S02]  /*0bd0*/  FFMA.FTZ R16, R13, R18, RZ ;  /* 0x000000120d107223 */ /* 0x000fe400000100ff */
[----:B------:R-:W-:Y:S02]  /*0be0*/  FMUL.FTZ R15, R15, UR12 ;  /* 0x0000000c0f0f7c20 */ /* 0x000fe40008410000 */
        /* <DEDUP_REMOVED lines=22> */
.L_x_229:
[----:B------:R-:W-:Y:S01]  /*0d50*/  FFMA.FTZ R19, R10, R17, R16 ;  /* 0x000000110a137223 */ /* 0x000fe20000010010 */
[----:B------:R-:W0:Y:S01]  /*0d60*/  S2R R20, SR_LANEID ;  /* 0x0000000000147919 */ /* 0x000e220000000000 */
[----:B------:R-:W-:Y:S01]  /*0d70*/  FMUL.FTZ R16, R11, R2 ;  /* 0x000000020b107220 */ /* 0x000fe20000410000 */
[----:B------:R-:W-:Y:S01]  /*0d80*/  BSSY B0, `(.L_x_230) ;  /* 0x0000050000007945 */ /* 0x000fe20003800000 */
[----:B------:R-:W-:Y:S01]  /*0d90*/  FADD.FTZ R21, R17, R18 ;  /* 0x0000001211157221 */ /* 0x000fe20000010000 */
[----:B------:R-:W-:Y:S01]  /*0da0*/  MOV R18, 0x2 ;  /* 0x0000000200127802 */ /* 0x000fe20000000f00 */
[----:B------:R-:W-:Y:S01]  /*0db0*/  FMUL.FTZ R29, R12, R3 ;  /* 0x000000030c1d7220 */ /* 0x000fe20000410000 */
[----:B------:R-:W-:Y:S01]  /*0dc0*/  ISETP.GT.U32.AND P5, PT, R0, 0xc, PT ;  /* 0x0000000c0000780c */ /* 0x000fe20003fa4070 */
[----:B------:R-:W-:-:S02]  /*0dd0*/  FFMA.FTZ R17, R15, R16, R19 ;  /* 0x000000100f117223 */ /* 0x000fc40000010013 */
[----:B------:R-:W-:Y:S02]  /*0de0*/  FADD.FTZ R16, R21, R16 ;  /* 0x0000001015107221 */ /* 0x000fe40000010000 */
[----:B------:R-:W-:Y:S02]  /*0df0*/  FFMA.FTZ R28, R14, R29, R17 ;  /* 0x0000001d0e1c7223 */ /* 0x000fe40000010011 */
[----:B------:R-:W-:-:S03]  /*0e00*/  FADD.FTZ R29, R29, R16 ;  /* 0x000000101d1d7221 */ /* 0x000fc60000010000 */
[----:B------:R-:W1:Y:S04]  /*0e10*/  SHFL.DOWN PT, R17, R28, 0x1, 0x1f ;  /* 0x08201f001c117f89 */ /* 0x000e6800000e0000 */
[----:B------:R-:W2:Y:S01]  /*0e20*/  SHFL.DOWN PT, R16, R29, 0x1, 0x1f ;  /* 0x08201f001d107f89 */ /* 0x000ea200000e0000 */
[C---:B0-----:R-:W-:Y:S02]  /*0e30*/  ISETP.GT.AND P0, PT, R20.reuse, 0x1e, PT ;  /* 0x0000001e1400780c */ /* 0x041fe40003f04270 */
[C---:B------:R-:W-:Y:S02]  /*0e40*/  ISETP.GT.AND P3, PT, R20.reuse, 0xf, PT ;  /* 0x0000000f1400780c */ /* 0x040fe40003f64270 */
[----:B------:R-:W-:-:S09]  /*0e50*/  ISETP.NE.AND P4, PT, R20, RZ, PT ;  /* 0x000000ff1400720c */ /* 0x000fd20003f85270 */
        /* <DEDUP_REMOVED lines=18> */
[----:B------:R-:W-:-:S03]  /*0f80*/  ISETP.LE.U32.AND P0, PT, R18, c[0x0][0xc], PT ;  /* 0x0000030012007a0c */ /* 0x000fc60003f03070 */
[----:B------:R-:W1:Y:S01]  /*0f90*/  SHFL.DOWN PT, R16, R29, 0x10, 0x1f ;  /* 0x0a001f001d107f89 */ /* 0x000e6200000e0000 */
[----:B0-----:R-:W-:Y:S02]  /*0fa0*/  @!P3 FADD.FTZ R28, R28, R17 ;  /* 0x000000111c1cb221 */ /* 0x001fe40000010000 */
[----:B------:R-:W-:Y:S02]  /*0fb0*/  FFMA.FTZ R17, R10, R8, RZ ;  /* 0x000000080a117223 */ /* 0x000fe400000100ff */
[----:B-1----:R-:W-:Y:S01]  /*0fc0*/  @!P3 FADD.FTZ R29, R29, R16 ;  /* 0x000000101d1db221 */ /* 0x002fe20000010000 */
[----:B------:R-:W-:Y:S01]  /*0fd0*/  ISETP.NE.AND P3, PT, R0, RZ, PT ;  /* 0x000000ff0000720c */ /* 0x000fe20003f65270 */
[----:B------:R-:W-:Y:S02]  /*0fe0*/  FFMA.FTZ R16, R13, R9, RZ ;  /* 0x000000090d107223 */ /* 0x000fe400000100ff */
[----:B------:R-:W-:Y:S02]  /*0ff0*/  FADD.FTZ R10, RZ, R9 ;  /* 0x00000009ff0a7221 */ /* 0x000fe40000010000 */
[----:B------:R-:W-:-:S02]  /*1000*/  FADD.FTZ R13, RZ, R8 ;  /* 0x00000008ff0d7221 */ /* 0x000fc40000010000 */
[----:B------:R-:W-:Y:S02]  /*1010*/  FFMA.FTZ R8, R15, R11, R16 ;  /* 0x0000000b0f087223 */ /* 0x000fe40000010010 */
[----:B------:R-:W-:Y:S02]  /*1020*/  FADD.FTZ R10, R10, R11 ;  /* 0x0000000b0a0a7221 */ /* 0x000fe40000010000 */
[----:B------:R-:W-:Y:S02]  /*1030*/  FFMA.FTZ R9, R14, R12, R17 ;  /* 0x0000000c0e097223 */ /* 0x000fe40000010011 */
[----:B------:R-:W-:-:S05]  /*1040*/  FADD.FTZ R11, R13, R12 ;  /* 0x0000000c0d0b7221 */ /* 0x000fca0000010000 */
[----:B------:R0:W-:Y:S04]  /*1050*/  STS.128 [R0.X16+0x90], R8 ;  /* 0x0000900800007388 */ /* 0x0001e8000000cc00 */
        /* <DEDUP_REMOVED lines=8> */
[----:B------:R-:W1:Y:S01]  /*10e0*/  LDS.128 R20, [0x40] ;  /* 0x00004000ff147984 */ /* 0x000e620000000c00 */
[----:B--2---:R-:W-:Y:S02]  /*10f0*/  FADD.FTZ R25, R25, R16 ;  /* 0x0000001019197221 */ /* 0x004fe40000010000 */
[----:B------:R-:W-:Y:S02]  /*1100*/  FADD.FTZ R24, R24, R17 ;  /* 0x0000001118187221 */ /* 0x000fe40000010000 */
[----:B------:R-:W-:Y:S02]  /*1110*/  FADD.FTZ R25, R25, R18 ;  /* 0x0000001219197221 */ /* 0x000fe40000010000 */
[----:B------:R-:W-:Y:S02]  /*1120*/  FADD.FTZ R24, R24, R19 ;  /* 0x0000001318187221 */ /* 0x000fe40000010000 */
[----:B------:R-:W2:Y:S01]  /*1130*/  LDS.128 R16, [0x50] ;  /* 0x00005000ff107984 */ /* 0x000ea20000000c00 */
[----:B0--3--:R-:W-:-:S02]  /*1140*/  FADD.FTZ R29, R25, R12 ;  /* 0x0000000c191d7221 */ /* 0x009fc40000010000 */
[----:B------:R-:W-:Y:S02]  /*1150*/  FADD.FTZ R12, R24, R13 ;  /* 0x0000000d180c7221 */ /* 0x000fe40000010000 */
[----:B------:R-:W0:Y:S01]  /*1160*/  LDS.128 R24, [0x60] ;  /* 0x00006000ff187984 */ /* 0x000e220000000c00 */
[----:B------:R-:W-:Y:S02]  /*1170*/  FADD.FTZ R13, R29, R14 ;  /* 0x0000000e1d0d7221 */ /* 0x000fe40000010000 */
[----:B------:R-:W-:Y:S01]  /*1180*/  FADD.FTZ R12, R12, R15 ;  /* 0x0000000f0c0c7221 */ /* 0x000fe20000010000 */
[----:B------:R-:W3:Y:S01]  /*1190*/  LDS.64 R28, [0x70] ;  /* 0x00007000ff1c7984 */ /* 0x000ee20000000a00 */
[----:B-1----:R-:W-:Y:S02]  /*11a0*/  FADD.FTZ R13, R13, R20 ;  /* 0x000000140d0d7221 */ /* 0x002fe40000010000 */
[----:B------:R-:W-:Y:S02]  /*11b0*/  FADD.FTZ R12, R12, R21 ;  /* 0x000000150c0c7221 */ /* 0x000fe40000010000 */
[----:B------:R-:W-:-:S02]  /*11c0*/  FADD.FTZ R13, R13, R22 ;  /* 0x000000160d0d7221 */ /* 0x000fc40000010000 */
[----:B------:R-:W-:Y:S02]  /*11d0*/  FADD.FTZ R12, R12, R23 ;  /* 0x000000170c0c7221 */ /* 0x000fe40000010000 */
[----:B--2---:R-:W-:Y:S02]  /*11e0*/  FADD.FTZ R13, R13, R16 ;  /* 0x000000100d0d7221 */ /* 0x004fe40000010000 */
[----:B------:R-:W-:Y:S02]  /*11f0*/  FADD.FTZ R12, R12, R17 ;  /* 0x000000110c0c7221 */ /* 0x000fe40000010000 */
[----:B------:R-:W-:Y:S02]  /*1200*/  FADD.FTZ R13, R13, R18 ;  /* 0x000000120d0d7221 */ /* 0x000fe40000010000 */
[----:B------:R-:W-:Y:S02]  /*1210*/  FADD.FTZ R12, R12, R19 ;  /* 0x000000130c0c7221 */ /* 0x000fe40000010000 */
[----:B0-----:R-:W-:-:S02]  /*1220*/  FADD.FTZ R13, R13, R24 ;  /* 0x000000180d0d7221 */ /* 0x001fc40000010000 */
[----:B------:R-:W-:Y:S02]  /*1230*/  FADD.FTZ R12, R12, R25 ;  /* 0x000000190c0c7221 */ /* 0x000fe40000010000 */
[----:B------:R-:W-:Y:S02]  /*1240*/  FADD.FTZ R13, R13, R26 ;  /* 0x0000001a0d0d7221 */ /* 0x000fe40000010000 */
[----:B------:R-:W-:Y:S02]  /*1250*/  FADD.FTZ R12, R12, R27 ;  /* 0x0000001b0c0c7221 */ /* 0x000fe40000010000 */
[----:B---3--:R-:W-:Y:S02]  /*1260*/  FADD.FTZ R28, R13, R28 ;  /* 0x0000001c0d1c7221 */ /* 0x008fe40000010000 */
[----:B------:R-:W-:Y:S02]  /*1270*/  FADD.FTZ R29, R12, R29 ;  /* 0x0000001d0c1d7221 */ /* 0x000fe40000010000 */
.L_x_231:
[----:B------:R-:W-:Y:S05]  /*1280*/  BSYNC B0 ;  /* 0x0000000000007941 */ /* 0x000fea0003800000 */
.L_x_230:
[----:B------:R-:W-:Y:S01]  /*1290*/  BAR.SYNC.DEFER_BLOCKING 0x0 ;  /* 0x0000000000007b1d */ /* 0x000fe20000010000 */
[----:B------:R-:W-:-:S05]  /*12a0*/  SHF.L.U32 R35, R0, 0x4, RZ ;  /* 0x0000000400237819 */ /* 0x000fca00000006ff */
        /* <DEDUP_REMOVED lines=157> */
.L_x_233:
[----:B------:R-:W-:Y:S05]  /*1c80*/  BSYNC B0 ;  /* 0x0000000000007941 */ /* 0x000fea0003800000 */
.L_x_232:
        /* <DEDUP_REMOVED lines=19> */
.L_x_235:
[----:B------:R-:W-:Y:S05]  /*1dc0*/  BSYNC B0 ;  /* 0x0000000000007941 */ /* 0x000fea0003800000 */
.L_x_234:
[----:B------:R-:W-:Y:S05]  /*1dd0*/  @!P0 BRA `(.L_x_236) ;  /* 0x0000124000008947 */ /* 0x000fea0003800000 */
[----:B01----:R-:W0:Y:S01]  /*1de0*/  S2R R8, SR_CTAID.Y ;  /* 0x0000000000087919 */ /* 0x003e220000002600 */
[----:B------:R-:W-:-:S05]  /*1df0*/  LOP3.LUT R9, R38, 0x1, RZ, 0xc0, !PT ;  /* 0x0000000126097812 */ /* 0x000fca00078ec0ff */
[----:B------:R-:W-:-:S04]  /*1e00*/  IMAD R9, R9, c[0x0][0x10], RZ ;  /* 0x0000040009097a24 */ /* 0x000fc800078e02ff */
[----:B------:R-:W-:-:S05]  /*1e10*/  IMAD R10, R9, c[0x0][0xc], RZ ;  /* 0x00000300090a7a24 */ /* 0x000fca00078e02ff */
[----:B------:R-:W-:-:S05]  /*1e20*/  SHF.L.U32 R11, R10, 0x1, RZ ;  /* 0x000000010a0b7819 */ /* 0x000fca00000006ff */
[----:B------:R-:W-:Y:S01]  /*1e30*/  IMAD.WIDE R10, R11, R20, c[0x0][0x1b0] ;  /* 0x00006c000b0a7625 */ /* 0x000fe200078e0214 */
[----:B0-----:R-:W-:-:S05]  /*1e40*/  IADD3 R13, R9, R8, RZ ;  /* 0x00000008090d7210 */ /* 0x001fca0007ffe0ff */
        /* <DEDUP_REMOVED lines=10> */
[----:B------:R-:W-:Y:S01]  /*1ef0*/  MOV R9, 0x1 ;  /* 0x0000000100097802 */ /* 0x000fe20000000f00 */
[----:B------:R-:W-:Y:S01]  /*1f00*/  UPOPC UR4, UR4 ;  /* 0x00000004000472bf */ /* 0x000fe20008000000 */
[----:B-1----:R-:W-:Y:S01]  /*1f10*/  SEL R14, RZ, c[0x0][0xc], P0 ;  /* 0x00000300ff0e7a07 */ /* 0x002fe20000000000 */
[----:B------:R-:W-:-:S00]  /*1f20*/  ERRBAR ;  /* 0x00000000000079ab */ /* 0x000fc00000000000 */
[----:B------:R-:W-:Y:S02]  /*1f30*/  SEL R9, R9, 0xffffffff, !P0 ;  /* 0xffffffff09097807 */ /* 0x000fe40004000000 */
[----:B0-----:R-:W-:-:S02]  /*1f40*/  ISETP.EQ.U32.AND P4, PT, R16, UR5, PT ;  /* 0x0000000510007c0c */ /* 0x001fc4000bf82070 */
[----:B------:R-:W-:Y:S01]  /*1f50*/  ISETP.NE.AND P0, PT, R14, -0x1, PT ;  /* 0xffffffff0e00780c */ /* 0x000fe20003f05270 */
[----:B------:R-:W-:-:S10]  /*1f60*/  IMAD R9, R9, UR4, RZ ;  /* 0x0000000409097c24 */ /* 0x000fd4000f8e02ff */
[----:B------:R0:W-:Y:S02]  /*1f70*/  @P4 RED.E.ADD.S32.STRONG.GPU [R12.64], R9 ;  /* 0x000000090c00498e */ /* 0x0001e4000c10e38e */
[----:B------:R-:W-:Y:S05]  /*1f80*/  @!P0 BRA `(.L_x_237) ;  /* 0x0000005000008947 */ /* 0x000fea0003800000 */
.L_x_238:
[----:B0-----:R-:W2:Y:S01]  /*1f90*/  LDG.E.STRONG.GPU R9, [R12.64] ;  /* 0x0000000e0c097981 */ /* 0x001ea2000c1ef900 */
[----:B------:R-:W-:Y:S01]  /*1fa0*/  YIELD ;  /* 0x0000000000007946 */ /* 0x000fe20003800000 */
[----:B--2---:R-:W-:Y:S01]  /*1fb0*/  ISETP.NE.AND P0, PT, R9, R14, PT ;  /* 0x0000000e0900720c */ /* 0x004fe20003f05270 */
[----:B------:R-:W-:-:S12]  /*1fc0*/  CCTL.IVALL ;  /* 0x00000000ff00798f */ /* 0x000fd80002000000 */
[----:B------:R-:W-:Y:S05]  /*1fd0*/  @P0 BRA `(.L_x_238) ;  /* 0xffffffb000000947 */ /* 0x000fea000383ffff */
.L_x_237:
[----:B------:R-:W-:Y:S01]  /*1fe0*/  ISETP.NE.AND P0, PT, RZ, c[0x0][0xc], PT ;  /* 0x00000300ff007a0c */ /* 0x000fe20003f05270 */
[----:B------:R-:W-:Y:S01]  /*1ff0*/  WARPSYNC 0xffffffff ;  /* 0xffffffff00007948 */ /* 0x000fe20003800000 */
[----:B------:R-:W-:Y:S11]  /*2000*/  BAR.SYNC.DEFER_BLOCKING 0x0 ;  /* 0x0000000000007b1d */ /* 0x000ff60000010000 */
[----:B------:R-:W-:Y:S05]  /*2010*/  @!P0 BRA `(.L_x_236) ;  /* 0x0000100000008947 */ /* 0x000fea0003800000 */
[----:B0-----:R-:W-:-:S10]  /*2020*/  HFMA2.MMA R9, -RZ, RZ, 0, 5.9604644775390625e-08 ;  /* 0x00000001ff097435 */ /* 0x001fd400000001ff */
[----:B------:R-:W-:-:S04]  /*2030*/  IADD3 R9, -R9, c[0x0][0xc], RZ ;  /* 0x0000030009097a10 */ /* 0x000fc80007ffe1ff */
[----:B------:R-:W-:Y:S02]  /*2040*/  ISETP.GE.U32.AND P0, PT, R9, 0x3, PT ;  /* 0x000000030900780c */ /* 0x000fe40003f06070 */
[----:B------:R-:W-:-:S11]  /*2050*/  MOV R9, RZ ;  /* 0x000000ff00097202 */ /* 0x000fd60000000f00 */
[----:B------:R-:W-:Y:S05]  /*2060*/  @!P0 BRA `(.L_x_239) ;  /* 0x00000de000008947 */ /* 0x000fea0003800000 */
[----:B------:R-:W-:Y:S01]  /*2070*/  ULDC UR5, c[0x0][0xc] ;  /* 0x0000030000057ab9 */ /* 0x000fe20000000800 */
[----:B------:R-:W-:Y:S01]  /*2080*/  MOV R9, RZ ;  /* 0x000000ff00097202 */ /* 0x000fe20000000f00 */
[----:B------:R-:W-:-:S04]  /*2090*/  ULOP3.LUT UR4, UR5, 0x3, URZ, 0xc0, !UPT ;  /* 0x0000000305047892 */ /* 0x000fc8000f8ec03f */
        /* <DEDUP_REMOVED lines=8> */
.L_x_242:
[----:B------:R-:W-:-:S13]  /*2120*/  ISETP.EQ.OR P6, PT, R9, R40, P3 ;  /* 0x000000280900720c */ /* 0x000fda0001fc2670 */
[----:B------:R-:W-:-:S04]  /*2130*/  @!P6 IMAD R13, R9, c[0x0][0x10], R8 ;  /* 0x00000400090dea24 */ /* 0x000fc800078e0208 */
[----:B------:R-:W-:-:S06]  /*2140*/  @!P6 IMAD.WIDE.U32 R12, R13, 0x8, R10 ;  /* 0x000000080d0ce825 */ /* 0x000fcc00078e000a */
[----:B------:R-:W2:Y:S01]  /*2150*/  @!P6 LDG.E.64 R12, [R12.64] ;  /* 0x0000000e0c0ce981 */ /* 0x000ea2000c1e1b00 */
[C---:B------:R-:W-:Y:S02]  /*2160*/  IADD3 R15, R9.reuse, 0x1, RZ ;  /* 0x00000001090f7810 */ /* 0x040fe40007ffe0ff */
[----:B------:R-:W-:Y:S02]  /*2170*/  IADD3 R17, R9, 0x2, RZ ;  /* 0x0000000209117810 */ /* 0x000fe40007ffe0ff */
        /* <DEDUP_REMOVED lines=110> */
.L_x_241:
[----:B------:R-:W-:-:S06]  /*2860*/  UISETP.GT.AND UP0, UPT, UR4, 0x4, UPT ;  /* 0x000000040400788c */ /* 0x000fcc000bf04270 */
[----:B------:R-:W-:-:S13]  /*2870*/  PLOP3.LUT P4, PT, PT, PT, UP0, 0x80, 0x0 ;  /* 0x000000000000781c */ /* 0x000fda0003f8f008 */
[----:B------:R-:W-:Y:S05]  /*2880*/  @!P4 BRA `(.L_x_243) ;  /* 0x000003b00000c947 */ /* 0x000fea0003800000 */
[C---:B------:R-:W-:Y:S02]  /*2890*/  IADD3 R15, R9.reuse, 0x1, RZ ;  /* 0x00000001090f7810 */ /* 0x040fe40007ffe0ff */
[-C--:B------:R-:W-:Y:S02]  /*28a0*/  ISETP.EQ.OR P0, PT, R9, R40.reuse, P3 ;  /* 0x000000280900720c */ /* 0x080fe40001f02670 */
        /* <DEDUP_REMOVED lines=19> */
[C---:B------:R-:W-:Y:S02]  /*29e0*/  IADD3 R25, R9.reuse, 0x2, RZ ;  /* 0x0000000209197810 */ /* 0x040fe40007ffe0ff */
[----:B------:R-:W-:Y:S01]  /*29f0*/  IADD3 R21, R9, 0x3, RZ ;  /* 0x0000000309157810 */ /* 0x000fe20007ffe0ff */
[----:B--2---:R-:W-:Y:S02]  /*2a00*/  @!P0 FADD.FTZ R28, R28, R16 ;  /* 0x000000101c1c8221 */ /* 0x004fe40000010000 */
[----:B------:R-:W-:Y:S01]  /*2a10*/  @!P0 FADD.FTZ R29, R29, R17 ;  /* 0x000000111d1d8221 */ /* 0x000fe20000010000 */
[-C--:B------:R-:W-:Y:S01]  /*2a20*/  ISETP.EQ.OR P0, PT, R9, R40.reuse, P3 ;  /* 0x000000280900720c */ /* 0x080fe20001f02670 */
[----:B---3--:R-:W-:Y:S02]  /*2a30*/  @!P5 FADD.FTZ R28, R28, R14 ;  /* 0x0000000e1c1cd221 */ /* 0x008fe40000010000 */
        /* <DEDUP_REMOVED lines=20> */
[----:B------:R-:W-:Y:S01]  /*2b80*/  UIADD3 UR4, UR4, -0x4, URZ ;  /* 0xfffffffc04047890 */ /* 0x000fe2000fffe03f */
[----:B------:R-:W-:-:S03]  /*2b90*/  IADD3 R9, R9, 0x4, RZ ;  /* 0x0000000409097810 */ /* 0x000fc60007ffe0ff */
[----:B------:R-:W-:Y:S01]  /*2ba0*/  UIADD3 UR4, UR4, -0x4, URZ ;  /* 0xfffffffc04047890 */ /* 0x000fe2000fffe03f */
[----:B--2---:R-:W-:Y:S02]  /*2bb0*/  @!P0 FADD.FTZ R28, R28, R16 ;  /* 0x000000101c1c8221 */ /* 0x004fe40000010000 */
[----:B------:R-:W-:Y:S01]  /*2bc0*/  @!P0 FADD.FTZ R29, R29, R17 ;  /* 0x000000111d1d8221 */ /* 0x000fe20000010000 */
[----:B------:R-:W-:Y:S01]  /*2bd0*/  PLOP3.LUT P0, PT, PT, PT, PT, 0x8, 0x0 ;  /* 0x000000000000781c */ /* 0x000fe20003f0e170 */
[----:B---3--:R-:W-:Y:S02]  /*2be0*/  @!P5 FADD.FTZ R28, R28, R14 ;  /* 0x0000000e1c1cd221 */ /* 0x008fe40000010000 */
[----:B------:R-:W-:Y:S02]  /*2bf0*/  @!P5 FADD.FTZ R29, R29, R15 ;  /* 0x0000000f1d1dd221 */ /* 0x000fe40000010000 */
[----:B----4-:R-:W-:Y:S02]  /*2c00*/  @!P6 FADD.FTZ R28, R28, R12 ;  /* 0x0000000c1c1ce221 */ /* 0x010fe40000010000 */
[----:B------:R-:W-:-:S02]  /*2c10*/  @!P6 FADD.FTZ R29, R29, R13 ;  /* 0x0000000d1d1de221 */ /* 0x000fc40000010000 */
[----:B-----5:R-:W-:Y:S02]  /*2c20*/  @!P4 FADD.FTZ R28, R28, R18 ;  /* 0x000000121c1cc221 */ /* 0x020fe40000010000 */
[----:B------:R-:W-:Y:S02]  /*2c30*/  @!P4 FADD.FTZ R29, R29, R19 ;  /* 0x000000131d1dc221 */ /* 0x000fe40000010000 */
.L_x_243:
[----:B------:R-:W-:-:S13]  /*2c40*/  ISETP.NE.OR P0, PT, RZ, UR4, P0 ;  /* 0x00000004ff007c0c */ /* 0x000fda0008705670 */
[----:B------:R-:W-:Y:S05]  /*2c50*/  @!P0 BRA `(.L_x_239) ;  /* 0x000001f000008947 */ /* 0x000fea0003800000 */
.L_x_240:
[CC--:B------:R-:W-:Y:S02]  /*2c60*/  ISETP.EQ.OR P5, PT, R9.reuse, R40.reuse, P3 ;  /* 0x000000280900720c */ /* 0x0c0fe40001fa2670 */
[C---:B------:R-:W-:Y:S02]  /*2c70*/  IADD3 R15, R9.reuse, 0x1, RZ ;  /* 0x00000001090f7810 */ /* 0x040fe40007ffe0ff */
[----:B------:R-:W-:Y:S02]  /*2c80*/  IADD3 R19, R9, 0x2, RZ ;  /* 0x0000000209137810 */ /* 0x000fe40007ffe0ff */
        /* <DEDUP_REMOVED lines=28> */
.L_x_239:
        /* <DEDUP_REMOVED lines=12> */
.L_x_245:
[----:B------:R-:W-:Y:S05]  /*2f10*/  BSYNC B0 ;  /* 0x0000000000007941 */ /* 0x000fea0003800000 */
.L_x_244:
        /* <DEDUP_REMOVED lines=16> */
.L_x_236:
[----:B------:R-:W-:Y:S01]  /*3020*/  @!P3 STS.64 [0x80], R28 ;  /* 0x0000801cff00b388 */ /* 0x000fe20000000a00 */
[--C-:B01----:R-:W-:Y:S02]  /*3030*/  PRMT R8, RZ, 0x5410, R33.reuse ;  /* 0x00005410ff087816 */ /* 0x103fe40000000021 */
[----:B------:R-:W-:Y:S01]  /*3040*/  PRMT R33, RZ, 0x7610, R33 ;  /* 0x00007610ff217816 */ /* 0x000fe20000000021 */
[----:B------:R-:W-:Y:S01]  /*3050*/  BAR.SYNC.DEFER_BLOCKING 0x0 ;  /* 0x0000000000007b1d */ /* 0x000fe20000010000 */
[----:B------:R-:W-:Y:S01]  /*3060*/  ISETP.GE.U32.AND P0, PT, R42, c[0x0][0x1e0], PT ;  /* 0x000078002a007a0c */ /* 0x000fe20003f06070 */
[----:B------:R-:W-:Y:S01]  /*3070*/  FADD.FTZ R10, R8, -UR16 ;  /* 0x80000010080a7e21 */ /* 0x000fe20008010000 */
[--C-:B------:R-:W-:Y:S01]  /*3080*/  PRMT R9, RZ, 0x5410, R37.reuse ;  /* 0x00005410ff097816 */ /* 0x100fe20000000025 */
[----:B------:R-:W-:Y:S01]  /*3090*/  FADD.FTZ R33, R33, -UR16 ;  /* 0x8000001021217e21 */ /* 0x000fe20008010000 */
[----:B------:R-:W-:Y:S01]  /*30a0*/  ISETP.GE.AND.EX P0, PT, R43, c[0x0][0x1e4], PT, P0 ;  /* 0x000079002b007a0c */ /* 0x000fe20003f06300 */
[----:B------:R-:W-:Y:S01]  /*30b0*/  FMUL.FTZ R23, R10, UR12 ;  /* 0x0000000c0a177c20 */ /* 0x000fe20008410000 */
[----:B------:R-:W-:Y:S01]  /*30c0*/  PRMT R8, RZ, 0x7610, R37 ;  /* 0x00007610ff087816 */ /* 0x000fe20000000025 */
[----:B------:R-:W-:Y:S01]  /*30d0*/  FMUL.FTZ R22, R33, UR12 ;  /* 0x0000000c21167c20 */ /* 0x000fe20008410000 */
[----:B------:R-:W-:-:S02]  /*30e0*/  ISETP.GT.U32.OR P0, PT, R0, 0x19f, P0 ;  /* 0x0000019f0000780c */ /* 0x000fc40000704470 */
[----:B------:R-:W-:Y:S01]  /*30f0*/  PRMT R14, RZ, 0x5410, R34 ;  /* 0x00005410ff0e7816 */ /* 0x000fe20000000022 */
[----:B------:R-:W0:Y:S02]  /*3100*/  LDS.64 R12, [0x80] ;  /* 0x00008000ff0c7984 */ /* 0x000e240000000a00 */
[----:B0-----:R-:W-:Y:S02]  /*3110*/  FMUL.FTZ R12, R12, c[0x0][0x20c] ;  /* 0x000083000c0c7a20 */ /* 0x001fe40000410000 */
        /* <DEDUP_REMOVED lines=20> */
.L_x_246:
        /* <DEDUP_REMOVED lines=18> */
.L_x_248:
[----:B------:R-:W-:Y:S05]  /*3380*/  BSYNC B0 ;  /* 0x0000000000007941 */ /* 0x000fea0003800000 */
.L_x_247:
[----:B------:R-:W-:Y:S01]  /*3390*/  PRMT R34, RZ, 0x7610, R34 ;  /* 0x00007610ff227816 */ /* 0x000fe20000000022 */
[----:B------:R-:W-:Y:S01]  /*33a0*/  FADD.FTZ R14, R14, -UR16 ;  /* 0x800000100e0e7e21 */ /* 0x000fe20008010000 */
[--C-:B------:R-:W-:Y:S02]  /*33b0*/  PRMT R9, RZ, 0x5410, R36.reuse ;  /* 0x00005410ff097816 */ /* 0x100fe40000000024 */
        /* <DEDUP_REMOVED lines=8> */
[----:B0-----:R-:W-:-:S04]  /*3440*/  FMUL.FTZ R11, R31, -1.4426950216293334961 ;  /* 0xbfb8aa3b1f0b7820 */ /* 0x001fc80000410000 */
        /* <DEDUP_REMOVED lines=14> */
.L_x_249:
        /* <DEDUP_REMOVED lines=17> */
.L_x_251:
[----:B------:R-:W-:Y:S05]  /*3640*/  BSYNC B0 ;  /* 0x0000000000007941 */ /* 0x000fea0003800000 */
.L_x_250:
[----:B------:R-:W-:Y:S01]  /*3650*/  ULDC UR4, c[0x0][0x10] ;  /* 0x0000040000047ab9 */ /* 0x000fe20000000800 */
[----:B------:R-:W-:Y:S01]  /*3660*/  IADD3 R38, R38, 0x1, RZ ;  /* 0x0000000126267810 */ /* 0x000fe20007ffe0ff */
[----:B------:R-:W-:-:S04]  /*3670*/  UIADD3 UR7, UR7, UR4, URZ ;  /* 0x0000000407077290 */ /* 0x000fc8000fffe03f */
[----:B------:R-:W-:-:S06]  /*3680*/  UISETP.GE.AND UP0, UPT, UR7, UR6, UPT ;  /* 0x000000060700728c */ /* 0x000fcc000bf06270 */
[----:B------:R-:W-:-:S13]  /*3690*/  PLOP3.LUT P0, PT, PT, PT, UP0, 0x80, 0x0 ;  /* 0x000000000000781c */ /* 0x000fda0003f0f008 */
[----:B------:R-:W-:Y:S01]  /*36a0*/  @P0 CALL.REL.NOINC `(.L_x_225) ;  /* 0x0000001000000944 */ /* 0x000fe20003c00000 */
[----:B------:R-:W-:Y:S05]  /*36b0*/  BRA `(.L_x_252) ;  /* 0xffffcbd000007947 */ /* 0x000fea000383ffff */
.L_x_225:
[----:B-1----:R-:W-:Y:S01]  /*36c0*/  ISETP.NE.AND P1, PT, R0, RZ, PT ;  /* 0x000000ff0000720c */ /* 0x002fe20003f25270 */
[----:B------:R-:W-:Y:S01]  /*36d0*/  HFMA2.MMA R3, -RZ, RZ, 0, 2.384185791015625e-07 ;  /* 0x00000004ff037435 */ /* 0x000fe200000001ff */
[----:B------:R-:W-:Y:S01]  /*36e0*/  MOV R6, c[0x0][0xc] ;  /* 0x0000030000067a02 */ /* 0x000fe20000000f00 */
        /* <DEDUP_REMOVED lines=15> */
.L_x_254:
[----:B------:R-:W-:Y:S05]  /*37e0*/  BSYNC B0 ;  /* 0x0000000000007941 */ /* 0x000fea0003800000 */
.L_x_253:
[----:B------:R-:W2:Y:S01]  /*37f0*/  S2UR UR4, SR_CTAID.X ;  /* 0x00000000000479c3 */ /* 0x000ea20000002500 */
[----:B-1----:R-:W-:Y:S02]  /*3800*/  IADD3 R5, R6, -0x1, RZ ;  /* 0xffffffff06057810 */ /* 0x002fe40007ffe0ff */
[----:B------:R-:W-:-:S05]  /*3810*/  IADD3 R4, R4, -0x1, RZ ;  /* 0xffffffff04047810 */ /* 0x000fca0007ffe0ff */
[----:B------:R-:W1:Y:S01]  /*3820*/  S2UR UR5, SR_CTAID.Y ;  /* 0x00000000000579c3 */ /* 0x000e620000002600 */
[----:B--2---:R-:W-:-:S04]  /*3830*/  ISETP.NE.AND P0, PT, R5, UR4, PT ;  /* 0x0000000405007c0c */ /* 0x004fc8000bf05270 */
[----:B-1----:R-:W-:-:S13]  /*3840*/  ISETP.NE.OR P0, PT, R4, UR5, P0 ;  /* 0x0000000504007c0c */ /* 0x002fda0008705670 */
[----:B------:R-:W-:Y:S05]  /*3850*/  @P0 EXIT ;  /* 0x000000000000094d */ /* 0x000fea0003800000 */
[----:B------:R-:W-:Y:S05]  /*3860*/  @P1 BRA `(.L_x_255) ;  /* 0x0000008000001947 */ /* 0x000fea0003800000 */
[----:B------:R-:W-:-:S05]  /*3870*/  IMAD R4, R6, c[0x0][0x10], RZ ;  /* 0x0000040006047a24 */ /* 0x000fca00078e02ff */
[----:B------:R-:W-:-:S13]  /*3880*/  ISETP.NE.AND P0, PT, R4, -0x1, PT ;  /* 0xffffffff0400780c */ /* 0x000fda0003f05270 */
[----:B------:R-:W-:Y:S05]  /*3890*/  @!P0 BRA `(.L_x_255) ;  /* 0x0000005000008947 */ /* 0x000fea0003800000 */
.L_x_256:
[----:B------:R-:W2:Y:S01]  /*38a0*/  LDG.E.STRONG.GPU R5, [R2.64] ;  /* 0x0000000e02057981 */ /* 0x000ea2000c1ef900 */
[----:B------:R-:W-:Y:S01]  /*38b0*/  YIELD ;  /* 0x0000000000007946 */ /* 0x000fe20003800000 */
[----:B--2---:R-:W-:Y:S01]  /*38c0*/  ISETP.NE.AND P0, PT, R5, R4, PT ;  /* 0x000000040500720c */ /* 0x004fe20003f05270 */
[----:B------:R-:W-:-:S12]  /*38d0*/  CCTL.IVALL ;  /* 0x00000000ff00798f */ /* 0x000fd80002000000 */
[----:B------:R-:W-:Y:S05]  /*38e0*/  @P0 BRA `(.L_x_256) ;  /* 0xffffffb000000947 */ /* 0x000fea000383ffff */
.L_x_255:
[----:B------:R-:W-:Y:S02]  /*38f0*/  WARPSYNC 0xffffffff ;  /* 0xffffffff00007948 */ /* 0x000fe40003800000 */
[----:B------:R-:W-:Y:S01]  /*3900*/  MOV R19, c[0x0][0x1dc] ;  /* 0x0000770000137a02 */ /* 0x000fe20000000f00 */
[----:B------:R-:W-:Y:S03]  /*3910*/  BAR.SYNC.DEFER_BLOCKING 0x0 ;  /* 0x0000000000007b1d */ /* 0x000fe60000010000 */
[----:B------:R-:W-:-:S04]  /*3920*/  LEA.HI R2, P0, R19, c[0x0][0x1d8], RZ, 0x1 ;  /* 0x0000760013027a11 */ /* 0x000fc800078108ff */
[----:B------:R-:W-:-:S04]  /*3930*/  IADD3.X R3, RZ, c[0x0][0x1dc], RZ, P0, !PT ;  /* 0x00007700ff037a10 */ /* 0x000fc800007fe4ff */
        /* <DEDUP_REMOVED lines=20> */
.L_x_257:
[----:B------:R-:W-:-:S04]  /*3a80*/  LEA R6, P0, R0, c[0x0][0x1b8], 0x2 ;  /* 0x00006e0000067a11 */ /* 0x000fc800078010ff */
[----:B------:R-:W-:Y:S02]  /*3a90*/  LEA.HI.X R7, R0, c[0x0][0x1bc], R7, 0x2, P0 ;  /* 0x00006f0000077a11 */ /* 0x000fe400000f1407 */
[-C--:B------:R-:W-:Y:S02]  /*3aa0*/  LEA R8, P0, R25, R6.reuse, 0x2 ;  /* 0x0000000619087211 */ /* 0x080fe400078010ff */
[-C--:B------:R-:W-:Y:S01]  /*3ab0*/  LEA R12, P2, R23, R6.reuse, 0x2 ;  /* 0x00000006170c7211 */ /* 0x080fe200078410ff */
[----:B0-----:R1:W2:Y:S01]  /*3ac0*/  LDG.E R2, [R6.64] ;  /* 0x0000000e06027981 */ /* 0x0012a2000c1e1900 */
[----:B0-----:R-:W-:Y:S02]  /*3ad0*/  LEA R10, P1, R16, R6, 0x2 ;  /* 0x00000006100a7211 */ /* 0x001fe400078210ff */
[C---:B------:R-:W-:Y:S02]  /*3ae0*/  IADD3.X R9, R7.reuse, R27, RZ, P0, !PT ;  /* 0x0000001b07097210 */ /* 0x040fe400007fe4ff */
[----:B------:R-:W-:-:S02]  /*3af0*/  IADD3.X R13, R7, R21, RZ, P2, !PT ;  /* 0x00000015070d7210 */ /* 0x000fc400017fe4ff */
[----:B------:R-:W-:Y:S02]  /*3b00*/  IADD3.X R11, R19, R7, RZ, P1, !PT ;  /* 0x00000007130b7210 */ /* 0x000fe40000ffe4ff */
[----:B------:R-:W2:Y:S04]  /*3b10*/  LDG.E R9, [R8.64] ;  /* 0x0000000e08097981 */ /* 0x000ea8000c1e1900 */
[----:B------:R-:W3:Y:S04]  /*3b20*/  LDG.E R10, [R10.64] ;  /* 0x0000000e0a0a7981 */ /* 0x000ee8000c1e1900 */
[----:B------:R-:W3:Y:S01]  /*3b30*/  LDG.E R13, [R12.64] ;  /* 0x0000000e0c0d7981 */ /* 0x000ee2000c1e1900 */
[----:B------:R-:W-:Y:S01]  /*3b40*/  HFMA2.MMA R5, -RZ, RZ, 0, 1.1920928955078125e-07 ;  /* 0x00000002ff057435 */ /* 0x000fe200000001ff */
[----:B------:R-:W-:-:S02]  /*3b50*/  SHF.L.U32 R4, R0, 0x1, RZ ;  /* 0x0000000100047819 */ /* 0x000fc400000006ff */
[----:B------:R-:W-:-:S04]  /*3b60*/  IADD3 R0, R0, 0x1a0, RZ ;  /* 0x000001a000007810 */ /* 0x000fc80007ffe0ff */
[----:B------:R-:W-:Y:S02]  /*3b70*/  ISETP.GT.U32.AND P0, PT, R25, R0, PT ;  /* 0x000000001900720c */ /* 0x000fe40003f04070 */
[----:B-1----:R-:W-:-:S04]  /*3b80*/  SHF.R.S32.HI R7, RZ, 0x1f, R0 ;  /* 0x0000001fff077819 */ /* 0x002fc80000011400 */
[----:B------:R-:W-:Y:S02]  /*3b90*/  ISETP.GT.AND.EX P0, PT, R14, R7, PT, P0 ;  /* 0x000000070e00720c */ /* 0x000fe40003f04300 */
[----:B--2---:R-:W-:Y:S01]  /*3ba0*/  F2FP.BF16.PACK_AB R15, R9, R2 ;  /* 0x00000002090f723e */ /* 0x004fe200000010ff */
[----:B------:R-:W-:-:S04]  /*3bb0*/  IMAD.WIDE R2, R4, R5, c[0x0][0x168] ;  /* 0x00005a0004027625 */ /* 0x000fc800078e0205 */
[----:B------:R-:W-:Y:S01]  /*3bc0*/  IMAD.WIDE R4, R4, R5, c[0x0][0x170] ;  /* 0x00005c0004047625 */ /* 0x000fe200078e0205 */
[----:B---3--:R-:W-:Y:S01]  /*3bd0*/  F2FP.BF16.PACK_AB R17, R13, R10 ;  /* 0x0000000a0d11723e */ /* 0x008fe200000010ff */
[----:B------:R0:W-:Y:S04]  /*3be0*/  STG.E [R2.64], R15 ;  /* 0x0000000f02007986 */ /* 0x0001e8000c10190e */
[----:B------:R0:W-:Y:S01]  /*3bf0*/  STG.E [R4.64], R17 ;  /* 0x0000001104007986 */ /* 0x0001e2000c10190e */
[----:B------:R-:W-:Y:S05]  /*3c00*/  @P0 BRA `(.L_x_257) ;  /* 0xfffffe7000000947 */ /* 0x000fea000383ffff */
[----:B------:R-:W-:Y:S05]  /*3c10*/  EXIT ;  /* 0x000000000000794d */ /* 0x000fea0003800000 */
.L_x_258:
        /* <DEDUP_REMOVED lines=14> */
.L_x_3264:


//--------------------- .text._Z35group_norm_nhwc_bwd_one_pass_kernelI11Bf16IOBf16WLi128ELi26ELi416EEv26Group_norm_nhwc_bwd_params --------------------------
	.section	.text._Z35group_norm_nhwc_bwd_one_pass_kernelI11Bf16IOBf16WLi128ELi26ELi416EEv26Group_norm_nhwc_bwd_params,"ax",@progbits
	.sectioninfo	@"SHI_REGISTERS=58"
	.align	128
        .global         _Z35group_norm_nhwc_bwd_one_pass_kernelI11Bf16IOBf16WLi128ELi26ELi416EEv26Group_norm_nhwc_bwd_params
        .type           _Z35group_norm_nhwc_bwd_one_pass_kernelI11Bf16IOBf16WLi128ELi26ELi416EEv26Group_norm_nhwc_bwd_params,@function
        .size           _Z35group_norm_nhwc_bwd_one_pass_kernelI11Bf16IOBf16WLi128ELi26ELi416EEv26Group_norm_nhwc_bwd_params,(.L_x_3265 - _Z35group_norm_nhwc_bwd_one_pass_kernelI11Bf16IOBf16WLi128ELi26ELi416EEv26Group_norm_nhwc_bwd_params)
        .other          _Z35group_norm_nhwc_bwd_one_pass_kernelI11Bf16IOBf16WLi128ELi26ELi416EEv26Group_norm_nhwc_bwd_params,@"STO_CUDA_ENTRY STV_DEFAULT"
_Z35group_norm_nhwc_bwd_one_pass_kernelI11Bf16IOBf16WLi128ELi26ELi416EEv26Group_norm_nhwc_bwd_params:
.text._Z35group_norm_nhwc_bwd_one_pass_kernelI11Bf16IOBf16WLi128ELi26ELi416EEv26Group_norm_nhwc_bwd_params:
        /* <DEDUP_REMOVED lines=54> */
.L_x_294:
[----:B------:R-:W-:Y:S02]  /*0360*/  IABS R18, c[0x0][0x1f0] ;  /* 0x00007c0000127a13 */ /* 0x000fe40000000000 */
[----:B------:R-:W-:Y:S02]  /*0370*/  IABS R15, R41 ;  /* 0x00000029000f7213 */ /* 0x000fe40000000000 */
[----:B0-----:R-:W0:Y:S08]  /*0380*/  I2F.RP R12, R18 ;  /* 0x00000012000c7306 */ /* 0x001e300000209400 */
[----:B0-----:R-:W0:Y:S02]  /*0390*/  MUFU.RCP R12, R12 ;  /* 0x0000000c000c7308 */ /* 0x001e240000001000 */
[----:B0-----:R-:W-:-:S02]  /*03a0*/  IADD3 R10, R12, 0xffffffe, RZ ;  /* 0x0ffffffe0c0a7810 */ /* 0x001fc40007ffe0ff */
        /* <DEDUP_REMOVED lines=31> */
[----:B------:R-:W-:Y:S02]  /*05a0*/  ISETP.GE.U32.AND P0, PT, R16, c[0x0][0x1e0], PT ;  /* 0x0000780010007a0c */ /* 0x000fe40003f06070 */
[----:B------:R-:W-:Y:S02]  /*05b0*/  SHF.R.S32.HI R17, RZ, 0x1f, R16 ;  /* 0x0000001fff117819 */ /* 0x000fe40000011410 */
[----:B------:R-:W-:Y:S01]  /*05c0*/  IADD3 R16, R15, 0x60, RZ ;  /* 0x000000600f107810 */ /* 0x000fe20007ffe0ff */
[----:B------:R-:W-:Y:S01]  /*05d0*/  IMAD R15, R10, 0x1a, RZ ;  /* 0x0000001a0a0f7824 */ /* 0x000fe200078e02ff */
[----:B------:R-:W-:Y:S02]  /*05e0*/  SEL R11, R11, R14, !P3 ;  /* 0x0000000e0b0b7207 */ /* 0x000fe40005800000 */
[----:B------:R-:W-:-:S02]  /*05f0*/  ISETP.GE.AND.EX P0, PT, R17, c[0x0][0x1e4], PT, P0 ;  /* 0x0000790011007a0c */ /* 0x000fc40003f06300 */
[----:B------:R-:W-:Y:S02]  /*0600*/  SHF.R.S32.HI R17, RZ, 0x1f, R15 ;  /* 0x0000001fff117819 */ /* 0x000fe4000001140f */
[C---:B------:R-:W-:Y:S02]  /*0610*/  IADD3 R50, P4, R48.reuse, R15, RZ ;  /* 0x0000000f30327210 */ /* 0x040fe40007f9e0ff */
[----:B------:R-:W-:Y:S02]  /*0620*/  SHF.R.S32.HI R14, RZ, 0x1f, R11 ;  /* 0x0000001fff0e7819 */ /* 0x000fe4000001140b */
[----:B------:R-:W-:Y:S02]  /*0630*/  ISETP.LT.U32.AND P0, PT, R49, 0x1a0, !P0 ;  /* 0x000001a03100780c */ /* 0x000fe40004701070 */
[----:B------:R-:W-:Y:S01]  /*0640*/  LEA.HI.X.SX32 R51, R48, R17, 0x1, P4 ;  /* 0x0000001130337211 */ /* 0x000fe200020f0eff */
[----:B------:R-:W-:Y:S01]  /*0650*/  IMAD R14, R14, c[0x0][0x1e8], RZ ;  /* 0x00007a000e0e7a24 */ /* 0x000fe200078e02ff */
[----:B------:R-:W-:-:S02]  /*0660*/  ISETP.GE.U32.AND P3, PT, R16, c[0x0][0x1e0], PT ;  /* 0x0000780010007a0c */ /* 0x000fc40003f66070 */
[----:B------:R-:W-:Y:S01]  /*0670*/  SHF.R.S32.HI R16, RZ, 0x1f, R16 ;  /* 0x0000001fff107819 */ /* 0x000fe20000011410 */
[C---:B------:R-:W-:Y:S02]  /*0680*/  IMAD R53, R11.reuse, c[0x0][0x1ec], R14 ;  /* 0x00007b000b357a24 */ /* 0x040fe400078e020e */
[----:B------:R-:W-:Y:S01]  /*0690*/  IMAD.WIDE.U32 R50, R11, c[0x0][0x1e8], R50 ;  /* 0x00007a000b327a25 */ /* 0x000fe200078e0032 */
[----:B------:R-:W-:-:S03]  /*06a0*/  ISETP.GE.AND.EX P3, PT, R16, c[0x0][0x1e4], PT, P3 ;  /* 0x0000790010007a0c */ /* 0x000fc60003f66330 */
[----:B------:R-:W-:Y:S01]  /*06b0*/  @P2 IMAD R16, R6, c[0x0][0x1d8], RZ ;  /* 0x0000760006102a24 */ /* 0x000fe200078e02ff */
[----:B------:R-:W-:Y:S01]  /*06c0*/  IADD3 R53, R51, R53, RZ ;  /* 0x0000003533357210 */ /* 0x000fe20007ffe0ff */
[----:B------:R-:W-:Y:S02]  /*06d0*/  @P0 IMAD R19, R8, c[0x0][0x1d8], RZ ;  /* 0x0000760008130a24 */ /* 0x000fe400078e02ff */
[----:B------:R-:W-:Y:S01]  /*06e0*/  @P2 IMAD R25, R45, c[0x0][0x1dc], R16 ;  /* 0x000077002d192a24 */ /* 0x000fe200078e0210 */
[-C--:B------:R-:W-:Y:S02]  /*06f0*/  @P2 MOV R16, R50.reuse ;  /* 0x0000003200102202 */ /* 0x080fe40000000f00 */
[----:B------:R-:W-:Y:S01]  /*0700*/  @P2 MOV R17, R53 ;  /* 0x0000003500112202 */ /* 0x000fe20000000f00 */
[----:B------:R-:W-:Y:S01]  /*0710*/  @P0 IMAD R29, R44, c[0x0][0x1dc], R19 ;  /* 0x000077002c1d0a24 */ /* 0x000fe200078e0213 */
[----:B------:R-:W-:Y:S01]  /*0720*/  ISETP.LT.U32.AND P3, PT, R49, 0x1a0, !P3 ;  /* 0x000001a03100780c */ /* 0x000fe20005f61070 */
[----:B------:R-:W-:Y:S01]  /*0730*/  @P1 IMAD R14, R5, c[0x0][0x1d8], RZ ;  /* 0x00007600050e1a24 */ /* 0x000fe200078e02ff */
[----:B------:R-:W-:-:S02]  /*0740*/  @P1 MOV R52, R50 ;  /* 0x0000003200341202 */ /* 0x000fc40000000f00 */
[----:B------:R-:W-:Y:S02]  /*0750*/  @P0 MOV R18, R50 ;  /* 0x0000003200120202 */ /* 0x000fe40000000f00 */
[----:B------:R-:W-:Y:S01]  /*0760*/  @P0 MOV R19, R53 ;  /* 0x0000003500130202 */ /* 0x000fe20000000f00 */
[----:B------:R-:W-:-:S04]  /*0770*/  @P2 IMAD.WIDE.U32 R16, R45, c[0x0][0x1d8], R16 ;  /* 0x000076002d102a25 */ /* 0x000fc800078e0010 */
[C---:B------:R-:W-:Y:S02]  /*0780*/  @P1 IMAD R11, R47.reuse, c[0x0][0x1dc], R14 ;  /* 0x000077002f0b1a24 */ /* 0x040fe400078e020e */
        /* <DEDUP_REMOVED lines=35> */
[----:B------:R-:W-:Y:S01]  /*09c0*/  MOV R40, RZ ;  /* 0x000000ff00287202 */ /* 0x000fe20000000f00 */
[----:B------:R-:W-:Y:S01]  /*09d0*/  CS2R R32, SRZ ;  /* 0x0000000000207805 */ /* 0x000fe2000001ff00 */
[----:B------:R-:W-:-:S02]  /*09e0*/  @P3 IADD3.X R19, R14, c[0x0][0x184], RZ, P5, !PT ;  /* 0x000061000e133a10 */ /* 0x000fc40002ffe4ff */
[----:B------:R-:W-:Y:S01]  /*09f0*/  @P3 IADD3.X R21, R14, c[0x0][0x17c], RZ, P6, !PT ;  /* 0x00005f000e153a10 */ /* 0x000fe200037fe4ff */
[----:B------:R0:W5:Y:S04]  /*0a00*/  @P2 LDG.E R37, [R24.64] ;  /* 0x0000000c18252981 */ /* 0x000168000c1e1900 */
        /* <DEDUP_REMOVED lines=8> */
[----:B--2---:R-:W1:Y:S02]  /*0a90*/  R2UR UR17, R12 ;  /* 0x000000000c1173c2 */ /* 0x004e6400000e0000 */
[----:B-1----:R-:W-:-:S05]  /*0aa0*/  MOV R14, UR17 ;  /* 0x00000011000e7c02 */ /* 0x002fca0008000f00 */
[----:B------:R-:W-:-:S05]  /*0ab0*/  FFMA.FTZ R13, -R14, UR17, R13 ;  /* 0x000000110e0d7c23 */ /* 0x000fca000801010d */
[----:B------:R-:W-:-:S13]  /*0ac0*/  FSETP.GTU.FTZ.AND P0, PT, R13, RZ, PT ;  /* 0x000000ff0d00720b */ /* 0x000fda0003f1c000 */
[----:B------:R-:W-:Y:S01]  /*0ad0*/  VOTEU.ANY UP0, P0 ;  /* 0x00000000003f7886 */ /* 0x000fe20000000100 */
[----:B------:R-:W-:-:S13]  /*0ae0*/  PLOP3.LUT P0, PT, PT, PT, UP0, 0x80, 0x0 ;  /* 0x000000000000781c */ /* 0x000fda0003f0f008 */
[----:B------:R-:W-:-:S06]  /*0af0*/  @P0 FADD.FTZ R14, R13, c[0x0][0x1a0] ;  /* 0x000068000d0e0621 */ /* 0x000fcc0000010000 */
[----:B------:R-:W1:Y:S02]  /*0b00*/  @P0 MUFU.RSQ R14, R14 ;  /* 0x0000000e000e0308 */ /* 0x000e640000001400 */
[----:B-1----:R-:W1:Y:S01]  /*0b10*/  @P0 R2UR UR4, R14 ;  /* 0x000000000e0403c2 */ /* 0x002e6200000e0000 */
[----:B------:R-:W-:Y:S01]  /*0b20*/  ISETP.GT.U32.AND P0, PT, R49, 0x19f, PT ;  /* 0x0000019f3100780c */ /* 0x000fe20003f04070 */
[----:B------:R-:W-:Y:S01]  /*0b30*/  UMOV UR14, 0x3f800000 ;  /* 0x3f800000000e7882 */ /* 0x000fe20000000000 */
[----:B------:R-:W-:Y:S01]  /*0b40*/  BSSY B0, `(.L_x_260) ;  /* 0x0000014000007945 */ /* 0x000fe20003800000 */
[----:B------:R-:W-:Y:S01]  /*0b50*/  CS2R R12, SRZ ;  /* 0x00000000000c7805 */ /* 0x000fe2000001ff00 */
[----:B------:R-:W-:Y:S01]  /*0b60*/  MOV R11, RZ ;  /* 0x000000ff000b7202 */ /* 0x000fe20000000f00 */
[----:B-1----:R-:W-:-:S08]  /*0b70*/  @UP0 UMOV UR14, UR4 ;  /* 0x00000004000e0c82 */ /* 0x002fd00008000000 */
[----:B------:R-:W-:Y:S05]  /*0b80*/  @P0 BRA `(.L_x_261) ;  /* 0x000000f000000947 */ /* 0x000fea0003800000 */
[----:B0-----:R-:W-:Y:S01]  /*0b90*/  ISETP.NE.AND P0, PT, RZ, UR16, PT ;  /* 0x00000010ff007c0c */ /* 0x001fe2000bf05270 */
        /* <DEDUP_REMOVED lines=9> */
[----:B------:R-:W4:Y:S01]  /*0c30*/  LDG.E.U16 R12, [R14.64+0x2] ;  /* 0x0000020c0e0c7981 */ /* 0x000f22000c1e1500 */
[----:B--2---:R-:W-:-:S02]  /*0c40*/  @P0 PRMT R13, RZ, 0x5410, R19 ;  /* 0x00005410ff0d0816 */ /* 0x004fc40000000013 */
[----:B---3--:R-:W-:Y:S02]  /*0c50*/  @P0 PRMT R11, RZ, 0x5410, R18 ;  /* 0x00005410ff0b0816 */ /* 0x008fe40000000012 */
[----:B----4-:R-:W-:Y:S02]  /*0c60*/  PRMT R32, RZ, 0x5410, R32 ;  /* 0x00005410ff207816 */ /* 0x010fe40000000020 */
[----:B------:R-:W-:Y:S02]  /*0c70*/  PRMT R12, RZ, 0x5410, R12 ;  /* 0x00005410ff0c7816 */ /* 0x000fe4000000000c */
.L_x_261:
[----:B0-----:R-:W-:Y:S05]  /*0c80*/  BSYNC B0 ;  /* 0x0000000000007941 */ /* 0x001fea0003800000 */
.L_x_260:
[----:B------:R-:W-:Y:S02]  /*0c90*/  ISETP.NE.AND P4, PT, RZ, UR16, PT ;  /* 0x00000010ff007c0c */ /* 0x000fe4000bf85270 */
[--C-:B-----5:R-:W-:Y:S02]  /*0ca0*/  PRMT R14, RZ, 0x5410, R39.reuse ;  /* 0x00005410ff0e7816 */ /* 0x120fe40000000027 */
[----:B------:R-:W-:Y:S02]  /*0cb0*/  PRMT R15, RZ, 0x7610, R39 ;  /* 0x00007610ff0f7816 */ /* 0x000fe40000000027 */
[----:B------:R-:W-:Y:S01]  /*0cc0*/  PRMT R17, RZ, 0x7610, R38 ;  /* 0x00007610ff117816 */ /* 0x000fe20000000026 */
[----:B------:R-:W-:-:S02]  /*0cd0*/  FADD.FTZ R14, R14, -UR17 ;  /* 0x800000110e0e7e21 */ /* 0x000fc40008010000 */
[----:B------:R-:W-:Y:S01]  /*0ce0*/  FADD.FTZ R16, R15, -UR17 ;  /* 0x800000110f107e21 */ /* 0x000fe20008010000 */
[----:B------:R-:W-:Y:S01]  /*0cf0*/  PRMT R15, RZ, 0x5410, R38 ;  /* 0x00005410ff0f7816 */ /* 0x000fe20000000026 */
        /* <DEDUP_REMOVED lines=21> */
.L_x_262:
[----:B------:R-:W-:Y:S02]  /*0e50*/  FMUL.FTZ R19, R15, R32 ;  /* 0x000000200f137220 */ /* 0x000fe40000410000 */
[----:B------:R-:W-:Y:S02]  /*0e60*/  FMUL.FTZ R20, R17, R12 ;  /* 0x0000000c11147220 */ /* 0x000fe40000410000 */
[----:B------:R-:W-:Y:S02]  /*0e70*/  FFMA.FTZ R21, R14, R19, RZ ;  /* 0x000000130e157223 */ /* 0x000fe400000100ff */
[----:B------:R-:W-:Y:S02]  /*0e80*/  FADD.FTZ R19, RZ, R19 ;  /* 0x00000013ff137221 */ /* 0x000fe40000010000 */
        /* <DEDUP_REMOVED lines=29> */
.L_x_263:
[----:B------:R-:W-:Y:S01]  /*1060*/  FMUL.FTZ R23, R21, R32 ;  /* 0x0000002015177220 */ /* 0x000fe20000410000 */
[----:B------:R-:W-:Y:S01]  /*1070*/  PRMT R22, RZ, 0x7610, R35 ;  /* 0x00007610ff167816 */ /* 0x000fe20000000023 */
[----:B------:R-:W-:Y:S02]  /*1080*/  FMUL.FTZ R25, R19, R12 ;  /* 0x0000000c13197220 */ /* 0x000fe40000410000 */
[----:B------:R-:W-:Y:S02]  /*1090*/  FFMA.FTZ R18, R30, R23, R18 ;  /* 0x000000171e127223 */ /* 0x000fe40000010012 */
[----:B------:R-:W-:Y:S01]  /*10a0*/  FADD.FTZ R20, R20, R23 ;  /* 0x0000001714147221 */ /* 0x000fe20000010000 */
[----:B------:R-:W-:Y:S01]  /*10b0*/  PRMT R23, RZ, 0x7610, R34 ;  /* 0x00007610ff177816 */ /* 0x000fe20000000022 */
[----:B------:R-:W-:Y:S01]  /*10c0*/  FFMA.FTZ R27, R31, R25, R18 ;  /* 0x000000191f1b7223 */ /* 0x000fe20000010012 */
[----:B------:R-:W-:Y:S01]  /*10d0*/  PRMT R18, RZ, 0x5410, R35 ;  /* 0x00005410ff127816 */ /* 0x000fe20000000023 */
[----:B------:R-:W-:-:S02]  /*10e0*/  FFMA.FTZ R14, R14, R15, RZ ;  /* 0x0000000f0e0e7223 */ /* 0x000fc400000100ff */
[----:B------:R-:W-:Y:S02]  /*10f0*/  FFMA.FTZ R16, R16, R17, RZ ;  /* 0x0000001110107223 */ /* 0x000fe400000100ff */
[----:B------:R-:W-:Y:S02]  /*1100*/  FADD.FTZ R18, R18, -UR17 ;  /* 0x8000001112127e21 */ /* 0x000fe40008010000 */
[----:B------:R-:W-:Y:S02]  /*1110*/  FADD.FTZ R26, R22, -UR17 ;  /* 0x80000011161a7e21 */ /* 0x000fe40008010000 */
[----:B------:R-:W-:Y:S01]  /*1120*/  FADD.FTZ R20, R25, R20 ;  /* 0x0000001419147221 */ /* 0x000fe20000010000 */
[----:B------:R-:W-:Y:S01]  /*1130*/  PRMT R25, RZ, 0x5410, R34 ;  /* 0x00005410ff197816 */ /* 0x000fe20000000022 */
[----:B------:R-:W-:Y:S02]  /*1140*/  FADD.FTZ R22, RZ, R15 ;  /* 0x0000000fff167221 */ /* 0x000fe40000010000 */
[----:B------:R-:W-:-:S02]  /*1150*/  FFMA.FTZ R14, R30, R21, R14 ;  /* 0x000000151e0e7223 */ /* 0x000fc4000001000e */
[----:B------:R-:W-:Y:S02]  /*1160*/  FFMA.FTZ R16, R31, R19, R16 ;  /* 0x000000131f107223 */ /* 0x000fe40000010010 */
[----:B------:R-:W-:Y:S02]  /*1170*/  FMUL.FTZ R18, R18, UR14 ;  /* 0x0000000e12127c20 */ /* 0x000fe40008410000 */
[----:B------:R-:W-:Y:S02]  /*1180*/  FADD.FTZ R24, RZ, R17 ;  /* 0x00000011ff187221 */ /* 0x000fe40000010000 */
        /* <DEDUP_REMOVED lines=20> */
.L_x_264:
[----:B------:R-:W-:Y:S01]  /*12d0*/  FADD.FTZ R24, R24, R19 ;  /* 0x0000001318187221 */ /* 0x000fe20000010000 */
[--C-:B------:R-:W-:Y:S01]  /*12e0*/  PRMT R19, RZ, 0x5410, R36.reuse ;  /* 0x00005410ff137816 */ /* 0x100fe20000000024 */
[----:B------:R-:W-:Y:S02]  /*12f0*/  FADD.FTZ R22, R22, R21 ;  /* 0x0000001516167221 */ /* 0x000fe40000010000 */
[----:B------:R-:W-:Y:S02]  /*1300*/  FMUL.FTZ R17, R25, R32 ;  /* 0x0000002019117220 */ /* 0x000fe40000410000 */
[----:B------:R-:W-:Y:S01]  /*1310*/  FADD.FTZ R21, R19, -UR17 ;  /* 0x8000001113157e21 */ /* 0x000fe20008010000 */
[----:B------:R-:W-:Y:S01]  /*1320*/  PRMT R19, RZ, 0x7610, R36 ;  /* 0x00007610ff137816 */ /* 0x000fe20000000024 */
[----:B------:R-:W-:Y:S02]  /*1330*/  FFMA.FTZ R26, R18, R17, R27 ;  /* 0x00000011121a7223 */ /* 0x000fe4000001001b */
[----:B------:R-:W-:-:S02]  /*1340*/  FADD.FTZ R20, R20, R17 ;  /* 0x0000001114147221 */ /* 0x000fc40000010000 */
[----:B------:R-:W-:Y:S02]  /*1350*/  FMUL.FTZ R17, R23, R12 ;  /* 0x0000000c17117220 */ /* 0x000fe40000410000 */
[----:B------:R-:W-:Y:S02]  /*1360*/  FADD.FTZ R27, R19, -UR17 ;  /* 0x80000011131b7e21 */ /* 0x000fe40008010000 */
[----:B------:R-:W-:Y:S02]  /*1370*/  FFMA.FTZ R26, R15, R17, R26 ;  /* 0x000000110f1a7223 */ /* 0x000fe4000001001a */
[----:B------:R-:W-:Y:S01]  /*1380*/  FADD.FTZ R54, R17, R20 ;  /* 0x0000001411367221 */ /* 0x000fe20000010000 */
[--C-:B------:R-:W-:Y:S01]  /*1390*/  PRMT R20, RZ, 0x7610, R33.reuse ;  /* 0x00007610ff147816 */ /* 0x100fe20000000021 */
        /* <DEDUP_REMOVED lines=22> */
.L_x_265:
[----:B------:R-:W-:Y:S01]  /*1500*/  FMUL.FTZ R27, R21, R32 ;  /* 0x00000020151b7220 */ /* 0x000fe20000410000 */
[C---:B------:R-:W-:Y:S01]  /*1510*/  ISETP.GT.AND P0, PT, R4.reuse, 0x1e, PT ;  /* 0x0000001e0400780c */ /* 0x040fe20003f04270 */
[----:B------:R-:W-:Y:S01]  /*1520*/  FFMA.FTZ R15, R15, R23, R16 ;  /* 0x000000170f0f7223 */ /* 0x000fe20000010010 */
[C---:B------:R-:W-:Y:S01]  /*1530*/  ISETP.GT.AND P3, PT, R4.reuse, 0xf, PT ;  /* 0x0000000f0400780c */ /* 0x040fe20003f64270 */
[----:B------:R-:W-:Y:S01]  /*1540*/  FFMA.FTZ R26, R19, R27, R26 ;  /* 0x0000001b131a7223 */ /* 0x000fe2000001001a */
[----:B------:R-:W-:Y:S01]  /*1550*/  ISETP.NE.AND P5, PT, R4, RZ, PT ;  /* 0x000000ff0400720c */ /* 0x000fe20003fa5270 */
[----:B------:R-:W-:Y:S01]  /*1560*/  FADD.FTZ R28, R54, R27 ;  /* 0x0000001b361c7221 */ /* 0x000fe20000010000 */
[----:B------:R-:W-:Y:S01]  /*1570*/  MOV R16, 0x2 ;  /* 0x0000000200107802 */ /* 0x000fe20000000f00 */
[----:B------:R-:W-:Y:S01]  /*1580*/  FMUL.FTZ R27, R20, R12 ;  /* 0x0000000c141b7220 */ /* 0x000fe20000410000 */
[----:B------:R-:W-:Y:S01]  /*1590*/  BSSY B0, `(.L_x_266) ;  /* 0x0000049000007945 */ /* 0x000fe20003800000 */
[----:B------:R-:W-:Y:S01]  /*15a0*/  FFMA.FTZ R14, R18, R25, R14 ;  /* 0x00000019120e7223 */ /* 0x000fe2000001000e */
[----:B------:R-:W-:Y:S01]  /*15b0*/  ISETP.GT.U32.AND P6, PT, R49, 0xc, PT ;  /* 0x0000000c3100780c */ /* 0x000fe20003fc4070 */
[----:B------:R-:W-:-:S02]  /*15c0*/  FFMA.FTZ R26, R17, R27, R26 ;  /* 0x0000001b111a7223 */ /* 0x000fc4000001001a */
[----:B------:R-:W-:Y:S02]  /*15d0*/  FADD.FTZ R27, R27, R28 ;  /* 0x0000001c1b1b7221 */ /* 0x000fe40000010000 */
[----:B------:R-:W-:Y:S01]  /*15e0*/  FADD.FTZ R22, R22, R25 ;  /* 0x0000001916167221 */ /* 0x000fe20000010000 */
[----:B------:R-:W0:Y:S01]  /*15f0*/  SHFL.DOWN PT, R29, R26, 0x1, 0x1f ;  /* 0x08201f001a1d7f89 */ /* 0x000e2200000e0000 */
[----:B------:R-:W-:Y:S02]  /*1600*/  FADD.FTZ R23, R24, R23 ;  /* 0x0000001718177221 */ /* 0x000fe40000010000 */
[----:B------:R-:W-:Y:S01]  /*1610*/  FFMA.FTZ R17, R17, R20, R15 ;  /* 0x0000001411117223 */ /* 0x000fe2000001000f */
[----:B------:R-:W1:Y:S01]  /*1620*/  SHFL.DOWN PT, R28, R27, 0x1, 0x1f ;  /* 0x08201f001b1c7f89 */ /* 0x000e6200000e0000 */
[----:B------:R-:W-:Y:S02]  /*1630*/  FADD.FTZ R18, R22, R21 ;  /* 0x0000001516127221 */ /* 0x000fe40000010000 */
        /* <DEDUP_REMOVED lines=18> */
[----:B------:R-:W-:Y:S01]  /*1760*/  ISETP.LE.U32.AND P0, PT, R16, c[0x0][0xc], PT ;  /* 0x0000030010007a0c */ /* 0x000fe20003f03070 */
[----:B------:R-:W-:Y:S02]  /*1770*/  FFMA.FTZ R16, R19, R21, R14 ;  /* 0x0000001513107223 */ /* 0x000fe4000001000e */
[----:B------:R-:W1:Y:S01]  /*1780*/  SHFL.DOWN PT, R28, R27, 0x10, 0x1f ;  /* 0x0a001f001b1c7f89 */ /* 0x000e6200000e0000 */
[----:B------:R-:W-:-:S05]  /*1790*/  FADD.FTZ R19, R23, R20 ;  /* 0x0000001417137221 */ /* 0x000fca0000010000 */
[----:B------:R2:W-:Y:S01]  /*17a0*/  STS.128 [R2], R16 ;  /* 0x0000001002007388 */ /* 0x0005e20000000c00 */
[----:B0-----:R-:W-:Y:S02]  /*17b0*/  @!P3 FADD.FTZ R26, R26, R29 ;  /* 0x0000001d1a1ab221 */ /* 0x001fe40000010000 */
[----:B-1----:R-:W-:Y:S01]  /*17c0*/  @!P3 FADD.FTZ R27, R27, R28 ;  /* 0x0000001c1b1bb221 */ /* 0x002fe20000010000 */
[----:B------:R-:W-:Y:S02]  /*17d0*/  ISETP.NE.AND P3, PT, R49, RZ, PT ;  /* 0x000000ff3100720c */ /* 0x000fe40003f65270 */
[----:B------:R-:W-:Y:S02]  /*17e0*/  MOV R14, R26 ;  /* 0x0000001a000e7202 */ /* 0x000fe40000000f00 */
[----:B------:R-:W-:-:S05]  /*17f0*/  MOV R15, R27 ;  /* 0x0000001b000f7202 */ /* 0x000fca0000000f00 */
[----:B------:R2:W-:Y:S04]  /*1800*/  @!P5 STS.64 [R7.X8+0x10], R14 ;  /* 0x0000100e0700d388 */ /* 0x0005e80000008a00 */
[----:B------:R-:W-:Y:S06]  /*1810*/  BAR.SYNC.DEFER_BLOCKING 0x0 ;  /* 0x0000000000007b1d */ /* 0x000fec0000010000 */
[----:B------:R-:W-:Y:S05]  /*1820*/  @P3 BRA `(.L_x_267) ;  /* 0x000001f000003947 */ /* 0x000fea0003800000 */
[----:B------:R-:W0:Y:S04]  /*1830*/  LDS.64 R24, [0x18] ;  /* 0x00001800ff187984 */ /* 0x000e280000000a00 */
[----:B------:R-:W1:Y:S04]  /*1840*/  LDS.128 R20, [0x20] ;  /* 0x00002000ff147984 */ /* 0x000e680000000c00 */
[----:B------:R-:W3:Y:S01]  /*1850*/  LDS.128 R28, [0x30] ;  /* 0x00003000ff1c7984 */ /* 0x000ee20000000c00 */
[----:B0-----:R-:W-:-:S02]  /*1860*/  FADD.FTZ R27, R14, R24 ;  /* 0x000000180e1b7221 */ /* 0x001fc40000010000 */
[----:B--2---:R-:W-:Y:S02]  /*1870*/  FADD.FTZ R14, R15, R25 ;  /* 0x000000190f0e7221 */ /* 0x004fe40000010000 */
[----:B-1----:R-:W-:Y:S02]  /*1880*/  FADD.FTZ R15, R27, R20 ;  /* 0x000000141b0f7221 */ /* 0x002fe40000010000 */
[----:B------:R-:W0:Y:S01]  /*1890*/  LDS.128 R24, [0x40] ;  /* 0x00004000ff187984 */ /* 0x000e220000000c00 */
[----:B------:R-:W-:Y:S02]  /*18a0*/  FADD.FTZ R14, R14, R21 ;  /* 0x000000150e0e7221 */ /* 0x000fe40000010000 */
[----:B------:R-:W-:Y:S02]  /*18b0*/  FADD.FTZ R15, R15, R22 ;  /* 0x000000160f0f7221 */ /* 0x000fe40000010000 */
[----:B------:R-:W-:Y:S02]  /*18c0*/  FADD.FTZ R14, R14, R23 ;  /* 0x000000170e0e7221 */ /* 0x000fe40000010000 */
[----:B------:R-:W1:Y:S01]  /*18d0*/  LDS.128 R20, [0x50] ;  /* 0x00005000ff147984 */ /* 0x000e620000000c00 */
[----:B---3--:R-:W-:-:S02]  /*18e0*/  FADD.FTZ R15, R15, R28 ;  /* 0x0000001c0f0f7221 */ /* 0x008fc40000010000 */
[----:B------:R-:W-:Y:S02]  /*18f0*/  FADD.FTZ R14, R14, R29 ;  /* 0x0000001d0e0e7221 */ /* 0x000fe40000010000 */
[----:B------:R-:W-:Y:S02]  /*1900*/  FADD.FTZ R15, R15, R30 ;  /* 0x0000001e0f0f7221 */ /* 0x000fe40000010000 */
[----:B------:R-:W-:Y:S02]  /*1910*/  FADD.FTZ R14, R14, R31 ;  /* 0x0000001f0e0e7221 */ /* 0x000fe40000010000 */
[----:B------:R-:W2:Y:S01]  /*1920*/  LDS.128 R28, [0x60] ;  /* 0x00006000ff1c7984 */ /* 0x000ea20000000c00 */
[----:B0-----:R-:W-:Y:S02]  /*1930*/  FADD.FTZ R15, R15, R24 ;  /* 0x000000180f0f7221 */ /* 0x001fe40000010000 */
[----:B------:R-:W-:Y:S02]  /*1940*/  FADD.FTZ R14, R14, R25 ;  /* 0x000000190e0e7221 */ /* 0x000fe40000010000 */
[----:B------:R-:W-:-:S02]  /*1950*/  FADD.FTZ R25, R15, R26 ;  /* 0x0000001a0f197221 */ /* 0x000fc40000010000 */
[----:B------:R-:W-:Y:S02]  /*1960*/  FADD.FTZ R24, R14, R27 ;  /* 0x0000001b0e187221 */ /* 0x000fe40000010000 */
[----:B------:R-:W0:Y:S01]  /*1970*/  LDS.64 R14, [0x70] ;  /* 0x00007000ff0e7984 */ /* 0x000e220000000a00 */
        /* <DEDUP_REMOVED lines=10> */
.L_x_267:
[----:B------:R-:W-:Y:S05]  /*1a20*/  BSYNC B0 ;  /* 0x0000000000007941 */ /* 0x000fea0003800000 */
.L_x_266:
[----:B------:R-:W-:Y:S06]  /*1a30*/  BAR.SYNC.DEFER_BLOCKING 0x0 ;  /* 0x0000000000007b1d */ /* 0x000fec0000010000 */
[----:B------:R-:W-:Y:S01]  /*1a40*/  BSSY B0, `(.L_x_268) ;  /* 0x000009d000007945 */ /* 0x000fe20003800000 */
[----:B------:R-:W-:Y:S05]  /*1a50*/  @P6 BRA `(.L_x_269) ;  /* 0x000009b000006947 */ /* 0x000fea0003800000 */
[----:B------:R-:W0:Y:S04]  /*1a60*/  LDS.128 R20, [R2+0xd0] ;  /* 0x0000d00002147984 */ /* 0x000e280000000c00 */
[----:B------:R-:W1:Y:S04]  /*1a70*/  LDS.128 R24, [R2+0x1a0] ;  /* 0x0001a00002187984 */ /* 0x000e680000000c00 */
[----:B------:R-:W3:Y:S01]  /*1a80*/  LDS.128 R28, [R2+0x270] ;  /* 0x00027000021c7984 */ /* 0x000ee20000000c00 */
[----:B0-----:R-:W-:-:S02]  /*1a90*/  FADD.FTZ R55, R16, R20 ;  /* 0x0000001410377221 */ /* 0x001fc40000010000 */
[----:B--2---:R-:W-:Y:S02]  /*1aa0*/  FADD.FTZ R16, R17, R21 ;  /* 0x0000001511107221 */ /* 0x004fe40000010000 */
[----:B------:R-:W-:Y:S02]  /*1ab0*/  FADD.FTZ R17, R18, R22 ;  /* 0x0000001612117221 */ /* 0x000fe40000010000 */
[----:B------:R-:W-:Y:S02]  /*1ac0*/  FADD.FTZ R18, R19, R23 ;  /* 0x0000001713127221 */ /* 0x000fe40000010000 */
[----:B-1----:R-:W-:Y:S01]  /*1ad0*/  FADD.FTZ R16, R16, R25 ;  /* 0x0000001910107221 */ /* 0x002fe20000010000 */
[----:B------:R-:W0:Y:S01]  /*1ae0*/  LDS.128 R20, [R2+0x340] ;  /* 0x0003400002147984 */ /* 0x000e220000000c00 */
[----:B------:R-:W-:Y:S02]  /*1af0*/  FADD.FTZ R55, R55, R24 ;  /* 0x0000001837377221 */ /* 0x000fe40000010000 */
[----:B------:R-:W-:-:S02]  /*1b00*/  FADD.FTZ R25, R17, R26 ;  /* 0x0000001a11197221 */ /* 0x000fc40000010000 */
[----:B------:R-:W-:Y:S02]  /*1b10*/  FADD.FTZ R24, R18, R27 ;  /* 0x0000001b12187221 */ /* 0x000fe40000010000 */
[----:B---3--:R-:W-:Y:S02]  /*1b20*/  FADD.FTZ R26, R16, R29 ;  /* 0x0000001d101a7221 */ /* 0x008fe40000010000 */
[----:B------:R-:W1:Y:S01]  /*1b30*/  LDS.128 R16, [R2+0x410] ;  /* 0x0004100002107984 */ /* 0x000e620000000c00 */
[----:B------:R-:W-:Y:S02]  /*1b40*/  FADD.FTZ R55, R55, R28 ;  /* 0x0000001c37377221 */ /* 0x000fe40000010000 */
[----:B------:R-:W-:Y:S02]  /*1b50*/  FADD.FTZ R25, R25, R30 ;  /* 0x0000001e19197221 */ /* 0x000fe40000010000 */
        /* <DEDUP_REMOVED lines=8> */
[----:B------:R-:W1:Y:S01]  /*1be0*/  LDS.128 R20, [R2+0x5b0] ;  /* 0x0005b00002147984 */ /* 0x000e620000000c00 */
[----:B------:R-:W-:-:S02]  /*1bf0*/  FADD.FTZ R29, R29, R18 ;  /* 0x000000121d1d7221 */ /* 0x000fc40000010000 */
[----:B------:R-:W-:Y:S02]  /*1c00*/  FADD.FTZ R28, R28, R19 ;  /* 0x000000131c1c7221 */ /* 0x000fe40000010000 */
[----:B0-----:R-:W-:Y:S02]  /*1c10*/  FADD.FTZ R55, R55, R24 ;  /* 0x0000001837377221 */ /* 0x001fe40000010000 */
[----:B------:R-:W-:Y:S02]  /*1c20*/  FADD.FTZ R16, R16, R25 ;  /* 0x0000001910107221 */ /* 0x000fe40000010000 */
[----:B------:R-:W-:Y:S02]  /*1c30*/  FADD.FTZ R29, R29, R26 ;  /* 0x0000001a1d1d7221 */ /* 0x000fe40000010000 */
[----:B------:R-:W-:Y:S02]  /*1c40*/  FADD.FTZ R28, R28, R27 ;  /* 0x0000001b1c1c7221 */ /* 0x000fe40000010000 */
[----:B------:R-:W0:Y:S01]  /*1c50*/  LDS.128 R24, [R2+0x680] ;  /* 0x0006800002187984 */ /* 0x000e220000000c00 */
[----:B-1----:R-:W-:-:S02]  /*1c60*/  FADD.FTZ R55, R55, R20 ;  /* 0x0000001437377221 */ /* 0x002fc40000010000 */
[----:B------:R-:W-:Y:S02]  /*1c70*/  FADD.FTZ R20, R16, R21 ;  /* 0x0000001510147221 */ /* 0x000fe40000010000 */
[----:B------:R-:W1:Y:S01]  /*1c80*/  LDS.128 R16, [R2+0x750] ;  /* 0x0007500002107984 */ /* 0x000e620000000c00 */
[----:B------:R-:W-:Y:S02]  /*1c90*/  FADD.FTZ R29, R29, R22 ;  /* 0x000000161d1d7221 */ /* 0x000fe40000010000 */
[----:B------:R-:W-:Y:S02]  /*1ca0*/  FADD.FTZ R28, R28, R23 ;  /* 0x000000171c1c7221 */ /* 0x000fe40000010000 */
[----:B0-----:R-:W-:Y:S02]  /*1cb0*/  FADD.FTZ R55, R55, R24 ;  /* 0x0000001837377221 */ /* 0x001fe40000010000 */
[----:B------:R-:W-:Y:S02]  /*1cc0*/  FADD.FTZ R20, R20, R25 ;  /* 0x0000001914147221 */ /* 0x000fe40000010000 */
[----:B------:R-:W-:-:S02]  /*1cd0*/  FADD.FTZ R29, R29, R26 ;  /* 0x0000001a1d1d7221 */ /* 0x000fc40000010000 */
[----:B------:R-:W-:Y:S02]  /*1ce0*/  FADD.FTZ R28, R28, R27 ;  /* 0x0000001b1c1c7221 */ /* 0x000fe40000010000 */
[----:B------:R-:W0:Y:S01]  /*1cf0*/  LDS.128 R24, [R2+0x820] ;  /* 0x0008200002187984 */ /* 0x000e220000000c00 */
[----:B-1----:R-:W-:Y:S02]  /*1d00*/  FADD.FTZ R55, R55, R16 ;  /* 0x0000001037377221 */ /* 0x002fe40000010000 */
[----:B------:R-:W-:Y:S02]  /*1d10*/  FADD.FTZ R16, R20, R17 ;  /* 0x0000001114107221 */ /* 0x000fe40000010000 */
[----:B------:R-:W1:Y:S01]  /*1d20*/  LDS.128 R20, [R2+0x8f0] ;  /* 0x0008f00002147984 */ /* 0x000e620000000c00 */
[----:B------:R-:W-:Y:S02]  /*1d30*/  FADD.FTZ R29, R29, R18 ;  /* 0x000000121d1d7221 */ /* 0x000fe40000010000 */
        /* <DEDUP_REMOVED lines=8> */
[----:B------:R-:W1:Y:S01]  /*1dc0*/  LDS.128 R16, [R2+0xa90] ;  /* 0x000a900002107984 */ /* 0x000e620000000c00 */
[----:B------:R-:W-:Y:S02]  /*1dd0*/  FADD.FTZ R29, R29, R22 ;  /* 0x000000161d1d7221 */ /* 0x000fe40000010000 */
[----:B------:R-:W-:Y:S02]  /*1de0*/  FADD.FTZ R28, R28, R23 ;  /* 0x000000171c1c7221 */ /* 0x000fe40000010000 */
[----:B0-----:R-:W-:Y:S02]  /*1df0*/  FADD.FTZ R55, R55, R24 ;  /* 0x0000001837377221 */ /* 0x001fe40000010000 */
[----:B------:R-:W-:Y:S02]  /*1e00*/  FADD.FTZ R20, R20, R25 ;  /* 0x0000001914147221 */ /* 0x000fe40000010000 */
[----:B------:R-:W-:Y:S02]  /*1e10*/  FADD.FTZ R29, R29, R26 ;  /* 0x0000001a1d1d7221 */ /* 0x000fe40000010000 */
[----:B------:R-:W-:-:S02]  /*1e20*/  FADD.FTZ R28, R28, R27 ;  /* 0x0000001b1c1c7221 */ /* 0x000fc40000010000 */
[----:B------:R-:W0:Y:S01]  /*1e30*/  LDS.128 R24, [R2+0xb60] ;  /* 0x000b600002187984 */ /* 0x000e220000000c00 */
[----:B-1----:R-:W-:Y:S02]  /*1e40*/  FADD.FTZ R55, R55, R16 ;  /* 0x0000001037377221 */ /* 0x002fe40000010000 */
[----:B------:R-:W-:Y:S02]  /*1e50*/  FADD.FTZ R16, R20, R17 ;  /* 0x0000001114107221 */ /* 0x000fe40000010000 */
[----:B------:R-:W1:Y:S01]  /*1e60*/  LDS.128 R20, [R2+0xc30] ;  /* 0x000c300002147984 */ /* 0x000e620000000c00 */
        /* <DEDUP_REMOVED lines=74> */
[----:B------:R-:W0:Y:S01]  /*2310*/  LDS.128 R20, [R2+0x1860] ;  /* 0x0018600002147984 */ /* 0x000e220000000c00 */
[----:B-1----:R-:W-:-:S02]  /*2320*/  FADD.FTZ R55, R55, R16 ;  /* 0x0000001037377221 */ /* 0x002fc40000010000 */
[----:B------:R-:W-:Y:S02]  /*2330*/  FADD.FTZ R29, R29, R26 ;  /* 0x0000001a1d1d7221 */ /* 0x000fe40000010000 */
[----:B------:R-:W-:Y:S02]  /*2340*/  FADD.FTZ R28, R28, R27 ;  /* 0x0000001b1c1c7221 */ /* 0x000fe40000010000 */
        /* <DEDUP_REMOVED lines=12> */
.L_x_269:
[----:B------:R-:W-:Y:S05]  /*2410*/  BSYNC B0 ;  /* 0x0000000000007941 */ /* 0x000fea0003800000 */
.L_x_268:
[----:B------:R-:W-:Y:S01]  /*2420*/  BSSY B0, `(.L_x_270) ;  /* 0x0000013000007945 */ /* 0x000fe20003800000 */
[----:B------:R-:W-:Y:S01]  /*2430*/  HFMA2.MMA R29, -RZ, RZ, 0, 2.384185791015625e-07 ;  /* 0x00000004ff1d7435 */ /* 0x000fe200000001ff */
[----:B------:R-:W-:Y:S05]  /*2440*/  @P6 BRA `(.L_x_271) ;  /* 0x0000010000006947 */ /* 0x000fea0003800000 */
[----:B------:R-:W-:Y:S01]  /*2450*/  IMAD R20, R10, 0xd, R49 ;  /* 0x0000000d0a147824 */ /* 0x000fe200078e0231 */
[----:B------:R-:W-:Y:S02]  /*2460*/  MOV R25, UR11 ;  /* 0x0000000b00197c02 */ /* 0x000fe40008000f00 */
[----:B------:R-:W-:Y:S01]  /*2470*/  MOV R23, c[0x0][0x1d8] ;  /* 0x0000760000177a02 */ /* 0x000fe20000000f00 */
[----:B------:R-:W-:Y:S01]  /*2480*/  IMAD.WIDE R20, R20, R29, c[0x0][0x1b8] ;  /* 0x00006e0014147625 */ /* 0x000fe200078e021d */
[----:B------:R-:W-:-:S04]  /*2490*/  MOV R27, UR10 ;  /* 0x0000000a001b7c02 */ /* 0x000fc80008000f00 */
[-C--:B------:R-:W-:Y:S01]  /*24a0*/  LEA R24, P6, R25, R20.reuse, 0x2 ;  /* 0x0000001419187211 */ /* 0x080fe200078c10ff */
[----:B------:R0:W-:Y:S01]  /*24b0*/  RED.E.ADD.F32.FTZ.RN.STRONG.GPU [R20.64], R16 ;  /* 0x000000101400798e */ /* 0x0001e2000c10e78c */
[----:B------:R-:W-:Y:S02]  /*24c0*/  MOV R10, c[0x0][0x1dc] ;  /* 0x00007700000a7a02 */ /* 0x000fe40000000f00 */
[-C--:B------:R-:W-:Y:S02]  /*24d0*/  LEA R22, P5, R23, R20.reuse, 0x2 ;  /* 0x0000001417167211 */ /* 0x080fe400078a10ff */
[----:B------:R-:W-:Y:S02]  /*24e0*/  IADD3.X R25, R21, UR9, RZ, P6, !PT ;  /* 0x0000000915197c10 */ /* 0x000fe4000b7fe4ff */
[----:B------:R-:W-:Y:S02]  /*24f0*/  LEA R26, P6, R27, R20, 0x2 ;  /* 0x000000141b1a7211 */ /* 0x000fe400078c10ff */
[----:B------:R-:W-:Y:S01]  /*2500*/  LEA.HI.X R23, R23, R21, R10, 0x2, P5 ;  /* 0x0000001517177211 */ /* 0x000fe200028f140a */
[----:B------:R0:W-:Y:S01]  /*2510*/  RED.E.ADD.F32.FTZ.RN.STRONG.GPU [R24.64], R17 ;  /* 0x000000111800798e */ /* 0x0001e2000c10e78c */
[----:B------:R-:W-:-:S03]  /*2520*/  IADD3.X R27, R21, UR8, RZ, P6, !PT ;  /* 0x00000008151b7c10 */ /* 0x000fc6000b7fe4ff */
[----:B------:R0:W-:Y:S04]  /*2530*/  RED.E.ADD.F32.FTZ.RN.STRONG.GPU [R22.64], R18 ;  /* 0x000000121600798e */ /* 0x0001e8000c10e78c */
[----:B------:R0:W-:Y:S02]  /*2540*/  RED.E.ADD.F32.FTZ.RN.STRONG.GPU [R26.64], R19 ;  /* 0x000000131a00798e */ /* 0x0001e4000c10e78c */
.L_x_271:
[----:B------:R-:W-:Y:S05]  /*2550*/  BSYNC B0 ;  /* 0x0000000000007941 */ /* 0x000fea0003800000 */
.L_x_270:
[----:B------:R-:W-:Y:S05]  /*2560*/  @!P0 BRA `(.L_x_272) ;  /* 0x0000122000008947 */ /* 0x000fea0003800000 */
[----:B------:R-:W-:-:S05]  /*2570*/  LOP3.LUT R10, R42, 0x1, RZ, 0xc0, !PT ;  /* 0x000000012a0a7812 */ /* 0x000fca00078ec0ff */
[----:B0-2---:R-:W-:-:S04]  /*2580*/  IMAD R17, R10, c[0x0][0x10], RZ ;  /* 0x000004000a117a24 */ /* 0x005fc800078e02ff */
[C---:B------:R-:W-:Y:S01]  /*2590*/  IMAD R10, R17.reuse, c[0x0][0xc], RZ ;  /* 0x00000300110a7a24 */ /* 0x040fe200078e02ff */
[----:B------:R-:W-:-:S04]  /*25a0*/  IADD3 R17, R17, R0, RZ ;  /* 0x0000000011117210 */ /* 0x000fc80007ffe0ff */
[----:B------:R-:W-:Y:S01]  /*25b0*/  SHF.L.U32 R10, R10, 0x1, RZ ;  /* 0x000000010a0a7819 */ /* 0x000fe200000006ff */
[----:B------:R-:W-:-:S04]  /*25c0*/  IMAD.WIDE.U32 R16, R17, R29, c[0x0][0x1a8] ;  /* 0x00006a0011107625 */ /* 0x000fc800078e001d */
[----:B------:R-:W-:Y:S01]  /*25d0*/  IMAD.WIDE R22, R10, R29, c[0x0][0x1b0] ;  /* 0x00006c000a167625 */ /* 0x000fe200078e021d */
[----:B------:R-:W-:Y:S05]  /*25e0*/  @P3 BRA `(.L_x_273) ;  /* 0x0000017000003947 */ /* 0x000fea0003800000 */
[C---:B------:R-:W-:Y:S01]  /*25f0*/  LEA R18, P0, R46.reuse, R22, 0x3 ;  /* 0x000000162e127211 */ /* 0x040fe200078018ff */
[----:B------:R-:W0:Y:S03]  /*2600*/  S2R R4, SR_LANEID ;  /* 0x0000000000047919 */ /* 0x000e260000000000 */
        /* <DEDUP_REMOVED lines=11> */
[----:B0-----:R-:W-:-:S02]  /*26c0*/  ISETP.EQ.U32.AND P5, PT, R4, UR15, PT ;  /* 0x0000000f04007c0c */ /* 0x001fc4000bfa2070 */
[----:B------:R-:W-:Y:S01]  /*26d0*/  ISETP.NE.AND P0, PT, R21, -0x1, PT ;  /* 0xffffffff1500780c */ /* 0x000fe20003f05270 */
[----:B-1----:R-:W-:-:S10]  /*26e0*/  IMAD R19, R10, UR4, RZ ;  /* 0x000000040a137c24 */ /* 0x002fd4000f8e02ff */
[----:B------:R0:W-:Y:S02]  /*26f0*/  @P5 RED.E.ADD.S32.STRONG.GPU [R16.64], R19 ;  /* 0x000000131000598e */ /* 0x0001e4000c10e38c */
[----:B------:R-:W-:Y:S05]  /*2700*/  @!P0 BRA `(.L_x_273) ;  /* 0x0000005000008947 */ /* 0x000fea0003800000 */
.L_x_274:
[----:B------:R-:W2:Y:S01]  /*2710*/  LDG.E.STRONG.GPU R10, [R16.64] ;  /* 0x0000000c100a7981 */ /* 0x000ea2000c1ef900 */
[----:B------:R-:W-:Y:S01]  /*2720*/  YIELD ;  /* 0x0000000000007946 */ /* 0x000fe20003800000 */
[----:B--2---:R-:W-:Y:S01]  /*2730*/  ISETP.NE.AND P0, PT, R10, R21, PT ;  /* 0x000000150a00720c */ /* 0x004fe20003f05270 */
[----:B------:R-:W-:-:S12]  /*2740*/  CCTL.IVALL ;  /* 0x00000000ff00798f */ /* 0x000fd80002000000 */
[----:B------:R-:W-:Y:S05]  /*2750*/  @P0 BRA `(.L_x_274) ;  /* 0xffffffb000000947 */ /* 0x000fea000383ffff */
.L_x_273:
[----:B------:R-:W-:Y:S01]  /*2760*/  ISETP.NE.AND P0, PT, RZ, c[0x0][0xc], PT ;  /* 0x00000300ff007a0c */ /* 0x000fe20003f05270 */
[----:B------:R-:W-:Y:S01]  /*2770*/  WARPSYNC 0xffffffff ;  /* 0xffffffff00007948 */ /* 0x000fe20003800000 */
[----:B------:R-:W-:Y:S11]  /*2780*/  BAR.SYNC.DEFER_BLOCKING 0x0 ;  /* 0x0000000000007b1d */ /* 0x000ff60000010000 */
[----:B------:R-:W-:Y:S05]  /*2790*/  @!P0 BRA `(.L_x_272) ;  /* 0x00000ff000008947 */ /* 0x000fea0003800000 */
[----:B------:R-:W-:-:S10]  /*27a0*/  HFMA2.MMA R10, -RZ, RZ, 0, 5.9604644775390625e-08 ;  /* 0x00000001ff0a7435 */ /* 0x000fd400000001ff */
[----:B------:R-:W-:-:S04]  /*27b0*/  IADD3 R10, -R10, c[0x0][0xc], RZ ;  /* 0x000003000a0a7a10 */ /* 0x000fc80007ffe1ff */
[----:B------:R-:W-:Y:S02]  /*27c0*/  ISETP.GE.U32.AND P0, PT, R10, 0x3, PT ;  /* 0x000000030a00780c */ /* 0x000fe40003f06070 */
[----:B------:R-:W-:-:S11]  /*27d0*/  MOV R10, RZ ;  /* 0x000000ff000a7202 */ /* 0x000fd60000000f00 */
        /* <DEDUP_REMOVED lines=10> */
.L_x_278:
[C---:B------:R-:W-:Y:S02]  /*2880*/  ISETP.EQ.OR P5, PT, R10.reuse, R3, P3 ;  /* 0x000000030a00720c */ /* 0x040fe40001fa2670 */
[----:B0-----:R-:W-:-:S04]  /*2890*/  IADD3 R19, R10, 0x1, RZ ;  /* 0x000000010a137810 */ /* 0x001fc80007ffe0ff */
        /* <DEDUP_REMOVED lines=114> */
.L_x_277:
[----:B------:R-:W-:-:S06]  /*2fc0*/  UISETP.GT.AND UP0, UPT, UR4, 0x4, UPT ;  /* 0x000000040400788c */ /* 0x000fcc000bf04270 */
[----:B------:R-:W-:-:S13]  /*2fd0*/  PLOP3.LUT P5, PT, PT, PT, UP0, 0x80, 0x0 ;  /* 0x000000000000781c */ /* 0x000fda0003faf008 */
[----:B------:R-:W-:Y:S05]  /*2fe0*/  @!P5 BRA `(.L_x_279) ;  /* 0x000003b00000d947 */ /* 0x000fea0003800000 */
        /* <DEDUP_REMOVED lines=13> */
[----:B--2---:R-:W-:Y:S02]  /*30c0*/  @!P6 FADD.FTZ R14, R14, R16 ;  /* 0x000000100e0ee221 */ /* 0x004fe40000010000 */
        /* <DEDUP_REMOVED lines=45> */
.L_x_279:
[----:B------:R-:W-:-:S13]  /*33a0*/  ISETP.NE.OR P0, PT, RZ, UR4, P0 ;  /* 0x00000004ff007c0c */ /* 0x000fda0008705670 */
[----:B------:R-:W-:Y:S05]  /*33b0*/  @!P0 BRA `(.L_x_275) ;  /* 0x000001f000008947 */ /* 0x000fea0003800000 */
.L_x_276:
[----:B------:R-:W-:-:S13]  /*33c0*/  ISETP.EQ.OR P6, PT, R10, R3, P3 ;  /* 0x000000030a00720c */ /* 0x000fda0001fc2670 */
[----:B0-----:R-:W-:-:S04]  /*33d0*/  @!P6 IMAD R17, R10, c[0x0][0x10], R0 ;  /* 0x000004000a11ea24 */ /* 0x001fc800078e0200 */
        /* <DEDUP_REMOVED lines=9> */
[----:B--2---:R-:W-:Y:S02]  /*3470*/  @!P6 FADD.FTZ R14, R14, R16 ;  /* 0x000000100e0ee221 */ /* 0x004fe40000010000 */
        /* <DEDUP_REMOVED lines=19> */
.L_x_275:
[----:B------:R-:W-:-:S13]  /*35b0*/  ISETP.NE.AND P0, PT, RZ, UR7, PT ;  /* 0x00000007ff007c0c */ /* 0x000fda000bf05270 */
[----:B------:R-:W-:Y:S05]  /*35c0*/  @!P0 BRA `(.L_x_272) ;  /* 0x000001c000008947 */ /* 0x000fea0003800000 */
[----:B------:R-:W-:Y:S01]  /*35d0*/  ISETP.EQ.OR P0, PT, R10, R3, P3 ;  /* 0x000000030a00720c */ /* 0x000fe20001f02670 */
[----:B------:R-:W-:-:S12]  /*35e0*/  BSSY B0, `(.L_x_280) ;  /* 0x0000007000007945 */ /* 0x000fd80003800000 */
[----:B------:R-:W-:Y:S05]  /*35f0*/  @P0 BRA `(.L_x_281) ;  /* 0x0000005000000947 */ /* 0x000fea0003800000 */
[----:B0-----:R-:W-:-:S04]  /*3600*/  IMAD R17, R10, c[0x0][0x10], R0 ;  /* 0x000004000a117a24 */ /* 0x001fc800078e0200 */
[----:B------:R-:W-:-:S06]  /*3610*/  IMAD.WIDE.U32 R16, R17, 0x8, R22 ;  /* 0x0000000811107825 */ /* 0x000fcc00078e0016 */
[----:B------:R-:W2:Y:S02]  /*3620*/  LDG.E.64 R16, [R16.64] ;  /* 0x0000000c10107981 */ /* 0x000ea4000c1e1b00 */
[----:B--2---:R-:W-:Y:S02]  /*3630*/  FADD.FTZ R14, R14, R16 ;  /* 0x000000100e0e7221 */ /* 0x004fe40000010000 */
[----:B------:R-:W-:Y:S02]  /*3640*/  FADD.FTZ R15, R15, R17 ;  /* 0x000000110f0f7221 */ /* 0x000fe40000010000 */
.L_x_281:
[----:B------:R-:W-:Y:S05]  /*3650*/  BSYNC B0 ;  /* 0x0000000000007941 */ /* 0x000fea0003800000 */
.L_x_280:
[----:B------:R-:W-:-:S06]  /*3660*/  UISETP.NE.AND UP0, UPT, UR7, 0x1, UPT ;  /* 0x000000010700788c */ /* 0x000fcc000bf05270 */
[----:B------:R-:W-:-:S13]  /*3670*/  PLOP3.LUT P0, PT, PT, PT, UP0, 0x80, 0x0 ;  /* 0x000000000000781c */ /* 0x000fda0003f0f008 */
[----:B------:R-:W-:Y:S05]  /*3680*/  @!P0 BRA `(.L_x_272) ;  /* 0x0000010000008947 */ /* 0x000fea0003800000 */
[C---:B0-----:R-:W-:Y:S02]  /*3690*/  IADD3 R19, R10.reuse, 0x2, RZ ;  /* 0x000000020a137810 */ /* 0x041fe40007ffe0ff */
        /* <DEDUP_REMOVED lines=15> */
.L_x_272:
[----:B------:R1:W-:Y:S01]  /*3790*/  @!P3 STS.64 [0x80], R14 ;  /* 0x0000800eff00b388 */ /* 0x0003e20000000a00 */
[----:B0-2---:R-:W-:-:S03]  /*37a0*/  IMAD.WIDE.U32 R18, R49, 0x4ec4ec4f, RZ ;  /* 0x4ec4ec4f31127825 */ /* 0x005fc600078e00ff */
[----:B------:R-:W-:Y:S02]  /*37b0*/  BAR.SYNC.DEFER_BLOCKING 0x0 ;  /* 0x0000000000007b1d */ /* 0x000fe40000010000 */
[----:B------:R-:W-:Y:S02]  /*37c0*/  SHF.R.U32.HI R18, RZ, 0x2, R19 ;  /* 0x00000002ff127819 */ /* 0x000fe40000011613 */
[--C-:B------:R-:W-:Y:S02]  /*37d0*/  PRMT R19, RZ, 0x7610, R38.reuse ;  /* 0x00007610ff137816 */ /* 0x100fe40000000026 */
[----:B-1----:R-:W-:Y:S01]  /*37e0*/  PRMT R15, RZ, 0x5410, R38 ;  /* 0x00005410ff0f7816 */ /* 0x002fe20000000026 */
[----:B------:R-:W-:-:S05]  /*37f0*/  IMAD R18, R3, c[0x0][0x1fc], R18 ;  /* 0x00007f0003127a24 */ /* 0x000fca00078e0212 */
[C---:B------:R-:W-:Y:S02]  /*3800*/  IADD3 R10, R18.reuse, 0x40, RZ ;  /* 0x00000040120a7810 */ /* 0x040fe40007ffe0ff */
[----:B------:R-:W-:Y:S02]  /*3810*/  IADD3 R18, R18, 0x60, RZ ;  /* 0x0000006012127810 */ /* 0x000fe40007ffe0ff */
[----:B------:R-:W-:Y:S02]  /*3820*/  ISETP.GE.U32.AND P0, PT, R10, c[0x0][0x1e0], PT ;  /* 0x000078000a007a0c */ /* 0x000fe40003f06070 */
[----:B------:R-:W-:Y:S02]  /*3830*/  SHF.R.S32.HI R10, RZ, 0x1f, R10 ;  /* 0x0000001fff0a7819 */ /* 0x000fe4000001140a */
[----:B------:R-:W-:Y:S02]  /*3840*/  ISETP.GE.U32.AND P3, PT, R18, c[0x0][0x1e0], PT ;  /* 0x0000780012007a0c */ /* 0x000fe40003f66070 */
[----:B------:R-:W-:Y:S01]  /*3850*/  ISETP.GE.AND.EX P0, PT, R10, c[0x0][0x1e4], PT, P0 ;  /* 0x000079000a007a0c */ /* 0x000fe20003f06300 */
[----:B------:R-:W0:Y:S01]  /*3860*/  LDS.64 R16, [0x80] ;  /* 0x00008000ff107984 */ /* 0x000e220000000a00 */
[----:B------:R-:W-:-:S02]  /*3870*/  PRMT R10, RZ, 0x5410, R39 ;  /* 0x00005410ff0a7816 */ /* 0x000fc40000000027 */
[----:B------:R-:W-:Y:S02]  /*3880*/  PRMT R39, RZ, 0x7610, R39 ;  /* 0x00007610ff277816 */ /* 0x000fe40000000027 */
[----:B------:R-:W-:Y:S01]  /*3890*/  SHF.R.S32.HI R18, RZ, 0x1f, R18 ;  /* 0x0000001fff127819 */ /* 0x000fe20000011412 */
[----:B------:R-:W-:Y:S02]  /*38a0*/  FADD.FTZ R10, R10, -UR17 ;  /* 0x800000110a0a7e21 */ /* 0x000fe40008010000 */
[----:B------:R-:W-:Y:S01]  /*38b0*/  FADD.FTZ R39, R39, -UR17 ;  /* 0x8000001127277e21 */ /* 0x000fe20008010000 */
[----:B------:R-:W-:Y:S01]  /*38c0*/  ISETP.GE.AND.EX P3, PT, R18, c[0x0][0x1e4], PT, P3 ;  /* 0x0000790012007a0c */ /* 0x000fe20003f66330 */
[----:B------:R-:W-:Y:S02]  /*38d0*/  FMUL.FTZ R24, R10, UR14 ;  /* 0x0000000e0a187c20 */ /* 0x000fe40008410000 */
[----:B------:R-:W-:Y:S02]  /*38e0*/  FMUL.FTZ R39, R39, UR14 ;  /* 0x0000000e27277c20 */ /* 0x000fe40008410000 */
[----:B0-----:R-:W-:-:S02]  /*38f0*/  FMUL.FTZ R16, R16, c[0x0][0x20c] ;  /* 0x0000830010107a20 */ /* 0x001fc40000410000 */
[----:B------:R-:W-:Y:S01]  /*3900*/  FMUL.FTZ R17, R17, c[0x0][0x20c] ;  /* 0x0000830011117a20 */ /* 0x000fe20000410000 */
        /* <DEDUP_REMOVED lines=19> */
.L_x_282:
        /* <DEDUP_REMOVED lines=18> */
.L_x_284:
[----:B------:R-:W-:Y:S05]  /*3b60*/  BSYNC B0 ;  /* 0x0000000000007941 */ /* 0x000fea0003800000 */
.L_x_283:
[--C-:B------:R-:W-:Y:S02]  /*3b70*/  PRMT R10, RZ, 0x5410, R40.reuse ;  /* 0x00005410ff0a7816 */ /* 0x100fe40000000028 */
[----:B------:R-:W-:Y:S02]  /*3b80*/  PRMT R40, RZ, 0x7610, R40 ;  /* 0x00007610ff287816 */ /* 0x000fe40000000028 */
[--C-:B0-----:R-:W-:Y:S01]  /*3b90*/  PRMT R15, RZ, 0x5410, R37.reuse ;  /* 0x00005410ff0f7816 */ /* 0x101fe20000000025 */
        /* <DEDUP_REMOVED lines=24> */
.L_x_285:
        /* <DEDUP_REMOVED lines=18> */
.L_x_287:
[----:B------:R-:W-:Y:S05]  /*3e40*/  BSYNC B0 ;  /* 0x0000000000007941 */ /* 0x000fea0003800000 */
.L_x_286:
[--C-:B------:R-:W-:Y:S02]  /*3e50*/  PRMT R10, RZ, 0x5410, R35.reuse ;  /* 0x00005410ff0a7816 */ /* 0x100fe40000000023 */
[----:B------:R-:W-:Y:S02]  /*3e60*/  PRMT R35, RZ, 0x7610, R35 ;  /* 0x00007610ff237816 */ /* 0x000fe40000000023 */
[C---:B------:R-:W-:Y:S01]  /*3e70*/  ISETP.LT.U32.AND P0, PT, R49.reuse, 0x1a0, !P0 ;  /* 0x000001a03100780c */ /* 0x040fe20004701070 */
[----:B------:R-:W-:Y:S01]  /*3e80*/  FADD.FTZ R14, R10, -UR17 ;  /* 0x800000110a0e7e21 */ /* 0x000fe20008010000 */
[----:B------:R-:W-:Y:S01]  /*3e90*/  ISETP.LT.U32.AND P3, PT, R49, 0x1a0, !P3 ;  /* 0x000001a03100780c */ /* 0x000fe20005f61070 */
[----:B------:R-:W-:Y:S01]  /*3ea0*/  FADD.FTZ R35, R35, -UR17 ;  /* 0x8000001123237e21 */ /* 0x000fe20008010000 */
[--C-:B0-----:R-:W-:Y:S01]  /*3eb0*/  PRMT R15, RZ, 0x5410, R34.reuse ;  /* 0x00005410ff0f7816 */ /* 0x101fe20000000022 */
        /* <DEDUP_REMOVED lines=23> */
.L_x_288:
        /* <DEDUP_REMOVED lines=18> */
.L_x_290:
[----:B------:R-:W-:Y:S05]  /*4150*/  BSYNC B0 ;  /* 0x0000000000007941 */ /* 0x000fea0003800000 */
.L_x_289:
        /* <DEDUP_REMOVED lines=26> */
.L_x_291:
        /* <DEDUP_REMOVED lines=10> */
[----:B------:R-:W-:Y:S01]  /*43a0*/  FMUL.FTZ R13, R10, UR14 ;  /* 0x0000000e0a0d7c20 */ /* 0x000fe20008410000 */
[----:B------:R-:W-:Y:S01]  /*43b0*/  LEA R10, P0, R50, c[0x0][0x160], 0x1 ;  /* 0x00005800320a7a11 */ /* 0x000fe200078008ff */
[----:B------:R-:W-:Y:S01]  /*43c0*/  FMUL.FTZ R16, R16, UR14 ;  /* 0x0000000e10107c20 */ /* 0x000fe20008410000 */
[----:B------:R-:W-:-:S04]  /*43d0*/  IADD3 R11, R51, R11, RZ ;  /* 0x0000000b330b7210 */ /* 0x000fc80007ffe0ff */
[----:B------:R-:W-:Y:S02]  /*43e0*/  LEA.HI.X R11, R50, c[0x0][0x164], R11, 0x1, P0 ;  /* 0x00005900320b7a11 */ /* 0x000fe400000f0c0b */
[----:B------:R-:W-:-:S05]  /*43f0*/  F2FP.BF16.PACK_AB R13, R16, R13 ;  /* 0x0000000d100d723e */ /* 0x000fca00000010ff */
[----:B------:R0:W-:Y:S02]  /*4400*/  STG.E [R10.64], R13 ;  /* 0x0000000d0a007986 */ /* 0x0001e4000c10190c */
.L_x_293:
[----:B------:R-:W-:Y:S05]  /*4410*/  BSYNC B0 ;  /* 0x0000000000007941 */ /* 0x000fea0003800000 */
.L_x_292:
[----:B------:R-:W-:Y:S02]  /*4420*/  IADD3 R41, R41, c[0x0][0x10], RZ ;  /* 0x0000040029297a10 */ /* 0x000fe40007ffe0ff */
[----:B------:R-:W-:Y:S02]  /*4430*/  IADD3 R42, R42, 0x1, RZ ;  /* 0x000000012a2a7810 */ /* 0x000fe40007ffe0ff */
[----:B------:R-:W-:-:S13]  /*4440*/  ISETP.GE.AND P0, PT, R41, UR6, PT ;  /* 0x0000000629007c0c */ /* 0x000fda000bf06270 */
[----:B------:R-:W-:Y:S01]  /*4450*/  @P0 CALL.REL.NOINC `(.L_x_259) ;  /* 0x0000001000000944 */ /* 0x000fe20003c00000 */
[----:B------:R-:W-:Y:S05]  /*4460*/  BRA `(.L_x_294) ;  /* 0xffffbef000007947 */ /* 0x000fea000383ffff */
.L_x_259:
[----:B-12---:R-:W-:Y:S01]  /*4470*/  HFMA2.MMA R2, -RZ, RZ, 0, 5.9604644775390625e-08 ;  /* 0x00000001ff027435 */ /* 0x006fe200000001ff */
[----:B------:R-:W-:Y:S01]  /*4480*/  ISETP.NE.AND P1, PT, R49, RZ, PT ;  /* 0x000000ff3100720c */ /* 0x000fe20003f25270 */
[----:B------:R-:W-:Y:S01]  /*4490*/  HFMA2.MMA R5, -RZ, RZ, 0, 2.384185791015625e-07 ;  /* 0x00000004ff057435 */ /* 0x000fe200000001ff */
[----:B------:R-:W-:Y:S01]  /*44a0*/  MOV R6, c[0x0][0x10] ;  /* 0x0000040000067a02 */ /* 0x000fe20000000f00 */
[----:B------:R-:W-:Y:S06]  /*44b0*/  BSSY B0, `(.L_x_295) ;  /* 0x000000e000007945 */ /* 0x000fec0003800000 */
[----:B------:R-:W-:-:S02]  /*44c0*/  ISETP.NE.AND P0, PT, R2, c[0x0][0xc], PT ;  /* 0x0000030002007a0c */ /* 0x000fc40003f05270 */
        /* <DEDUP_REMOVED lines=12> */
.L_x_296:
[----:B------:R-:W-:Y:S05]  /*4590*/  BSYNC B0 ;  /* 0x0000000000007941 */ /* 0x000fea0003800000 */
.L_x_295:
[----:B------:R-:W-:Y:S01]  /*45a0*/  UMOV UR4, 0x1 ;  /* 0x0000000100047882 */ /* 0x000fe20000000000 */
[----:B-1----:R-:W-:Y:S01]  /*45b0*/  IADD3 R7, R6, -0x1, RZ ;  /* 0xffffffff06077810 */ /* 0x002fe20007ffe0ff */
[----:B------:R-:W-:Y:S02]  /*45c0*/  ULDC UR5, c[0x0][0xc] ;  /* 0x0000030000057ab9 */ /* 0x000fe40000000800 */
[----:B------:R-:W-:-:S06]  /*45d0*/  UIADD3 UR4, -UR4, UR5, URZ ;  /* 0x0000000504047290 */ /* 0x000fcc000fffe13f */
[----:B------:R-:W-:-:S04]  /*45e0*/  ISETP.NE.AND P0, PT, R3, UR4, PT ;  /* 0x0000000403007c0c */ /* 0x000fc8000bf05270 */
[----:B------:R-:W-:-:S13]  /*45f0*/  ISETP.NE.OR P0, PT, R0, R7, P0 ;  /* 0x000000070000720c */ /* 0x000fda0000705670 */
[----:B------:R-:W-:Y:S05]  /*4600*/  @P0 EXIT ;  /* 0x000000000000094d */ /* 0x000fea0003800000 */
[----:B------:R-:W-:Y:S05]  /*4610*/  @P1 BRA `(.L_x_297) ;  /* 0x0000008000001947 */ /* 0x000fea0003800000 */
[----:B------:R-:W-:-:S05]  /*4620*/  IMAD R0, R6, c[0x0][0xc], RZ ;  /* 0x0000030006007a24 */ /* 0x000fca00078e02ff */
[----:B------:R-:W-:-:S13]  /*4630*/  ISETP.NE.AND P0, PT, R0, -0x1, PT ;  /* 0xffffffff0000780c */ /* 0x000fda0003f05270 */
[----:B------:R-:W-:Y:S05]  /*4640*/  @!P0 BRA `(.L_x_297) ;  /* 0x0000005000008947 */ /* 0x000fea0003800000 */
.L_x_298:
[----:B------:R-:W2:Y:S01]  /*4650*/  LDG.E.STRONG.GPU R3, [R4.64] ;  /* 0x0000000c04037981 */ /* 0x000ea2000c1ef900 */
[----:B------:R-:W-:Y:S01]  /*4660*/  YIELD ;  /* 0x0000000000007946 */ /* 0x000fe20003800000 */
[----:B--2---:R-:W-:Y:S01]  /*4670*/  ISETP.NE.AND P0, PT, R3, R0, PT ;  /* 0x000000000300720c */ /* 0x004fe20003f05270 */
[----:B------:R-:W-:-:S12]  /*4680*/  CCTL.IVALL ;  /* 0x00000000ff00798f */ /* 0x000fd80002000000 */
[----:B------:R-:W-:Y:S05]  /*4690*/  @P0 BRA `(.L_x_298) ;  /* 0xffffffb000000947 */ /* 0x000fea000383ffff */
.L_x_297:
        /* <DEDUP_REMOVED lines=25> */
.L_x_299:
[----:B------:R-:W-:-:S04]  /*4830*/  LEA R6, P0, R49, c[0x0][0x1b8], 0x2 ;  /* 0x00006e0031067a11 */ /* 0x000fc800078010ff */
[----:B------:R-:W-:Y:S02]  /*4840*/  LEA.HI.X R7, R49, c[0x0][0x1bc], R8, 0x2, P0 ;  /* 0x00006f0031077a11 */ /* 0x000fe400000f1408 */
[-C--:B------:R-:W-:Y:S02]  /*4850*/  LEA R8, P0, R14, R6.reuse, 0x2 ;  /* 0x000000060e087211 */ /* 0x080fe400078010ff */
[-C--:B------:R-:W-:Y:S01]  /*4860*/  LEA R12, P2, R23, R6.reuse, 0x2 ;  /* 0x00000006170c7211 */ /* 0x080fe200078410ff */
[----:B------:R-:W2:Y:S01]  /*4870*/  LDG.E R0, [R6.64] ;  /* 0x0000000c06007981 */ /* 0x000ea2000c1e1900 */
[----:B0-----:R-:W-:Y:S02]  /*4880*/  LEA R10, P1, R16, R6, 0x2 ;  /* 0x00000006100a7211 */ /* 0x001fe400078210ff */
[C---:B------:R-:W-:Y:S02]  /*4890*/  IADD3.X R9, R7.reuse, R27, RZ, P0, !PT ;  /* 0x0000001b07097210 */ /* 0x040fe400007fe4ff */
[----:B------:R-:W-:-:S02]  /*48a0*/  IADD3.X R13, R7, R21, RZ, P2, !PT ;  /* 0x00000015070d7210 */ /* 0x000fc400017fe4ff */
[----:B------:R-:W-:Y:S02]  /*48b0*/  IADD3.X R11, R19, R7, RZ, P1, !PT ;  /* 0x00000007130b7210 */ /* 0x000fe40000ffe4ff */
[----:B------:R0:W2:Y:S04]  /*48c0*/  LDG.E R9, [R8.64] ;  /* 0x0000000c08097981 */ /* 0x0000a8000c1e1900 */
[----:B------:R-:W3:Y:S04]  /*48d0*/  LDG.E R10, [R10.64] ;  /* 0x0000000c0a0a7981 */ /* 0x000ee8000c1e1900 */
[----:B------:R-:W3:Y:S01]  /*48e0*/  LDG.E R13, [R12.64] ;  /* 0x0000000c0c0d7981 */ /* 0x000ee2000c1e1900 */
[----:B------:R-:W-:Y:S01]  /*48f0*/  HFMA2.MMA R5, -RZ, RZ, 0, 1.1920928955078125e-07 ;  /* 0x00000002ff057435 */ /* 0x000fe200000001ff */
[----:B------:R-:W-:-:S02]  /*4900*/  SHF.L.U32 R4, R49, 0x1, RZ ;  /* 0x0000000131047819 */ /* 0x000fc400000006ff */
[----:B------:R-:W-:-:S07]  /*4910*/  IADD3 R49, R49, 0x1a0, RZ ;  /* 0x000001a031317810 */ /* 0x000fce0007ffe0ff */
[----:B------:R-:W-:-:S04]  /*4920*/  IMAD.WIDE R2, R4, R5, c[0x0][0x168] ;  /* 0x00005a0004027625 */ /* 0x000fc800078e0205 */
[----:B------:R-:W-:Y:S01]  /*4930*/  IMAD.WIDE R4, R4, R5, c[0x0][0x170] ;  /* 0x00005c0004047625 */ /* 0x000fe200078e0205 */
[----:B------:R-:W-:Y:S02]  /*4940*/  ISETP.GT.U32.AND P0, PT, R14, R49, PT ;  /* 0x000000310e00720c */ /* 0x000fe40003f04070 */
[----:B0-----:R-:W-:-:S04]  /*4950*/  SHF.R.S32.HI R8, RZ, 0x1f, R49 ;  /* 0x0000001fff087819 */ /* 0x001fc80000011431 */
[----:B------:R-:W-:Y:S02]  /*4960*/  ISETP.GT.AND.EX P0, PT, R25, R8, PT, P0 ;  /* 0x000000081900720c */ /* 0x000fe40003f04300 */
[----:B--2---:R-:W-:Y:S02]  /*4970*/  F2FP.BF16.PACK_AB R15, R9, R0 ;  /* 0x00000000090f723e */ /* 0x004fe400000010ff */
[----:B---3--:R-:W-:-:S03]  /*4980*/  F2FP.BF16.PACK_AB R17, R13, R10 ;  /* 0x0000000a0d11723e */ /* 0x008fc600000010ff */
[----:B------:R0:W-:Y:S04]  /*4990*/  STG.E [R2.64], R15 ;  /* 0x0000000f02007986 */ /* 0x0001e8000c10190c */
[----:B------:R0:W-:Y:S02]  /*49a0*/  STG.E [R4.64], R17 ;  /* 0x0000001104007986 */ /* 0x0001e4000c10190c */
[----:B------:R-:W-:Y:S05]  /*49b0*/  @P0 BRA `(.L_x_299) ;  /* 0xfffffe7000000947 */ /* 0x000fea000383ffff */
[----:B------:R-:W-:Y:S05]  /*49c0*/  EXIT ;  /* 0x000000000000794d */ /* 0x000fea0003800000 */
.L_x_300:
        /* <DEDUP_REMOVED lines=11> */
.L_x_3265:


//--------------------- .text._Z35group_norm_nhwc_bwd_one_pass_kernelI11Bf16IOBf16WLi256ELi26ELi416EEv26Group_norm_nhwc_bwd_params --------------------------
	.section	.text._Z35group_norm_nhwc_bwd_one_pass_kernelI11Bf16IOBf16WLi256ELi26ELi416EEv26Group_norm_nhwc_bwd_params,"ax",@progbits
	.sectioninfo	@"SHI_REGISTERS=72"
	.align	128
        .global         _Z35group_norm_nhwc_bwd_one_pass_kernelI11Bf16IOBf16WLi256ELi26ELi416EEv26Group_norm_nhwc_bwd_params
        .type           _Z35group_norm_nhwc_bwd_one_pass_kernelI11Bf16IOBf16WLi256ELi26ELi416EEv26Group_norm_nhwc_bwd_params,@function
        .size           _Z35group_norm_nhwc_bwd_one_pass_kernelI11Bf16IOBf16WLi256ELi26ELi416EEv26Group_norm_nhwc_bwd_params,(.L_x_3266 - _Z35group_norm_nhwc_bwd_one_pass_kernelI11Bf16IOBf16WLi256ELi26ELi416EEv26Group_norm_nhwc_bwd_params)
        .other          _Z35group_norm_nhwc_bwd_one_pass_kernelI11Bf16IOBf16WLi256ELi26ELi416EEv26Group_norm_nhwc_bwd_params,@"STO_CUDA_ENTRY STV_DEFAULT"
_Z35group_norm_nhwc_bwd_one_pass_kernelI11Bf16IOBf16WLi256ELi26ELi416EEv26Group_norm_nhwc_bwd_params:
.text._Z35group_norm_nhwc_bwd_one_pass_kernelI11Bf16IOBf16WLi256ELi26ELi416EEv26Group_norm_nhwc_bwd_params:
        /* <DEDUP_REMOVED lines=68> */
.L_x_352:
[----:B------:R-:W-:Y:S01]  /*0440*/  IABS R16, c[0x0][0x1f0] ;  /* 0x00007c0000107a13 */ /* 0x000fe20000000000 */
[----:B------:R-:W-:Y:S01]  /*0450*/  ULDC UR4, c[0x0][0x1f0] ;  /* 0x00007c0000047ab9 */ /* 0x000fe20000000800 */
[----:B------:R-:W-:Y:S01]  /*0460*/  IABS R18, UR14 ;  /* 0x0000000e00127c13 */ /* 0x000fe20008000000 */
[----:B------:R-:W-:Y:S01]  /*0470*/  ULOP3.LUT UR4, UR14, UR4, URZ, 0x3c, !UPT ;  /* 0x000000040e047292 */ /* 0x000fe2000f8e3c3f */
[----:B0-----:R-:W0:Y:S01]  /*0480*/  I2F.RP R13, R16 ;  /* 0x00000010000d7306 */ /* 0x001e220000209400 */
[----:B------:R-:W-:Y:S01]  /*0490*/  LOP3.LUT P6, RZ, R62, 0x2, RZ, 0xc0, !PT ;  /* 0x000000023eff7812 */ /* 0x000fe200078cc0ff */
[----:B------:R-:W-:Y:S01]  /*04a0*/  @P2 IMAD R20, R8, c[0x0][0x1d8], RZ ;  /* 0x0000760008142a24 */ /* 0x000fe200078e02ff */
[----:B------:R-:W-:-:S03]  /*04b0*/  UMOV UR11, 0x8 ;  /* 0x00000008000b7882 */ /* 0x000fc60000000000 */
[----:B------:R-:W-:Y:S02]  /*04c0*/  @P2 IMAD R21, R55, c[0x0][0x1dc], R20 ;  /* 0x0000770037152a24 */ /* 0x000fe400078e0214 */
[----:B0-----:R-:W0:Y:S02]  /*04d0*/  MUFU.RCP R13, R13 ;  /* 0x0000000d000d7308 */ /* 0x001e240000001000 */
[----:B0-----:R-:W-:-:S06]  /*04e0*/  IADD3 R14, R13, 0xffffffe, RZ ;  /* 0x0ffffffe0d0e7810 */ /* 0x001fcc0007ffe0ff */
[----:B------:R0:W1:Y:S02]  /*04f0*/  F2I.FTZ.U32.TRUNC.NTZ R15, R14 ;  /* 0x0000000e000f7305 */ /* 0x000064000021f000 */
[----:B0-----:R-:W-:Y:S02]  /*0500*/  MOV R14, RZ ;  /* 0x000000ff000e7202 */ /* 0x001fe40000000f00 */
[----:B-1----:R-:W-:-:S05]  /*0510*/  IADD3 R17, RZ, -R15, RZ ;  /* 0x8000000fff117210 */ /* 0x002fca0007ffe0ff */
[----:B------:R-:W-:-:S04]  /*0520*/  IMAD R17, R17, R16, RZ ;  /* 0x0000001011117224 */ /* 0x000fc800078e02ff */
[----:B------:R-:W-:Y:S01]  /*0530*/  IMAD.HI.U32 R15, R15, R17, R14 ;  /* 0x000000110f0f7227 */ /* 0x000fe200078e000e */
[----:B------:R-:W-:-:S03]  /*0540*/  MOV R17, R18 ;  /* 0x0000001200117202 */ /* 0x000fc60000000f00 */
[----:B------:R-:W-:Y:S02]  /*0550*/  @P4 IMAD R18, R6, c[0x0][0x1d8], RZ ;  /* 0x0000760006124a24 */ /* 0x000fe400078e02ff */
[----:B------:R-:W-:-:S05]  /*0560*/  IMAD.HI.U32 R15, R15, R17, RZ ;  /* 0x000000110f0f7227 */ /* 0x000fca00078e00ff */
[----:B------:R-:W-:-:S05]  /*0570*/  IADD3 R13, -R15, RZ, RZ ;  /* 0x000000ff0f0d7210 */ /* 0x000fca0007ffe1ff */
[----:B------:R-:W-:-:S05]  /*0580*/  IMAD R13, R16, R13, R17 ;  /* 0x0000000d100d7224 */ /* 0x000fca00078e0211 */
[----:B------:R-:W-:-:S13]  /*0590*/  ISETP.GT.U32.AND P0, PT, R16, R13, PT ;  /* 0x0000000d1000720c */ /* 0x000fda0003f04070 */
[-C--:B------:R-:W-:Y:S02]  /*05a0*/  @!P0 IADD3 R13, R13, -R16.reuse, RZ ;  /* 0x800000100d0d8210 */ /* 0x080fe40007ffe0ff */
[----:B------:R-:W-:Y:S02]  /*05b0*/  @!P0 IADD3 R15, R15, 0x1, RZ ;  /* 0x000000010f0f8810 */ /* 0x000fe40007ffe0ff */
[----:B------:R-:W-:Y:S02]  /*05c0*/  ISETP.GT.U32.AND P0, PT, R16, R13, PT ;  /* 0x0000000d1000720c */ /* 0x000fe40003f04070 */
[----:B------:R-:W-:-:S04]  /*05d0*/  IADD3 R14, R13, -R16, RZ ;  /* 0x800000100d0e7210 */ /* 0x000fc80007ffe0ff */
[----:B------:R-:W-:Y:S02]  /*05e0*/  SEL R14, R14, R13, !P0 ;  /* 0x0000000d0e0e7207 */ /* 0x000fe40004000000 */
[----:B------:R-:W-:Y:S02]  /*05f0*/  ISETP.GE.U32.AND P0, PT, R13, R16, PT ;  /* 0x000000100d00720c */ /* 0x000fe40003f06070 */
[----:B------:R-:W-:-:S11]  /*0600*/  LOP3.LUT R13, RZ, c[0x0][0x1f0], RZ, 0x33, !PT ;  /* 0x00007c00ff0d7a12 */ /* 0x000fd600078e33ff */
        /* <DEDUP_REMOVED lines=21> */
[----:B------:R-:W-:Y:S01]  /*0760*/  @P5 IMAD R13, R59, c[0x0][0x1dc], R14 ;  /* 0x000077003b0d5a24 */ /* 0x000fe200078e020e */
[-C--:B------:R-:W-:Y:S01]  /*0770*/  @P6 MOV R14, R66.reuse ;  /* 0x00000042000e6202 */ /* 0x080fe20000000f00 */
[----:B------:R-:W-:Y:S01]  /*0780*/  @P6 IMAD R19, R58, c[0x0][0x1dc], R15 ;  /* 0x000077003a136a24 */ /* 0x000fe200078e020f */
[----:B------:R-:W-:Y:S02]  /*0790*/  @P6 MOV R15, R69 ;  /* 0x00000045000f6202 */ /* 0x000fe40000000f00 */
[----:B------:R-:W-:-:S03]  /*07a0*/  @P5 MOV R68, R66 ;  /* 0x0000004200445202 */ /* 0x000fc60000000f00 */
[----:B------:R-:W-:-:S04]  /*07b0*/  @P6 IMAD.WIDE.U32 R14, R58, c[0x0][0x1d8], R14 ;  /* 0x000076003a0e6a25 */ /* 0x000fc800078e000e */
[----:B------:R-:W-:Y:S01]  /*07c0*/  @P5 IMAD.WIDE.U32 R16, R59, c[0x0][0x1d8], R68 ;  /* 0x000076003b105a25 */ /* 0x000fe200078e0044 */
[----:B------:R-:W-:Y:S02]  /*07d0*/  @P6 IADD3 R19, R15, R19, RZ ;  /* 0x000000130f136210 */ /* 0x000fe40007ffe0ff */
[----:B------:R-:W-:Y:S02]  /*07e0*/  @P6 SHF.L.U32 R38, R14, 0x1, RZ ;  /* 0x000000010e266819 */ /* 0x000fe400000006ff */
[----:B------:R-:W-:Y:S01]  /*07f0*/  @P5 IADD3 R13, R17, R13, RZ ;  /* 0x0000000d110d5210 */ /* 0x000fe20007ffe0ff */
[----:B------:R-:W-:Y:S01]  /*0800*/  @P3 IMAD R17, R7, c[0x0][0x1d8], RZ ;  /* 0x0000760007113a24 */ /* 0x000fe200078e02ff */
[----:B------:R-:W-:Y:S02]  /*0810*/  @P5 SHF.L.U32 R40, R16, 0x1, RZ ;  /* 0x0000000110285819 */ /* 0x000fe400000006ff */
[----:B------:R-:W-:Y:S02]  /*0820*/  @P6 SHF.L.U64.HI R19, R14, 0x1, R19 ;  /* 0x000000010e136819 */ /* 0x000fe40000010213 */
[----:B------:R-:W-:Y:S01]  /*0830*/  @P5 SHF.L.U64.HI R16, R16, 0x1, R13 ;  /* 0x0000000110105819 */ /* 0x000fe2000001020d */
[----:B------:R-:W-:Y:S01]  /*0840*/  @P4 IMAD R13, R57, c[0x0][0x1dc], R18 ;  /* 0x00007700390d4a24 */ /* 0x000fe200078e0212 */
[----:B------:R-:W-:-:S02]  /*0850*/  @P5 IADD3 R42, P0, R40, c[0x0][0x180], RZ ;  /* 0x00006000282a5a10 */ /* 0x000fc40007f1e0ff */
[----:B------:R-:W-:Y:S02]  /*0860*/  @P4 MOV R14, R66 ;  /* 0x00000042000e4202 */ /* 0x000fe40000000f00 */
[----:B------:R-:W-:Y:S02]  /*0870*/  @P4 MOV R15, R69 ;  /* 0x00000045000f4202 */ /* 0x000fe40000000f00 */
[----:B------:R-:W-:Y:S02]  /*0880*/  @P5 IADD3.X R43, R16, c[0x0][0x184], RZ, P0, !PT ;  /* 0x00006100102b5a10 */ /* 0x000fe400007fe4ff */
[----:B------:R-:W-:Y:S01]  /*0890*/  @P5 IADD3 R40, P0, R40, c[0x0][0x178], RZ ;  /* 0x00005e0028285a10 */ /* 0x000fe20007f1e0ff */
[----:B------:R-:W-:-:S03]  /*08a0*/  @P4 IMAD.WIDE.U32 R14, R57, c[0x0][0x1d8], R14 ;  /* 0x00007600390e4a25 */ /* 0x000fc600078e000e */
[----:B------:R-:W-:Y:S02]  /*08b0*/  @P5 IADD3.X R41, R16, c[0x0][0x17c], RZ, P0, !PT ;  /* 0x00005f0010295a10 */ /* 0x000fe400007fe4ff */
[----:B------:R-:W-:Y:S02]  /*08c0*/  @P4 IADD3 R13, R15, R13, RZ ;  /* 0x0000000d0f0d4210 */ /* 0x000fe40007ffe0ff */
[----:B------:R-:W-:Y:S02]  /*08d0*/  @P6 IADD3 R64, P0, R38, c[0x0][0x180], RZ ;  /* 0x0000600026406a10 */ /* 0x000fe40007f1e0ff */
[----:B------:R-:W-:Y:S01]  /*08e0*/  @P4 SHF.L.U64.HI R18, R14, 0x1, R13 ;  /* 0x000000010e124819 */ /* 0x000fe2000001020d */
[----:B------:R-:W-:Y:S01]  /*08f0*/  @P3 IMAD R13, R56, c[0x0][0x1dc], R17 ;  /* 0x00007700380d3a24 */ /* 0x000fe200078e0211 */
[----:B------:R-:W-:Y:S02]  /*0900*/  @P6 IADD3.X R65, R19, c[0x0][0x184], RZ, P0, !PT ;  /* 0x0000610013416a10 */ /* 0x000fe400007fe4ff */
[----:B------:R-:W-:-:S02]  /*0910*/  @P6 IADD3 R38, P0, R38, c[0x0][0x178], RZ ;  /* 0x00005e0026266a10 */ /* 0x000fc40007f1e0ff */
[----:B------:R-:W-:Y:S02]  /*0920*/  @P4 SHF.L.U32 R32, R14, 0x1, RZ ;  /* 0x000000010e204819 */ /* 0x000fe400000006ff */
[-C--:B------:R-:W-:Y:S02]  /*0930*/  @P3 MOV R16, R66.reuse ;  /* 0x0000004200103202 */ /* 0x080fe40000000f00 */
[-C--:B------:R-:W-:Y:S02]  /*0940*/  @P3 MOV R17, R69.reuse ;  /* 0x0000004500113202 */ /* 0x080fe40000000f00 */
[----:B------:R-:W-:Y:S02]  /*0950*/  @P6 IADD3.X R39, R19, c[0x0][0x17c], RZ, P0, !PT ;  /* 0x00005f0013276a10 */ /* 0x000fe400007fe4ff */
[----:B------:R-:W-:Y:S01]  /*0960*/  @P2 MOV R14, R66 ;  /* 0x00000042000e2202 */ /* 0x000fe20000000f00 */
[----:B------:R-:W-:Y:S01]  /*0970*/  @P3 IMAD.WIDE.U32 R16, R56, c[0x0][0x1d8], R16 ;  /* 0x0000760038103a25 */ /* 0x000fe200078e0010 */
[----:B------:R-:W-:-:S02]  /*0980*/  @P2 MOV R15, R69 ;  /* 0x00000045000f2202 */ /* 0x000fc40000000f00 */
[----:B------:R-:W-:Y:S02]  /*0990*/  @P4 IADD3 R34, P0, R32, c[0x0][0x180], RZ ;  /* 0x0000600020224a10 */ /* 0x000fe40007f1e0ff */
[----:B------:R-:W-:Y:S01]  /*09a0*/  @P3 IADD3 R13, R17, R13, RZ ;  /* 0x0000000d110d3210 */ /* 0x000fe20007ffe0ff */
[----:B------:R-:W-:Y:S01]  /*09b0*/  @P2 IMAD.WIDE.U32 R14, R55, c[0x0][0x1d8], R14 ;  /* 0x00007600370e2a25 */ /* 0x000fe200078e000e */
[----:B------:R-:W-:Y:S02]  /*09c0*/  @P4 IADD3.X R35, R18, c[0x0][0x184], RZ, P0, !PT ;  /* 0x0000610012234a10 */ /* 0x000fe400007fe4ff */
[----:B------:R-:W-:Y:S02]  /*09d0*/  @P4 IADD3 R32, P0, R32, c[0x0][0x178], RZ ;  /* 0x00005e0020204a10 */ /* 0x000fe40007f1e0ff */
[----:B------:R-:W-:Y:S02]  /*09e0*/  @P3 SHF.L.U32 R26, R16, 0x1, RZ ;  /* 0x00000001101a3819 */ /* 0x000fe400000006ff */
[----:B------:R-:W-:-:S02]  /*09f0*/  @P4 IADD3.X R33, R18, c[0x0][0x17c], RZ, P0, !PT ;  /* 0x00005f0012214a10 */ /* 0x000fc400007fe4ff */
[----:B------:R-:W-:Y:S01]  /*0a00*/  @P3 SHF.L.U64.HI R13, R16, 0x1, R13 ;  /* 0x00000001100d3819 */ /* 0x000fe2000001020d */
[----:B------:R-:W-:Y:S01]  /*0a10*/  IMAD.WIDE.U32 R16, R60, 0x4ec4ec4f, RZ ;  /* 0x4ec4ec4f3c107825 */ /* 0x000fe200078e00ff */
[----:B------:R-:W-:Y:S02]  /*0a20*/  @P2 IADD3 R19, R15, R21, RZ ;  /* 0x000000150f132210 */ /* 0x000fe40007ffe0ff */
[----:B------:R-:W-:Y:S01]  /*0a30*/  @P3 IADD3 R28, P0, R26, c[0x0][0x180], RZ ;  /* 0x000060001a1c3a10 */ /* 0x000fe20007f1e0ff */
[----:B------:R-:W-:Y:S01]  /*0a40*/  @P1 IMAD R15, R9, c[0x0][0x1d8], RZ ;  /* 0x00007600090f1a24 */ /* 0x000fe200078e02ff */
[----:B------:R-:W-:Y:S02]  /*0a50*/  @P2 SHF.L.U32 R22, R14, 0x1, RZ ;  /* 0x000000010e162819 */ /* 0x000fe400000006ff */
[----:B------:R-:W-:Y:S01]  /*0a60*/  @P3 IADD3.X R29, R13, c[0x0][0x184], RZ, P0, !PT ;  /* 0x000061000d1d3a10 */ /* 0x000fe200007fe4ff */
[----:B------:R-:W-:Y:S01]  /*0a70*/  @P1 IMAD R21, R54, c[0x0][0x1dc], R15 ;  /* 0x0000770036151a24 */ /* 0x000fe200078e020f */
[----:B------:R-:W-:-:S02]  /*0a80*/  @P2 SHF.L.U64.HI R19, R14, 0x1, R19 ;  /* 0x000000010e132819 */ /* 0x000fc40000010213 */
[----:B------:R-:W-:Y:S02]  /*0a90*/  @P3 IADD3 R26, P0, R26, c[0x0][0x178], RZ ;  /* 0x00005e001a1a3a10 */ /* 0x000fe40007f1e0ff */
[----:B------:R-:W-:Y:S02]  /*0aa0*/  @P1 MOV R14, R66 ;  /* 0x00000042000e1202 */ /* 0x000fe40000000f00 */
[----:B------:R-:W-:Y:S02]  /*0ab0*/  @P1 MOV R15, R69 ;  /* 0x00000045000f1202 */ /* 0x000fe40000000f00 */
[----:B------:R-:W-:Y:S02]  /*0ac0*/  @P3 IADD3.X R27, R13, c[0x0][0x17c], RZ, P0, !PT ;  /* 0x00005f000d1b3a10 */ /* 0x000fe400007fe4ff */
[----:B------:R-:W-:Y:S01]  /*0ad0*/  @P2 IADD3 R24, P0, R22, c[0x0][0x180], RZ ;  /* 0x0000600016182a10 */ /* 0x000fe20007f1e0ff */
[----:B------:R-:W-:Y:S01]  /*0ae0*/  @P1 IMAD.WIDE.U32 R14, R54, c[0x0][0x1d8], R14 ;  /* 0x00007600360e1a25 */ /* 0x000fe200078e000e */
[----:B------:R-:W-:-:S02]  /*0af0*/  SHF.R.U32.HI R13, RZ, 0x2, R17 ;  /* 0x00000002ff0d7819 */ /* 0x000fc40000011611 */
[----:B------:R-:W-:Y:S02]  /*0b00*/  @P2 IADD3.X R25, R19, c[0x0][0x184], RZ, P0, !PT ;  /* 0x0000610013192a10 */ /* 0x000fe400007fe4ff */
[----:B------:R-:W-:Y:S01]  /*0b10*/  @P2 IADD3 R22, P0, R22, c[0x0][0x178], RZ ;  /* 0x00005e0016162a10 */ /* 0x000fe20007f1e0ff */
[----:B------:R-:W-:Y:S01]  /*0b20*/  IMAD R13, R0, c[0x0][0x1fc], R13 ;  /* 0x00007f00000d7a24 */ /* 0x000fe200078e020d */
[----:B------:R-:W-:Y:S02]  /*0b30*/  @P1 IADD3 R15, R15, R21, RZ ;  /* 0x000000150f0f1210 */ /* 0x000fe40007ffe0ff */
[C---:B------:R-:W-:Y:S02]  /*0b40*/  @P1 SHF.L.U32 R18, R14.reuse, 0x1, RZ ;  /* 0x000000010e121819 */ /* 0x040fe400000006ff */
[----:B------:R-:W-:Y:S02]  /*0b50*/  @P2 IADD3.X R23, R19, c[0x0][0x17c], RZ, P0, !PT ;  /* 0x00005f0013172a10 */ /* 0x000fe400007fe4ff */
[----:B------:R-:W-:-:S02]  /*0b60*/  @P1 SHF.L.U64.HI R14, R14, 0x1, R15 ;  /* 0x000000010e0e1819 */ /* 0x000fc4000001020f */
[----:B------:R-:W-:Y:S02]  /*0b70*/  @P1 IADD3 R20, P0, R18, c[0x0][0x180], RZ ;  /* 0x0000600012141a10 */ /* 0x000fe40007f1e0ff */
[----:B------:R-:W-:Y:S02]  /*0b80*/  IADD3 R13, R13, 0xc0, RZ ;  /* 0x000000c00d0d7810 */ /* 0x000fe40007ffe0ff */
[----:B------:R-:W-:Y:S02]  /*0b90*/  @P1 IADD3.X R21, R14, c[0x0][0x184], RZ, P0, !PT ;  /* 0x000061000e151a10 */ /* 0x000fe400007fe4ff */
[----:B------:R-:W-:-:S04]  /*0ba0*/  @P1 IADD3 R18, P0, R18, c[0x0][0x178], RZ ;  /* 0x00005e0012121a10 */ /* 0x000fc80007f1e0ff */
        /* <DEDUP_REMOVED lines=59> */
[----:B------:R-:W-:Y:S02]  /*0f60*/  @P0 IADD3.X R15, R13, c[0x0][0x17c], RZ, P6, !PT ;  /* 0x00005f000d0f0a10 */ /* 0x000fe400037fe4ff */
[----:B------:R-:W-:Y:S01]  /*0f70*/  LOP3.LUT P6, RZ, R62, 0x2, RZ, 0xc0, !PT ;  /* 0x000000023eff7812 */ /* 0x000fe200078cc0ff */
[----:B------:R-:W-:-:S06]  /*0f80*/  CS2R R46, SRZ ;  /* 0x00000000002e7805 */ /* 0x000fcc000001ff00 */
[----:B------:R3:W5:Y:S06]  /*0f90*/  @P3 LDG.E R46, [R28.64] ;  /* 0x0000000c1c2e3981 */ /* 0x00076c000c1e1900 */
[----:B------:R1:W5:Y:S04]  /*0fa0*/  @P6 LDG.E R47, [R38.64] ;  /* 0x0000000c262f6981 */ /* 0x000368000c1e1900 */
[----:B------:R3:W5:Y:S01]  /*0fb0*/  @P6 LDG.E R50, [R64.64] ;  /* 0x0000000c40326981 */ /* 0x000762000c1e1900 */
[----:B-1----:R-:W-:-:S06]  /*0fc0*/  CS2R R38, SRZ ;  /* 0x0000000000267805 */ /* 0x002fcc000001ff00 */
[----:B------:R3:W5:Y:S01]  /*0fd0*/  @P1 LDG.E R39, [R18.64] ;  /* 0x0000000c12271981 */ /* 0x000762000c1e1900 */
[----:B0-----:R-:W-:-:S03]  /*0fe0*/  CS2R R44, SRZ ;  /* 0x00000000002c7805 */ /* 0x001fc6000001ff00 */
[----:B------:R3:W5:Y:S04]  /*0ff0*/  @P0 LDG.E R38, [R16.64] ;  /* 0x0000000c10260981 */ /* 0x000768000c1e1900 */
[----:B------:R0:W5:Y:S01]  /*1000*/  @P4 LDG.E R45, [R34.64] ;  /* 0x0000000c222d4981 */ /* 0x000162000c1e1900 */
[----:B------:R-:W-:Y:S01]  /*1010*/  BSSY B0, `(.L_x_302) ;  /* 0x0000017000007945 */ /* 0x000fe20003800000 */
[----:B------:R-:W-:Y:S02]  /*1020*/  MOV R13, RZ ;  /* 0x000000ff000d7202 */ /* 0x000fe40000000f00 */
[----:B------:R1:W5:Y:S01]  /*1030*/  @P4 LDG.E R44, [R32.64] ;  /* 0x0000000c202c4981 */ /* 0x000362000c1e1900 */
[----:B0-----:R-:W-:-:S06]  /*1040*/  CS2R R34, SRZ ;  /* 0x0000000000227805 */ /* 0x001fcc000001ff00 */
[----:B------:R3:W5:Y:S01]  /*1050*/  @P0 LDG.E R35, [R14.64] ;  /* 0x0000000c0e230981 */ /* 0x000762000c1e1900 */
[----:B------:R-:W-:Y:S01]  /*1060*/  ISETP.GT.U32.AND P0, PT, R60, 0x19f, PT ;  /* 0x0000019f3c00780c */ /* 0x000fe20003f04070 */
[----:B-1----:R-:W-:-:S12]  /*1070*/  CS2R R32, SRZ ;  /* 0x0000000000207805 */ /* 0x002fd8000001ff00 */
[----:B------:R-:W-:Y:S05]  /*1080*/  @P0 BRA `(.L_x_303) ;  /* 0x000000f000000947 */ /* 0x000fea0003800000 */
[----:B--23--:R-:W-:Y:S02]  /*1090*/  ISETP.NE.AND P0, PT, RZ, UR15, PT ;  /* 0x0000000fff007c0c */ /* 0x00cfe4000bf05270 */
[----:B------:R-:W-:-:S04]  /*10a0*/  IADD3 R17, R61, R30, RZ ;  /* 0x0000001e3d117210 */ /* 0x000fc80007ffe0ff */
[----:B------:R-:W-:-:S07]  /*10b0*/  SHF.R.S32.HI R16, RZ, 0x1f, R17 ;  /* 0x0000001fff107819 */ /* 0x000fce0000011411 */
[----:B------:R-:W-:-:S04]  /*10c0*/  @P0 LEA R14, P6, R17, c[0x0][0x190], 0x1 ;  /* 0x00006400110e0a11 */ /* 0x000fc800078c08ff */
[----:B------:R-:W-:Y:S01]  /*10d0*/  @P0 LEA.HI.X R15, R17, c[0x0][0x194], R16, 0x1, P6 ;  /* 0x00006500110f0a11 */ /* 0x000fe200030f0c10 */
[----:B------:R-:W-:-:S04]  /*10e0*/  HFMA2.MMA R16, -RZ, RZ, 0, 1.1920928955078125e-07 ;  /* 0x00000002ff107435 */ /* 0x000fc800000001ff */
[----:B------:R-:W2:Y:S04]  /*10f0*/  @P0 LDG.E.U16 R19, [R14.64] ;  /* 0x0000000c0e130981 */ /* 0x000ea8000c1e1500 */
[----:B------:R-:W3:Y:S02]  /*1100*/  @P0 LDG.E.U16 R18, [R14.64+0x2] ;  /* 0x0000020c0e120981 */ /* 0x000ee4000c1e1500 */
[----:B------:R-:W-:-:S05]  /*1110*/  IMAD.WIDE R16, R17, R16, c[0x0][0x188] ;  /* 0x0000620011107625 */ /* 0x000fca00078e0210 */
[----:B------:R-:W4:Y:S04]  /*1120*/  LDG.E.U16 R34, [R16.64] ;  /* 0x0000000c10227981 */ /* 0x000f28000c1e1500 */
[----:B------:R-:W4:Y:S01]  /*1130*/  LDG.E.U16 R13, [R16.64+0x2] ;  /* 0x0000020c100d7981 */ /* 0x000f22000c1e1500 */
[----:B--2---:R-:W-:Y:S02]  /*1140*/  @P0 PRMT R33, RZ, 0x5410, R19 ;  /* 0x00005410ff210816 */ /* 0x004fe40000000013 */
[----:B---3--:R-:W-:Y:S02]  /*1150*/  @P0 PRMT R32, RZ, 0x5410, R18 ;  /* 0x00005410ff200816 */ /* 0x008fe40000000012 */
[----:B----4-:R-:W-:Y:S02]  /*1160*/  PRMT R34, RZ, 0x5410, R34 ;  /* 0x00005410ff227816 */ /* 0x010fe40000000022 */
[----:B------:R-:W-:-:S02]  /*1170*/  PRMT R13, RZ, 0x5410, R13 ;  /* 0x00005410ff0d7816 */ /* 0x000fc4000000000d */
.L_x_303:
[----:B--23--:R-:W-:Y:S05]  /*1180*/  BSYNC B0 ;  /* 0x0000000000007941 */ /* 0x00cfea0003800000 */
.L_x_302:
[----:B------:R-:W-:Y:S02]  /*1190*/  ISETP.NE.AND P0, PT, RZ, UR15, PT ;  /* 0x0000000fff007c0c */ /* 0x000fe4000bf05270 */
[----:B-----5:R-:W-:-:S02]  /*11a0*/  PRMT R18, RZ, 0x5410, R49 ;  /* 0x00005410ff127816 */ /* 0x020fc40000000031 */
        /* <DEDUP_REMOVED lines=8> */
[----:B------:R-:W-:Y:S01]  /*1230*/  FADD.FTZ R18, R22, -UR16 ;  /* 0x8000001016127e21 */ /* 0x000fe20008010000 */
[----:B------:R-:W-:Y:S01]  /*1240*/  @P0 LOP3.LUT R62, R62, 0x4, RZ, 0xfc, !PT ;  /* 0x000000043e3e0812 */ /* 0x000fe200078efcff */
[----:B------:R-:W-:Y:S01]  /*1250*/  FMUL.FTZ R20, R20, UR11 ;  /* 0x0000000b14147c20 */ /* 0x000fe20008410000 */
        /* <DEDUP_REMOVED lines=23> */
.L_x_304:
        /* <DEDUP_REMOVED lines=26> */
.L_x_305:
[----:B------:R-:W-:Y:S02]  /*1570*/  FFMA.FTZ R18, R19, R24, R20 ;  /* 0x0000001813127223 */ /* 0x000fe40000010014 */
[----:B------:R-:W-:Y:S02]  /*1580*/  FMUL.FTZ R27, R17, R34 ;  /* 0x00000022111b7220 */ /* 0x000fe40000410000 */
[----:B------:R-:W-:Y:S02]  /*1590*/  FADD.FTZ R20, RZ, R15 ;  /* 0x0000000fff147221 */ /* 0x000fe40000010000 */
[C---:B------:R-:W-:Y:S02]  /*15a0*/  FFMA.FTZ R15, R22.reuse, R17, R23 ;  /* 0x00000011160f7223 */ /* 0x040fe40000010017 */
[----:B------:R-:W-:Y:S02]  /*15b0*/  FFMA.FTZ R18, R22, R27, R18 ;  /* 0x0000001b16127223 */ /* 0x000fe40000010012 */
[----:B------:R-:W-:-:S02]  /*15c0*/  FFMA.FTZ R19, R19, R16, RZ ;  /* 0x0000001013137223 */ /* 0x000fc400000100ff */
[----:B------:R-:W-:Y:S02]  /*15d0*/  FMUL.FTZ R22, R14, R13 ;  /* 0x0000000d0e167220 */ /* 0x000fe40000410000 */
[----:B------:R-:W-:Y:S02]  /*15e0*/  FADD.FTZ R20, R20, R17 ;  /* 0x0000001114147221 */ /* 0x000fe40000010000 */
[C---:B------:R-:W-:Y:S01]  /*15f0*/  FFMA.FTZ R17, R21.reuse, R14, R19 ;  /* 0x0000000e15117223 */ /* 0x040fe20000010013 */
[--C-:B------:R-:W-:Y:S01]  /*1600*/  PRMT R19, RZ, 0x7610, R45.reuse ;  /* 0x00007610ff137816 */ /* 0x100fe2000000002d */
[----:B------:R-:W-:Y:S01]  /*1610*/  FFMA.FTZ R21, R21, R22, R18 ;  /* 0x0000001615157223 */ /* 0x000fe20000010012 */
[----:B------:R-:W-:Y:S01]  /*1620*/  PRMT R18, RZ, 0x5410, R45 ;  /* 0x00005410ff127816 */ /* 0x000fe2000000002d */
[----:B------:R-:W-:Y:S01]  /*1630*/  FADD.FTZ R24, R24, R25 ;  /* 0x0000001918187221 */ /* 0x000fe20000010000 */
[----:B------:R-:W-:Y:S01]  /*1640*/  PRMT R25, RZ, 0x5410, R44 ;  /* 0x00005410ff197816 */ /* 0x000fe2000000002c */
[----:B------:R-:W-:-:S02]  /*1650*/  FADD.FTZ R26, R19, -UR16 ;  /* 0x80000010131a7e21 */ /* 0x000fc40008010000 */
[----:B------:R-:W-:Y:S02]  /*1660*/  FADD.FTZ R23, R24, R27 ;  /* 0x0000001b18177221 */ /* 0x000fe40000010000 */
[----:B------:R-:W-:Y:S01]  /*1670*/  FADD.FTZ R24, R18, -UR16 ;  /* 0x8000001012187e21 */ /* 0x000fe20008010000 */
[----:B------:R-:W-:Y:S01]  /*1680*/  PRMT R18, RZ, 0x7610, R44 ;  /* 0x00007610ff127816 */ /* 0x000fe2000000002c */
        /* <DEDUP_REMOVED lines=22> */
.L_x_306:
[----:B------:R-:W-:Y:S02]  /*17f0*/  FMUL.FTZ R26, R25, R34 ;  /* 0x00000022191a7220 */ /* 0x000fe40000410000 */
[----:B------:R-:W-:-:S02]  /*1800*/  FFMA.FTZ R15, R24, R25, R15 ;  /* 0x00000019180f7223 */ /* 0x000fc4000001000f */
[----:B------:R-:W-:Y:S02]  /*1810*/  FADD.FTZ R25, R20, R25 ;  /* 0x0000001914197221 */ /* 0x000fe40000010000 */
[----:B------:R-:W-:Y:S01]  /*1820*/  FADD.FTZ R19, R19, R14 ;  /* 0x0000000e13137221 */ /* 0x000fe20000010000 */
[--C-:B------:R-:W-:Y:S01]  /*1830*/  PRMT R14, RZ, 0x5410, R46.reuse ;  /* 0x00005410ff0e7816 */ /* 0x100fe2000000002e */
[----:B------:R-:W-:Y:S01]  /*1840*/  FFMA.FTZ R20, R16, R18, R17 ;  /* 0x0000001210147223 */ /* 0x000fe20000010011 */
[----:B------:R-:W-:Y:S01]  /*1850*/  PRMT R17, RZ, 0x7610, R46 ;  /* 0x00007610ff117816 */ /* 0x000fe2000000002e */
[----:B------:R-:W-:Y:S02]  /*1860*/  FADD.FTZ R23, R22, R23 ;  /* 0x0000001716177221 */ /* 0x000fe40000010000 */
[----:B------:R-:W-:Y:S02]  /*1870*/  FFMA.FTZ R24, R24, R26, R21 ;  /* 0x0000001a18187223 */ /* 0x000fe40000010015 */
[----:B------:R-:W-:-:S02]  /*1880*/  FMUL.FTZ R21, R18, R13 ;  /* 0x0000000d12157220 */ /* 0x000fc40000410000 */
[----:B------:R-:W-:Y:S02]  /*1890*/  FADD.FTZ R22, R23, R26 ;  /* 0x0000001a17167221 */ /* 0x000fe40000010000 */
[----:B------:R-:W-:Y:S01]  /*18a0*/  FADD.FTZ R23, R14, -UR16 ;  /* 0x800000100e177e21 */ /* 0x000fe20008010000 */
[--C-:B------:R-:W-:Y:S01]  /*18b0*/  PRMT R14, RZ, 0x7610, R43.reuse ;  /* 0x00007610ff0e7816 */ /* 0x100fe2000000002b */
[----:B------:R-:W-:Y:S02]  /*18c0*/  FADD.FTZ R17, R17, -UR16 ;  /* 0x8000001011117e21 */ /* 0x000fe40008010000 */
[----:B------:R-:W-:Y:S01]  /*18d0*/  FFMA.FTZ R16, R16, R21, R24 ;  /* 0x0000001510107223 */ /* 0x000fe20000010018 */
[----:B------:R-:W-:Y:S01]  /*18e0*/  PRMT R24, RZ, 0x5410, R43 ;  /* 0x00005410ff187816 */ /* 0x000fe2000000002b */
        /* <DEDUP_REMOVED lines=21> */
.L_x_307:
[----:B------:R-:W-:Y:S02]  /*1a40*/  FMUL.FTZ R26, R24, R34 ;  /* 0x00000022181a7220 */ /* 0x000fe40000410000 */
[----:B------:R-:W-:Y:S02]  /*1a50*/  FADD.FTZ R19, R19, R18 ;  /* 0x0000001213137221 */ /* 0x000fe40000010000 */
[----:B------:R-:W-:Y:S02]  /*1a60*/  FFMA.FTZ R16, R23, R26, R16 ;  /* 0x0000001a17107223 */ /* 0x000fe40000010010 */
[----:B------:R-:W-:Y:S02]  /*1a70*/  FMUL.FTZ R18, R14, R13 ;  /* 0x0000000d0e127220 */ /* 0x000fe40000410000 */
[----:B------:R-:W-:-:S02]  /*1a80*/  FADD.FTZ R21, R21, R22 ;  /* 0x0000001615157221 */ /* 0x000fc40000010000 */
[C---:B------:R-:W-:Y:S02]  /*1a90*/  FFMA.FTZ R20, R17.reuse, R14, R20 ;  /* 0x0000000e11147223 */ /* 0x040fe40000010014 */
[----:B------:R-:W-:Y:S01]  /*1aa0*/  FFMA.FTZ R22, R17, R18, R16 ;  /* 0x0000001211167223 */ /* 0x000fe20000010010 */
[----:B------:R-:W-:Y:S01]  /*1ab0*/  PRMT R16, RZ, 0x5410, R41 ;  /* 0x00005410ff107816 */ /* 0x000fe20000000029 */
[----:B------:R-:W-:Y:S01]  /*1ac0*/  FFMA.FTZ R15, R23, R24, R15 ;  /* 0x00000018170f7223 */ /* 0x000fe2000001000f */
[----:B------:R-:W-:Y:S01]  /*1ad0*/  PRMT R17, RZ, 0x7610, R41 ;  /* 0x00007610ff117816 */ /* 0x000fe20000000029 */
[----:B------:R-:W-:Y:S01]  /*1ae0*/  FADD.FTZ R25, R25, R24 ;  /* 0x0000001819197221 */ /* 0x000fe20000010000 */
[--C-:B------:R-:W-:Y:S01]  /*1af0*/  PRMT R24, RZ, 0x5410, R40.reuse ;  /* 0x00005410ff187816 */ /* 0x100fe20000000028 */
[----:B------:R-:W-:Y:S01]  /*1b00*/  FADD.FTZ R23, R16, -UR16 ;  /* 0x8000001010177e21 */ /* 0x000fe20008010000 */
[----:B------:R-:W-:Y:S01]  /*1b10*/  PRMT R16, RZ, 0x7610, R40 ;  /* 0x00007610ff107816 */ /* 0x000fe20000000028 */
[----:B------:R-:W-:-:S02]  /*1b20*/  FADD.FTZ R17, R17, -UR16 ;  /* 0x8000001011117e21 */ /* 0x000fc40008010000 */
[----:B------:R-:W-:Y:S02]  /*1b30*/  FADD.FTZ R21, R21, R26 ;  /* 0x0000001a15157221 */ /* 0x000fe40000010000 */
        /* <DEDUP_REMOVED lines=21> */
.L_x_308:
[----:B------:R-:W-:Y:S02]  /*1c90*/  FMUL.FTZ R26, R24, R34 ;  /* 0x00000022181a7220 */ /* 0x000fe40000410000 */
[----:B------:R-:W-:Y:S02]  /*1ca0*/  FADD.FTZ R27, R18, R21 ;  /* 0x00000015121b7221 */ /* 0x000fe40000010000 */
[----:B------:R-:W-:Y:S02]  /*1cb0*/  FADD.FTZ R21, R19, R14 ;  /* 0x0000000e13157221 */ /* 0x000fe40000010000 */
[----:B------:R-:W-:Y:S02]  /*1cc0*/  FMUL.FTZ R19, R16, R13 ;  /* 0x0000000d10137220 */ /* 0x000fe40000410000 */
[----:B------:R-:W-:-:S02]  /*1cd0*/  FFMA.FTZ R18, R23, R26, R22 ;  /* 0x0000001a17127223 */ /* 0x000fc40000010016 */
[----:B------:R-:W-:Y:S01]  /*1ce0*/  FFMA.FTZ R22, R23, R24, R15 ;  /* 0x0000001817167223 */ /* 0x000fe2000001000f */
[----:B------:R-:W-:Y:S01]  /*1cf0*/  PRMT R15, RZ, 0x5410, R42 ;  /* 0x00005410ff0f7816 */ /* 0x000fe2000000002a */
[----:B------:R-:W-:Y:S01]  /*1d00*/  FFMA.FTZ R23, R17, R19, R18 ;  /* 0x0000001311177223 */ /* 0x000fe20000010012 */
[----:B------:R-:W-:Y:S01]  /*1d10*/  PRMT R18, RZ, 0x7610, R42 ;  /* 0x00007610ff127816 */ /* 0x000fe2000000002a */
[----:B------:R-:W-:Y:S02]  /*1d20*/  FADD.FTZ R26, R27, R26 ;  /* 0x0000001a1b1a7221 */ /* 0x000fe40000010000 */
[----:B------:R-:W-:Y:S02]  /*1d30*/  FADD.FTZ R14, R25, R24 ;  /* 0x00000018190e7221 */ /* 0x000fe40000010000 */
[----:B------:R-:W-:Y:S02]  /*1d40*/  FADD.FTZ R24, R19, R26 ;  /* 0x0000001a13187221 */ /* 0x000fe40000010000 */
[----:B------:R-:W-:Y:S01]  /*1d50*/  FADD.FTZ R26, R15, -UR16 ;  /* 0x800000100f1a7e21 */ /* 0x000fe20008010000 */
[--C-:B------:R-:W-:Y:S01]  /*1d60*/  PRMT R15, RZ, 0x5410, R39.reuse ;  /* 0x00005410ff0f7816 */ /* 0x100fe20000000027 */
[----:B------:R-:W-:Y:S01]  /*1d70*/  FADD.FTZ R19, R18, -UR16 ;  /* 0x8000001012137e21 */ /* 0x000fe20008010000 */
[----:B------:R-:W-:Y:S01]  /*1d80*/  PRMT R18, RZ, 0x7610, R39 ;  /* 0x00007610ff127816 */ /* 0x000fe20000000027 */
[----:B------:R-:W-:-:S02]  /*1d90*/  FMUL.FTZ R26, R26, UR11 ;  /* 0x0000000b1a1a7c20 */ /* 0x000fc40008410000 */
        /* <DEDUP_REMOVED lines=20> */
.L_x_309:
[----:B------:R-:W-:Y:S02]  /*1ee0*/  FMUL.FTZ R25, R15, R34 ;  /* 0x000000220f197220 */ /* 0x000fe40000410000 */
[----:B------:R-:W-:-:S02]  /*1ef0*/  FFMA.FTZ R20, R17, R16, R20 ;  /* 0x0000001011147223 */ /* 0x000fc40000010014 */
[----:B------:R-:W-:Y:S02]  /*1f00*/  FMUL.FTZ R17, R18, R13 ;  /* 0x0000000d12117220 */ /* 0x000fe40000410000 */
[----:B------:R-:W-:Y:S02]  /*1f10*/  FFMA.FTZ R28, R26, R25, R23 ;  /* 0x000000191a1c7223 */ /* 0x000fe40000010017 */
[----:B------:R-:W-:Y:S01]  /*1f20*/  FADD.FTZ R30, R24, R25 ;  /* 0x00000019181e7221 */ /* 0x000fe20000010000 */
[----:B------:R-:W-:Y:S01]  /*1f30*/  PRMT R25, RZ, 0x5410, R36 ;  /* 0x00005410ff197816 */ /* 0x000fe20000000024 */
[----:B------:R-:W-:Y:S02]  /*1f40*/  FADD.FTZ R21, R21, R16 ;  /* 0x0000001015157221 */ /* 0x000fe40000010000 */
[----:B------:R-:W-:Y:S01]  /*1f50*/  FFMA.FTZ R16, R26, R15, R22 ;  /* 0x0000000f1a107223 */ /* 0x000fe20000010016 */
[----:B------:R-:W-:Y:S01]  /*1f60*/  PRMT R22, RZ, 0x7610, R37 ;  /* 0x00007610ff167816 */ /* 0x000fe20000000025 */
[----:B------:R-:W-:-:S02]  /*1f70*/  FFMA.FTZ R24, R19, R17, R28 ;  /* 0x0000001113187223 */ /* 0x000fc4000001001c */
[----:B------:R-:W-:Y:S01]  /*1f80*/  FADD.FTZ R26, R17, R30 ;  /* 0x0000001e111a7221 */ /* 0x000fe20000010000 */
[----:B------:R-:W-:Y:S01]  /*1f90*/  PRMT R17, RZ, 0x5410, R37 ;  /* 0x00005410ff117816 */ /* 0x000fe20000000025 */
[----:B------:R-:W-:Y:S01]  /*1fa0*/  FADD.FTZ R27, R22, -UR16 ;  /* 0x80000010161b7e21 */ /* 0x000fe20008010000 */
[----:B------:R-:W-:-:S03]  /*1fb0*/  PRMT R22, RZ, 0x7610, R36 ;  /* 0x00007610ff167816 */ /* 0x000fc60000000024 */
        /* <DEDUP_REMOVED lines=22> */
.L_x_310:
[----:B------:R-:W-:Y:S02]  /*2120*/  FMUL.FTZ R27, R25, R34 ;  /* 0x00000022191b7220 */ /* 0x000fe40000410000 */
[----:B------:R-:W-:Y:S02]  /*2130*/  FMUL.FTZ R28, R22, R13 ;  /* 0x0000000d161c7220 */ /* 0x000fe40000410000 */
[----:B------:R-:W-:Y:S02]  /*2140*/  FFMA.FTZ R24, R23, R27, R24 ;  /* 0x0000001b17187223 */ /* 0x000fe40000010018 */
[----:B------:R-:W-:Y:S02]  /*2150*/  FADD.FTZ R27, R26, R27 ;  /* 0x0000001b1a1b7221 */ /* 0x000fe40000010000 */
[----:B------:R-:W-:Y:S01]  /*2160*/  FFMA.FTZ R26, R19, R18, R20 ;  /* 0x00000012131a7223 */ /* 0x000fe20000010014 */
[----:B------:R-:W-:Y:S01]  /*2170*/  PRMT R19, RZ, 0x5410, R38 ;  /* 0x00005410ff137816 */ /* 0x000fe20000000026 */
[----:B------:R-:W-:Y:S01]  /*2180*/  FFMA.FTZ R24, R17, R28, R24 ;  /* 0x0000001c11187223 */ /* 0x000fe20000010018 */
[----:B------:R-:W-:Y:S01]  /*2190*/  PRMT R20, RZ, 0x7610, R35 ;  /* 0x00007610ff147816 */ /* 0x000fe20000000023 */
[----:B------:R-:W-:-:S02]  /*21a0*/  FADD.FTZ R28, R28, R27 ;  /* 0x0000001b1c1c7221 */ /* 0x000fc40000010000 */
[----:B------:R-:W-:Y:S01]  /*21b0*/  FADD.FTZ R29, R19, -UR16 ;  /* 0x80000010131d7e21 */ /* 0x000fe20008010000 */
[----:B------:R-:W-:-:S03]  /*21c0*/  PRMT R19, RZ, 0x7610, R38 ;  /* 0x00007610ff137816 */ /* 0x000fc60000000026 */
        /* <DEDUP_REMOVED lines=23> */
.L_x_311:
[----:B------:R-:W-:Y:S01]  /*2340*/  FMUL.FTZ R31, R19, R34 ;  /* 0x00000022131f7220 */ /* 0x000fe20000410000 */
[----:B------:R-:W-:Y:S01]  /*2350*/  ISETP.GT.AND P0, PT, R2, 0x1e, PT ;  /* 0x0000001e0200780c */ /* 0x000fe20003f04270 */
[----:B------:R-:W-:Y:S01]  /*2360*/  FMUL.FTZ R30, R20, R13 ;  /* 0x0000000d141e7220 */ /* 0x000fe20000410000 */
[----:B------:R-:W-:Y:S01]  /*2370*/  BSSY B0, `(.L_x_312) ;  /* 0x000004f000007945 */ /* 0x000fe20003800000 */
[----:B------:R-:W-:Y:S01]  /*2380*/  FFMA.FTZ R24, R29, R31, R24 ;  /* 0x0000001f1d187223 */ /* 0x000fe20000010018 */
[----:B------:R-:W-:Y:S01]  /*2390*/  SHF.L.U32 R64, R60, 0x4, RZ ;  /* 0x000000043c407819 */ /* 0x000fe200000006ff */
[----:B------:R-:W-:Y:S02]  /*23a0*/  FADD.FTZ R31, R28, R31 ;  /* 0x0000001f1c1f7221 */ /* 0x000fe40000010000 */
        /* <DEDUP_REMOVED lines=9> */
[----:B------:R-:W-:-:S02]  /*2440*/  FADD.FTZ R21, R21, R22 ;  /* 0x0000001615157221 */ /* 0x000fc40000010000 */
[----:B------:R-:W-:Y:S02]  /*2450*/  FFMA.FTZ R16, R29, R19, R16 ;  /* 0x000000131d107223 */ /* 0x000fe40000010010 */
[----:B------:R-:W-:Y:S02]  /*2460*/  FADD.FTZ R18, R14, R19 ;  /* 0x000000130e127221 */ /* 0x000fe40000010000 */
[----:B------:R-:W-:Y:S02]  /*2470*/  FFMA.FTZ R17, R27, R20, R17 ;  /* 0x000000141b117223 */ /* 0x000fe40000010011 */
[----:B------:R-:W-:-:S05]  /*2480*/  FADD.FTZ R19, R21, R20 ;  /* 0x0000001415137221 */ /* 0x000fca0000010000 */
[----:B------:R-:W-:Y:S01]  /*2490*/  STS.128 [R60.X16+0x90], R16 ;  /* 0x000090103c007388 */ /* 0x000fe2000000cc00 */
        /* <DEDUP_REMOVED lines=22> */
[----:B------:R-:W-:Y:S02]  /*2600*/  ISETP.NE.AND P0, PT, R2, RZ, PT ;  /* 0x000000ff0200720c */ /* 0x000fe40003f05270 */
[----:B------:R-:W-:Y:S02]  /*2610*/  MOV R14, R28 ;  /* 0x0000001c000e7202 */ /* 0x000fe40000000f00 */
[----:B------:R-:W-:-:S09]  /*2620*/  MOV R15, R24 ;  /* 0x00000018000f7202 */ /* 0x000fd20000000f00 */
        /* <DEDUP_REMOVED lines=35> */
.L_x_313:
[----:B0-----:R-:W-:Y:S05]  /*2860*/  BSYNC B0 ;  /* 0x0000000000007941 */ /* 0x001fea0003800000 */
.L_x_312:
        /* <DEDUP_REMOVED lines=161> */
.L_x_315:
[----:B------:R-:W-:Y:S05]  /*3280*/  BSYNC B0 ;  /* 0x0000000000007941 */ /* 0x000fea0003800000 */
.L_x_314:
[----:B------:R-:W-:Y:S01]  /*3290*/  BSSY B0, `(.L_x_316) ;  /* 0x0000014000007945 */ /* 0x000fe20003800000 */
[----:B------:R-:W-:Y:S01]  /*32a0*/  HFMA2.MMA R29, -RZ, RZ, 0, 1.1920928955078125e-07 ;  /* 0x00000002ff1d7435 */ /* 0x000fe200000001ff */
[----:B------:R-:W-:Y:S01]  /*32b0*/  MOV R28, 0x4 ;  /* 0x00000004001c7802 */ /* 0x000fe20000000f00 */
        /* <DEDUP_REMOVED lines=17> */
.L_x_317:
[----:B------:R-:W-:Y:S05]  /*33d0*/  BSYNC B0 ;  /* 0x0000000000007941 */ /* 0x000fea0003800000 */
.L_x_316:
[----:B------:R-:W-:-:S13]  /*33e0*/  ISETP.LE.U32.AND P6, PT, R29, c[0x0][0xc], PT ;  /* 0x000003001d007a0c */ /* 0x000fda0003fc3070 */
[----:B------:R-:W-:Y:S05]  /*33f0*/  @!P6 BRA `(.L_x_318) ;  /* 0x000013100000e947 */ /* 0x000fea0003800000 */
        /* <DEDUP_REMOVED lines=15> */
[----:B01----:R-:W-:Y:S01]  /*34f0*/  HFMA2.MMA R18, -RZ, RZ, 0, 5.9604644775390625e-08 ;  /* 0x00000001ff127435 */ /* 0x003fe200000001ff */
[----:B------:R-:W-:Y:S01]  /*3500*/  VOTEU.ANY UR4, UPT, PT ;  /* 0x0000000000047886 */ /* 0x000fe200038e0100 */
[----:B------:R-:W-:Y:S01]  /*3510*/  LOP3.LUT P6, RZ, R51, 0x2, RZ, 0xc0, !PT ;  /* 0x0000000233ff7812 */ /* 0x000fe200078cc0ff */
[----:B------:R-:W-:Y:S01]  /*3520*/  UPOPC UR5, UR4 ;  /* 0x00000004000572bf */ /* 0x000fe20008000000 */
[----:B------:R-:W-:Y:S01]  /*3530*/  P2R R22, PR, RZ, 0x1 ;  /* 0x00000001ff167803 */ /* 0x000fe20000000000 */
[----:B------:R-:W-:Y:S01]  /*3540*/  UFLO.U32 UR4, UR4 ;  /* 0x00000004000472bd */ /* 0x000fe200080e0000 */
[----:B------:R-:W-:Y:S01]  /*3550*/  SEL R23, RZ, c[0x0][0xc], P6 ;  /* 0x00000300ff177a07 */ /* 0x000fe20003000000 */
[----:B------:R-:W-:-:S00]  /*3560*/  ERRBAR ;  /* 0x00000000000079ab */ /* 0x000fc00000000000 */
[----:B------:R-:W-:Y:S02]  /*3570*/  SEL R18, R18, 0xffffffff, !P6 ;  /* 0xffffffff12127807 */ /* 0x000fe40007000000 */
[----:B------:R-:W-:Y:S02]  /*3580*/  ISETP.EQ.U32.AND P0, PT, R2, UR4, PT ;  /* 0x0000000402007c0c */ /* 0x000fe4000bf02070 */
[----:B------:R-:W-:Y:S01]  /*3590*/  ISETP.NE.AND P6, PT, R23, -0x1, PT ;  /* 0xffffffff1700780c */ /* 0x000fe20003fc5270 */
[----:B------:R-:W-:-:S10]  /*35a0*/  IMAD R19, R18, UR5, RZ ;  /* 0x0000000512137c24 */ /* 0x000fd4000f8e02ff */
[----:B------:R0:W-:Y:S01]  /*35b0*/  @P0 RED.E.ADD.S32.STRONG.GPU [R16.64], R19 ;  /* 0x000000131000098e */ /* 0x0001e2000c10e38c */
[----:B------:R-:W-:Y:S01]  /*35c0*/  ISETP.NE.AND P0, PT, R22, RZ, PT ;  /* 0x000000ff1600720c */ /* 0x000fe20003f05270 */
[----:B------:R-:W-:Y:S05]  /*35d0*/  @!P6 BRA `(.L_x_319) ;  /* 0x000000500000e947 */ /* 0x000fea0003800000 */
.L_x_320:
[----:B------:R-:W2:Y:S01]  /*35e0*/  LDG.E.STRONG.GPU R18, [R16.64] ;  /* 0x0000000c10127981 */ /* 0x000ea2000c1ef900 */
[----:B------:R-:W-:Y:S01]  /*35f0*/  YIELD ;  /* 0x0000000000007946 */ /* 0x000fe20003800000 */
[----:B--2---:R-:W-:Y:S01]  /*3600*/  ISETP.NE.AND P6, PT, R18, R23, PT ;  /* 0x000000171200720c */ /* 0x004fe20003fc5270 */
[----:B------:R-:W-:-:S12]  /*3610*/  CCTL.IVALL ;  /* 0x00000000ff00798f */ /* 0x000fd80002000000 */
[----:B------:R-:W-:Y:S05]  /*3620*/  @P6 BRA `(.L_x_320) ;  /* 0xffffffb000006947 */ /* 0x000fea000383ffff */
.L_x_319:
[----:B------:R-:W-:Y:S01]  /*3630*/  ISETP.NE.AND P6, PT, RZ, c[0x0][0xc], PT ;  /* 0x00000300ff007a0c */ /* 0x000fe20003fc5270 */
[----:B------:R-:W-:Y:S01]  /*3640*/  WARPSYNC 0xffffffff ;  /* 0xffffffff00007948 */ /* 0x000fe20003800000 */
[----:B------:R-:W-:Y:S11]  /*3650*/  BAR.SYNC.DEFER_BLOCKING 0x0 ;  /* 0x0000000000007b1d */ /* 0x000ff60000010000 */
[----:B------:R-:W-:Y:S05]  /*3660*/  @!P6 BRA `(.L_x_318) ;  /* 0x000010a00000e947 */ /* 0x000fea0003800000 */
[----:B0-----:R-:W-:Y:S01]  /*3670*/  MOV R16, 0x1 ;  /* 0x0000000100107802 */ /* 0x001fe20000000f00 */
[----:B------:R-:W-:-:S03]  /*3680*/  HFMA2.MMA R18, -RZ, RZ, 0, 0 ;  /* 0x00000000ff127435 */ /* 0x000fc600000001ff */
[----:B------:R-:W-:-:S04]  /*3690*/  IADD3 R16, -R16, c[0x0][0xc], RZ ;  /* 0x0000030010107a10 */ /* 0x000fc80007ffe1ff */
[----:B------:R-:W-:-:S13]  /*36a0*/  ISETP.GE.U32.AND P6, PT, R16, 0x3, PT ;  /* 0x000000031000780c */ /* 0x000fda0003fc6070 */
        /* <DEDUP_REMOVED lines=8> */
[----:B------:R-:W-:Y:S02]  /*3730*/  P2R R16, PR, RZ, 0x1 ;  /* 0x00000001ff107803 */ /* 0x000fe40000000000 */
        /* <DEDUP_REMOVED lines=9> */
.L_x_324:
        /* <DEDUP_REMOVED lines=116> */
.L_x_323:
        /* <DEDUP_REMOVED lines=64> */
.L_x_325:
[----:B------:R-:W-:-:S04]  /*4310*/  LOP3.LUT P6, RZ, R62, 0x1, RZ, 0xc0, !PT ;  /* 0x000000013eff7812 */ /* 0x000fc800078cc0ff */
[----:B------:R-:W-:-:S13]  /*4320*/  ISETP.NE.OR P6, PT, RZ, UR4, P6 ;  /* 0x00000004ff007c0c */ /* 0x000fda000b7c5670 */
[----:B------:R-:W-:Y:S05]  /*4330*/  @!P6 BRA `(.L_x_321) ;  /* 0x000002000000e947 */ /* 0x000fea0003800000 */
.L_x_322:
        /* <DEDUP_REMOVED lines=32> */
.L_x_321:
[----:B------:R-:W-:-:S04]  /*4540*/  MOV R19, c[0x0][0xc] ;  /* 0x0000030000137a02 */ /* 0x000fc80000000f00 */
        /* <DEDUP_REMOVED lines=10> */
.L_x_327:
[----:B------:R-:W-:Y:S05]  /*45f0*/  BSYNC B0 ;  /* 0x0000000000007941 */ /* 0x000fea0003800000 */
.L_x_326:
        /* <DEDUP_REMOVED lines=17> */
.L_x_318:
[----:B------:R1:W-:Y:S04]  /*4710*/  @!P0 STS.64 [0x80], R14 ;  /* 0x0000800eff008388 */ /* 0x0003e80000000a00 */
[----:B------:R-:W-:Y:S01]  /*4720*/  BAR.SYNC.DEFER_BLOCKING 0x0 ;  /* 0x0000000000007b1d */ /* 0x000fe20000010000 */
[----:B------:R-:W-:Y:S01]  /*4730*/  ISETP.NE.AND P6, PT, RZ, UR15, PT ;  /* 0x0000000fff007c0c */ /* 0x000fe2000bfc5270 */
[----:B0-----:R-:W-:Y:S01]  /*4740*/  IMAD.WIDE.U32 R18, R60, 0x4ec4ec4f, RZ ;  /* 0x4ec4ec4f3c127825 */ /* 0x001fe200078e00ff */
[----:B------:R-:W-:-:S02]  /*4750*/  PRMT R23, RZ, 0x5410, R48 ;  /* 0x00005410ff177816 */ /* 0x000fc40000000030 */
[----:B------:R-:W-:Y:S02]  /*4760*/  PRMT R48, RZ, 0x7610, R48 ;  /* 0x00007610ff307816 */ /* 0x000fe40000000030 */
[--C-:B-1----:R-:W-:Y:S02]  /*4770*/  PRMT R14, RZ, 0x5410, R49.reuse ;  /* 0x00005410ff0e7816 */ /* 0x102fe40000000031 */
[----:B------:R-:W-:Y:S02]  /*4780*/  PRMT R49, RZ, 0x7610, R49 ;  /* 0x00007610ff317816 */ /* 0x000fe40000000031 */
[----:B------:R-:W-:Y:S01]  /*4790*/  SHF.R.U32.HI R19, RZ, 0x2, R19 ;  /* 0x00000002ff137819 */ /* 0x000fe20000011613 */
[----:B------:R-:W-:Y:S01]  /*47a0*/  FADD.FTZ R24, R14, -UR16 ;  /* 0x800000100e187e21 */ /* 0x000fe20008010000 */
[----:B------:R-:W-:Y:S01]  /*47b0*/  PRMT R20, RZ, 0x5410, R50 ;  /* 0x00005410ff147816 */ /* 0x000fe20000000032 */
[----:B------:R-:W-:Y:S02]  /*47c0*/  FADD.FTZ R22, R49, -UR16 ;  /* 0x8000001031167e21 */ /* 0x000fe40008010000 */
[----:B------:R-:W-:-:S02]  /*47d0*/  FMUL.FTZ R24, R24, UR11 ;  /* 0x0000000b18187c20 */ /* 0x000fc40008410000 */
[----:B------:R-:W-:Y:S01]  /*47e0*/  FMUL.FTZ R22, R22, UR11 ;  /* 0x0000000b16167c20 */ /* 0x000fe20008410000 */
        /* <DEDUP_REMOVED lines=22> */
.L_x_328:
        /* <DEDUP_REMOVED lines=18> */
.L_x_330:
[----:B------:R-:W-:Y:S05]  /*4a70*/  BSYNC B0 ;  /* 0x0000000000007941 */ /* 0x000fea0003800000 */
.L_x_329:
        /* <DEDUP_REMOVED lines=27> */
.L_x_331:
        /* <DEDUP_REMOVED lines=19> */
.L_x_333:
[----:B------:R-:W-:Y:S05]  /*4d60*/  BSYNC B0 ;  /* 0x0000000000007941 */ /* 0x000fea0003800000 */
.L_x_332:
        /* <DEDUP_REMOVED lines=28> */
.L_x_334:
        /* <DEDUP_REMOVED lines=18> */
.L_x_336:
[----:B------:R-:W-:Y:S05]  /*5050*/  BSYNC B0 ;  /* 0x0000000000007941 */ /* 0x000fea0003800000 */
.L_x_335:
        /* <DEDUP_REMOVED lines=27> */
.L_x_337:
        /* <DEDUP_REMOVED lines=18> */
.L_x_339:
[----:B------:R-:W-:Y:S05]  /*5330*/  BSYNC B0 ;  /* 0x0000000000007941 */ /* 0x000fea0003800000 */
.L_x_338:
        /* <DEDUP_REMOVED lines=27> */
.L_x_340:
        /* <DEDUP_REMOVED lines=18> */
.L_x_342:
[----:B------:R-:W-:Y:S05]  /*5610*/  BSYNC B0 ;  /* 0x0000000000007941 */ /* 0x000fea0003800000 */
.L_x_341:
        /* <DEDUP_REMOVED lines=28> */
.L_x_343:
        /* <DEDUP_REMOVED lines=18> */
.L_x_345:
[----:B------:R-:W-:Y:S05]  /*5900*/  BSYNC B0 ;  /* 0x0000000000007941 */ /* 0x000fea0003800000 */
.L_x_344:
        /* <DEDUP_REMOVED lines=28> */
.L_x_346:
        /* <DEDUP_REMOVED lines=21> */
.L_x_348:
[----:B------:R-:W-:Y:S05]  /*5c20*/  BSYNC B0 ;  /* 0x0000000000007941 */ /* 0x000fea0003800000 */
.L_x_347:
        /* <DEDUP_REMOVED lines=30> */
.L_x_349:
        /* <DEDUP_REMOVED lines=17> */
.L_x_351:
[----:B------:R-:W-:Y:S05]  /*5f20*/  BSYNC B0 ;  /* 0x0000000000007941 */ /* 0x000fea0003800000 */
.L_x_350:
[----:B------:R-:W-:Y:S01]  /*5f30*/  ULDC UR4, c[0x0][0x10] ;  /* 0x0000040000047ab9 */ /* 0x000fe20000000800 */
[----:B------:R-:W-:Y:S01]  /*5f40*/  IADD3 R51, R51, 0x1, RZ ;  /* 0x0000000133337810 */ /* 0x000fe20007ffe0ff */
[----:B------:R-:W-:-:S04]  /*5f50*/  UIADD3 UR14, UR14, UR4, URZ ;  /* 0x000000040e0e7290 */ /* 0x000fc8000fffe03f */
[----:B------:R-:W-:-:S06]  /*5f60*/  UISETP.GE.AND UP0, UPT, UR14, UR6, UPT ;  /* 0x000000060e00728c */ /* 0x000fcc000bf06270 */
[----:B------:R-:W-:-:S13]  /*5f70*/  PLOP3.LUT P0, PT, PT, PT, UP0, 0x80, 0x0 ;  /* 0x000000000000781c */ /* 0x000fda0003f0f008 */
[----:B------:R-:W-:Y:S01]  /*5f80*/  @P0 CALL.REL.NOINC `(.L_x_301) ;  /* 0x0000001000000944 */ /* 0x000fe20003c00000 */
[----:B------:R-:W-:Y:S05]  /*5f90*/  BRA `(.L_x_352) ;  /* 0xffffa4a000007947 */ /* 0x000fea000383ffff */
.L_x_301:
[----:B-12---:R-:W-:Y:S01]  /*5fa0*/  MOV R6, c[0x0][0xc] ;  /* 0x0000030000067a02 */ /* 0x006fe20000000f00 */
[----:B------:R-:W-:Y:S01]  /*5fb0*/  BSSY B0, `(.L_x_353) ;  /* 0x0000015000007945 */ /* 0x000fe20003800000 */
[----:B------:R-:W-:Y:S02]  /*5fc0*/  MOV R4, c[0x0][0x10] ;  /* 0x0000040000047a02 */ /* 0x000fe40000000f00 */
[----:B------:R-:W-:Y:S02]  /*5fd0*/  IADD3 R5, R6, -0x1, RZ ;  /* 0xffffffff06057810 */ /* 0x000fe40007ffe0ff */
[----:B------:R-:W-:Y:S02]  /*5fe0*/  IADD3 R2, R4, -0x1, RZ ;  /* 0xffffffff04027810 */ /* 0x000fe40007ffe0ff */
[----:B------:R-:W-:Y:S02]  /*5ff0*/  ISETP.NE.AND P0, PT, R0, R5, PT ;  /* 0x000000050000720c */ /* 0x000fe40003f05270 */
[----:B------:R-:W-:-:S02]  /*6000*/  ISETP.NE.AND P2, PT, R60, RZ, PT ;  /* 0x000000ff3c00720c */ /* 0x000fc40003f45270 */
[----:B------:R-:W-:Y:S01]  /*6010*/  ISETP.NE.OR P0, PT, R3, R2, P0 ;  /* 0x000000020300720c */ /* 0x000fe20000705670 */
[----:B------:R-:W-:Y:S01]  /*6020*/  HFMA2.MMA R3, -RZ, RZ, 0, 2.384185791015625e-07 ;  /* 0x00000004ff037435 */ /* 0x000fe200000001ff */
        /* <DEDUP_REMOVED lines=13> */
.L_x_354:
[----:B------:R-:W-:Y:S05]  /*6100*/  BSYNC B0 ;  /* 0x0000000000007941 */ /* 0x000fea0003800000 */
.L_x_353:
[----:B------:R-:W-:Y:S05]  /*6110*/  @P0 EXIT ;  /* 0x000000000000094d */ /* 0x000fea0003800000 */
[----:B------:R-:W-:Y:S05]  /*6120*/  @P2 BRA `(.L_x_355) ;  /* 0x0000008000002947 */ /* 0x000fea0003800000 */
[----:B------:R-:W-:-:S05]  /*6130*/  IMAD R0, R6, c[0x0][0x10], RZ ;  /* 0x0000040006007a24 */ /* 0x000fca00078e02ff */
[----:B------:R-:W-:-:S13]  /*6140*/  ISETP.NE.AND P0, PT, R0, -0x1, PT ;  /* 0xffffffff0000780c */ /* 0x000fda0003f05270 */
[----:B------:R-:W-:Y:S05]  /*6150*/  @!P0 BRA `(.L_x_355) ;  /* 0x0000005000008947 */ /* 0x000fea0003800000 */
.L_x_356:
[----:B-1----:R-:W2:Y:S01]  /*6160*/  LDG.E.STRONG.GPU R5, [R2.64] ;  /* 0x0000000c02057981 */ /* 0x002ea2000c1ef900 */
[----:B------:R-:W-:Y:S01]  /*6170*/  YIELD ;  /* 0x0000000000007946 */ /* 0x000fe20003800000 */
[----:B--2---:R-:W-:Y:S01]  /*6180*/  ISETP.NE.AND P0, PT, R5, R0, PT ;  /* 0x000000000500720c */ /* 0x004fe20003f05270 */
[----:B------:R-:W-:-:S12]  /*6190*/  CCTL.IVALL ;  /* 0x00000000ff00798f */ /* 0x000fd80002000000 */
[----:B------:R-:W-:Y:S05]  /*61a0*/  @P0 BRA `(.L_x_356) ;  /* 0xffffffb000000947 */ /* 0x000fea000383ffff */
.L_x_355:
[----:B------:R-:W-:Y:S02]  /*61b0*/  WARPSYNC 0xffffffff ;  /* 0xffffffff00007948 */ /* 0x000fe40003800000 */
[----:B------:R-:W-:Y:S01]  /*61c0*/  MOV R19, c[0x0][0x1dc] ;  /* 0x0000770000137a02 */ /* 0x000fe20000000f00 */
[----:B------:R-:W-:Y:S03]  /*61d0*/  BAR.SYNC.DEFER_BLOCKING 0x0 ;  /* 0x0000000000007b1d */ /* 0x000fe60000010000 */
[----:B------:R-:W-:-:S04]  /*61e0*/  LEA.HI R0, P0, R19, c[0x0][0x1d8], RZ, 0x1 ;  /* 0x0000760013007a11 */ /* 0x000fc800078108ff */
[----:B-1----:R-:W-:-:S04]  /*61f0*/  IADD3.X R3, RZ, c[0x0][0x1dc], RZ, P0, !PT ;  /* 0x00007700ff037a10 */ /* 0x002fc800007fe4ff */
[--C-:B------:R-:W-:Y:S02]  /*6200*/  SHF.R.S64 R25, R0, 0x1, R3.reuse ;  /* 0x0000000100197819 */ /* 0x100fe40000001003 */
[----:B------:R-:W-:Y:S02]  /*6210*/  SHF.R.S32.HI R0, RZ, 0x1f, R60 ;  /* 0x0000001fff007819 */ /* 0x000fe4000001143c */
[----:B0-----:R-:W-:Y:S02]  /*6220*/  SHF.R.S32.HI R14, RZ, 0x1, R3 ;  /* 0x00000001ff0e7819 */ /* 0x001fe40000011403 */
        /* <DEDUP_REMOVED lines=17> */
.L_x_357:
[----:B------:R-:W-:-:S04]  /*6340*/  LEA R6, P0, R60, c[0x0][0x1b8], 0x2 ;  /* 0x00006e003c067a11 */ /* 0x000fc800078010ff */
[----:B------:R-:W-:Y:S02]  /*6350*/  LEA.HI.X R7, R60, c[0x0][0x1bc], R7, 0x2, P0 ;  /* 0x00006f003c077a11 */ /* 0x000fe400000f1407 */
[-C--:B------:R-:W-:Y:S02]  /*6360*/  LEA R8, P0, R25, R6.reuse, 0x2 ;  /* 0x0000000619087211 */ /* 0x080fe400078010ff */
[-C--:B------:R-:W-:Y:S01]  /*6370*/  LEA R12, P2, R23, R6.reuse, 0x2 ;  /* 0x00000006170c7211 */ /* 0x080fe200078410ff */
[----:B0-----:R0:W2:Y:S01]  /*6380*/  LDG.E R0, [R6.64] ;  /* 0x0000000c06007981 */ /* 0x0010a2000c1e1900 */
[----:B------:R-:W-:Y:S02]  /*6390*/  LEA R10, P1, R16, R6, 0x2 ;  /* 0x00000006100a7211 */ /* 0x000fe400078210ff */
        /* <DEDUP_REMOVED lines=20> */
.L_x_358:
        /* <DEDUP_REMOVED lines=10> */
.L_x_3266:


//--------------------- .text._Z35group_norm_nhwc_bwd_one_pass_kernelI11Bf16IOBf16WLi512ELi26ELi416EEv26Group_norm_nhwc_bwd_params --------------------------
	.section	.text._Z35group_norm_nhwc_bwd_one_pass_kernelI11Bf16IOBf16WLi512ELi26ELi416EEv26Group_norm_nhwc_bwd_params,"ax",@progbits
	.sectioninfo	@"SHI_REGISTERS=128"
	.align	128
        .global         _Z35group_norm_nhwc_bwd_one_pass_kernelI11Bf16IOBf16WLi512ELi26ELi416EEv26Group_norm_nhwc_bwd_params
        .type           _Z35group_norm_nhwc_bwd_one_pass_kernelI11Bf16IOBf16WLi512ELi26ELi416EEv26Group_norm_nhwc_bwd_params,@function
        .size           _Z35group_norm_nhwc_bwd_one_pass_kernelI11Bf16IOBf16WLi512ELi26ELi416EEv26Group_norm_nhwc_bwd_params,(.L_x_3267 - _Z35group_norm_nhwc_bwd_one_pass_kernelI11Bf16IOBf16WLi512ELi26ELi416EEv26Group_norm_nhwc_bwd_params)
        .other          _Z35group_norm_nhwc_bwd_one_pass_kernelI11Bf16IOBf16WLi512ELi26ELi416EEv26Group_norm_nhwc_bwd_params,@"STO_CUDA_ENTRY STV_DEFAULT"
_Z35group_norm_nhwc_bwd_one_pass_kernelI11Bf16IOBf16WLi512ELi26ELi416EEv26Group_norm_nhwc_bwd_params:
.text._Z35group_norm_nhwc_bwd_one_pass_kernelI11Bf16IOBf16WLi512ELi26ELi416EEv26Group_norm_nhwc_bwd_params:
        /* <DEDUP_REMOVED lines=109> */
.L_x_442:
        /* <DEDUP_REMOVED lines=87> */
[----:B------:R-:W-:Y:S01]  /*0c40*/  IADD3 R7, R17, 0x1c0, RZ ;  /* 0x000001c011077810 */ /* 0x000fe20007ffe0ff */
[----:B------:R2:W5:Y:S01]  /*0c50*/  @P0 LDG.E R67, [R8.64] ;  /* 0x0000000608430981 */ /* 0x000562000c1e1900 */
[----:B------:R-:W-:Y:S02]  /*0c60*/  LOP3.LUT P3, RZ, R6, 0x80, RZ, 0xc0, !PT ;  /* 0x0000008006ff7812 */ /* 0x000fe4000786c0ff */
[----:B------:R-:W-:Y:S01]  /*0c70*/  SHF.R.S32.HI R24, RZ, 0x1f, R7 ;  /* 0x0000001fff187819 */ /* 0x000fe20000011407 */
[----:B------:R3:W5:Y:S01]  /*0c80*/  @P0 LDG.E R82, [R18.64] ;  /* 0x0000000612520981 */ /* 0x000762000c1e1900 */
[----:B------:R-:W-:-:S04]  /*0c90*/  ISETP.GE.U32.AND P0, PT, R7, c[0x0][0x1e0], PT ;  /* 0x0000780007007a0c */ /* 0x000fc80003f06070 */
[----:B------:R-:W-:Y:S02]  /*0ca0*/  ISETP.GE.AND.EX P0, PT, R24, c[0x0][0x1e4], PT, P0 ;  /* 0x0000790018007a0c */ /* 0x000fe40003f06300 */
[----:B------:R-:W-:-:S05]  /*0cb0*/  MOV R24, 0x8 ;  /* 0x0000000800187802 */ /* 0x000fca0000000f00 */
[----:B------:R-:W-:-:S06]  /*0cc0*/  IMAD.WIDE R24, R5, R24, c[0x0][0x198] ;  /* 0x0000660005187625 */ /* 0x000fcc00078e0218 */
[----:B------:R-:W4:Y:S01]  /*0cd0*/  LDG.E.64 R24, [R24.64] ;  /* 0x0000000618187981 */ /* 0x000f22000c1e1b00 */
        /* <DEDUP_REMOVED lines=43> */
[----:B------:R-:W-:Y:S02]  /*0f90*/  @P2 MOV R9, R23 ;  /* 0x0000001700092202 */ /* 0x000fe40000000f00 */
[----:B------:R-:W-:Y:S01]  /*0fa0*/  LOP3.LUT P6, RZ, R6, 0x2, RZ, 0xc0, !PT ;  /* 0x0000000206ff7812 */ /* 0x000fe200078cc0ff */
[----:B----4-:R-:W-:-:S05]  /*0fb0*/  FFMA.FTZ R14, -R24, R24, R25 ;  /* 0x00000018180e7223 */ /* 0x010fca0000010119 */
        /* <DEDUP_REMOVED lines=56> */
[----:B------:R-:W-:-:S04]  /*1340*/  @P2 IADD3 R44, P0, R44, c[0x0][0x178], RZ ;  /* 0x00005e002c2c2a10 */ /* 0x000fc80007f1e0ff */
[----:B------:R-:W-:Y:S02]  /*1350*/  @P2 IADD3.X R45, R10, c[0x0][0x17c], RZ, P0, !PT ;  /* 0x00005f000a2d2a10 */ /* 0x000fe400007fe4ff */
[----:B------:R-:W-:Y:S01]  /*1360*/  ISETP.NE.AND P2, PT, R13, RZ, PT ;  /* 0x000000ff0d00720c */ /* 0x000fe20003f45270 */
[----:B------:R-:W-:Y:S01]  /*1370*/  @P1 IMAD R13, R102, c[0x0][0x1dc], R11 ;  /* 0x00007700660d1a24 */ /* 0x000fe200078e020b */
[----:B------:R-:W-:Y:S02]  /*1380*/  @P1 MOV R10, R20 ;  /* 0x00000014000a1202 */ /* 0x000fe40000000f00 */
        /* <DEDUP_REMOVED lines=57> */
[----:B0-----:R-:W-:Y:S02]  /*1720*/  @P4 SHF.L.U64.HI R14, R12, 0x1, R13 ;  /* 0x000000010c0e4819 */ /* 0x001fe4000001020d */
        /* <DEDUP_REMOVED lines=20> */
[----:B------:R-:W-:-:S04]  /*1870*/  @P3 IADD3 R30, P0, R28, c[0x0][0x180], RZ ;  /* 0x000060001c1e3a10 */ /* 0x000fc80007f1e0ff */
        /* <DEDUP_REMOVED lines=10> */
[----:B---3--:R-:W-:Y:S01]  /*1920*/  @P1 IMAD R19, R108, c[0x0][0x1d8], RZ ;  /* 0x000076006c131a24 */ /* 0x008fe200078e02ff */
[----:B0-----:R-:W-:Y:S01]  /*1930*/  CS2R R8, SRZ ;  /* 0x0000000000087805 */ /* 0x001fe2000001ff00 */
[----:B------:R-:W-:-:S02]  /*1940*/  CS2R R74, SRZ ;  /* 0x00000000004a7805 */ /* 0x000fc4000001ff00 */
        /* <DEDUP_REMOVED lines=11> */
[----:B------:R-:W-:-:S02]  /*1a00*/  @P2 IADD3 R14, P0, R16, c[0x0][0x180], RZ ;  /* 0x00006000100e2a10 */ /* 0x000fc40007f1e0ff */
[----:B------:R-:W-:Y:S02]  /*1a10*/  @P1 IADD3 R27, R19, R27, RZ ;  /* 0x0000001b131b1210 */ /* 0x000fe40007ffe0ff */
[C---:B------:R-:W-:Y:S02]  /*1a20*/  @P2 IADD3.X R15, R17.reuse, c[0x0][0x184], RZ, P0, !PT ;  /* 0x00006100110f2a10 */ /* 0x040fe400007fe4ff */
[----:B------:R-:W-:Y:S02]  /*1a30*/  @P2 IADD3 R16, P0, R16, c[0x0][0x178], RZ ;  /* 0x00005e0010102a10 */ /* 0x000fe40007f1e0ff */
[C---:B------:R-:W-:Y:S01]  /*1a40*/  @P1 SHF.L.U32 R26, R18.reuse, 0x1, RZ ;  /* 0x00000001121a1819 */ /* 0x040fe200000006ff */
[----:B------:R0:W5:Y:S01]  /*1a50*/  @P6 LDG.E R9, [R10.64] ;  /* 0x000000060a096981 */ /* 0x000162000c1e1900 */
[----:B------:R-:W-:Y:S02]  /*1a60*/  @P2 IADD3.X R17, R17, c[0x0][0x17c], RZ, P0, !PT ;  /* 0x00005f0011112a10 */ /* 0x000fe400007fe4ff */
[----:B------:R-:W-:-:S02]  /*1a70*/  @P1 SHF.L.U64.HI R27, R18, 0x1, R27 ;  /* 0x00000001121b1819 */ /* 0x000fc4000001021b */
[----:B------:R-:W-:Y:S01]  /*1a80*/  @P1 IADD3 R18, P0, R26, c[0x0][0x180], RZ ;  /* 0x000060001a121a10 */ /* 0x000fe20007f1e0ff */
[----:B0-----:R-:W-:-:S03]  /*1a90*/  CS2R R10, SRZ ;  /* 0x00000000000a7805 */ /* 0x001fc6000001ff00 */
        /* <DEDUP_REMOVED lines=9> */
[----:B0-----:R-:W-:-:S03]  /*1b30*/  CS2R R12, SRZ ;  /* 0x00000000000c7805 */ /* 0x001fc6000001ff00 */
[----:B------:R4:W5:Y:S04]  /*1b40*/  @P5 LDG.E R72, [R34.64] ;  /* 0x0000000622485981 */ /* 0x000968000c1e1900 */
[----:B------:R4:W5:Y:S04]  /*1b50*/  @P4 LDG.E R71, [R32.64] ;  /* 0x0000000620474981 */ /* 0x000968000c1e1900 */
[----:B------:R4:W5:Y:S04]  /*1b60*/  @P3 LDG.E R12, [R30.64] ;  /* 0x000000061e0c3981 */ /* 0x000968000c1e1900 */
[----:B------:R4:W5:Y:S04]  /*1b70*/  @P3 LDG.E R70, [R28.64] ;  /* 0x000000061c463981 */ /* 0x000968000c1e1900 */
[----:B------:R4:W5:Y:S01]  /*1b80*/  @P1 LDG.E R68, [R26.64] ;  /* 0x000000061a441981 */ /* 0x000962000c1e1900 */
[----:B------:R-:W-:-:S02]  /*1b90*/  LOP3.LUT P0, RZ, R6, 0x4, RZ, 0xc0, !PT ;  /* 0x0000000406ff7812 */ /* 0x000fc4000780c0ff */
[----:B------:R-:W-:Y:S01]  /*1ba0*/  MOV R25, RZ ;  /* 0x000000ff00197202 */ /* 0x000fe20000000f00 */
[----:B------:R0:W5:Y:S01]  /*1bb0*/  @P2 LDG.E R13, [R14.64] ;  /* 0x000000060e0d2981 */ /* 0x000162000c1e1900 */
[----:B------:R-:W-:Y:S03]  /*1bc0*/  BSSY B0, `(.L_x_360) ;  /* 0x0000019000007945 */ /* 0x000fe60003800000 */
[----:B------:R1:W5:Y:S06]  /*1bd0*/  @P2 LDG.E R69, [R16.64] ;  /* 0x0000000610452981 */ /* 0x00036c000c1e1900 */
[----:B------:R4:W5:Y:S04]  /*1be0*/  @P0 LDG.E R25, [R42.64] ;  /* 0x000000062a190981 */ /* 0x000968000c1e1900 */
[----:B------:R4:W5:Y:S01]  /*1bf0*/  @P0 LDG.E R74, [R40.64] ;  /* 0x00000006284a0981 */ /* 0x000962000c1e1900 */
[----:B------:R-:W-:Y:S01]  /*1c00*/  ISETP.GT.U32.AND P0, PT, R3, 0x19f, PT ;  /* 0x0000019f0300780c */ /* 0x000fe20003f04070 */
[----:B0-----:R-:W-:Y:S01]  /*1c10*/  CS2R R14, SRZ ;  /* 0x00000000000e7805 */ /* 0x001fe2000001ff00 */
[----:B-1----:R-:W-:-:S05]  /*1c20*/  CS2R R16, SRZ ;  /* 0x0000000000107805 */ /* 0x002fca000001ff00 */
[----:B------:R0:W5:Y:S02]  /*1c30*/  @P1 LDG.E R14, [R18.64] ;  /* 0x00000006120e1981 */ /* 0x000164000c1e1900 */
[----:B0-----:R-:W-:-:S04]  /*1c40*/  MOV R18, RZ ;  /* 0x000000ff00127202 */ /* 0x001fc80000000f00 */
[----:B------:R-:W-:Y:S05]  /*1c50*/  @P0 BRA `(.L_x_361) ;  /* 0x000000f000000947 */ /* 0x000fea0003800000 */
[----:B--2-4-:R-:W-:Y:S02]  /*1c60*/  ISETP.NE.AND P0, PT, RZ, UR9, PT ;  /* 0x00000009ff007c0c */ /* 0x014fe4000bf05270 */
[----:B------:R-:W-:-:S04]  /*1c70*/  IADD3 R106, R85, R106, RZ ;  /* 0x0000006a556a7210 */ /* 0x000fc80007ffe0ff */
[----:B------:R-:W-:-:S07]  /*1c80*/  SHF.R.S32.HI R15, RZ, 0x1f, R106 ;  /* 0x0000001fff0f7819 */ /* 0x000fce000001146a */
[----:B------:R-:W-:-:S04]  /*1c90*/  @P0 LEA R18, P6, R106, c[0x0][0x190], 0x1 ;  /* 0x000064006a120a11 */ /* 0x000fc800078c08ff */
[----:B------:R-:W-:-:S05]  /*1ca0*/  @P0 LEA.HI.X R19, R106, c[0x0][0x194], R15, 0x1, P6 ;  /* 0x000065006a130a11 */ /* 0x000fca00030f0c0f */
[----:B------:R-:W2:Y:S04]  /*1cb0*/  @P0 LDG.E.U16 R15, [R18.64+0x2] ;  /* 0x00000206120f0981 */ /* 0x000ea8000c1e1500 */
[----:B------:R-:W3:Y:S01]  /*1cc0*/  @P0 LDG.E.U16 R26, [R18.64] ;  /* 0x00000006121a0981 */ /* 0x000ee2000c1e1500 */
[----:B--2---:R-:W-:Y:S01]  /*1cd0*/  @P0 PRMT R17, RZ, 0x5410, R15 ;  /* 0x00005410ff110816 */ /* 0x004fe2000000000f */
[----:B------:R-:W-:Y:S01]  /*1ce0*/  HFMA2.MMA R15, -RZ, RZ, 0, 1.1920928955078125e-07 ;  /* 0x00000002ff0f7435 */ /* 0x000fe200000001ff */
[----:B---3--:R-:W-:-:S09]  /*1cf0*/  @P0 PRMT R16, RZ, 0x5410, R26 ;  /* 0x00005410ff100816 */ /* 0x008fd2000000001a */
[----:B------:R-:W-:-:S05]  /*1d00*/  IMAD.WIDE R18, R106, R15, c[0x0][0x188] ;  /* 0x000062006a127625 */ /* 0x000fca00078e020f */
[----:B------:R-:W2:Y:S04]  /*1d10*/  LDG.E.U16 R15, [R18.64] ;  /* 0x00000006120f7981 */ /* 0x000ea8000c1e1500 */
[----:B------:R-:W3:Y:S01]  /*1d20*/  LDG.E.U16 R26, [R18.64+0x2] ;  /* 0x00000206121a7981 */ /* 0x000ee2000c1e1500 */
[----:B--2---:R-:W-:Y:S02]  /*1d30*/  PRMT R15, RZ, 0x5410, R15 ;  /* 0x00005410ff0f7816 */ /* 0x004fe4000000000f */
[----:B---3--:R-:W-:Y:S02]  /*1d40*/  PRMT R18, RZ, 0x5410, R26 ;  /* 0x00005410ff127816 */ /* 0x008fe4000000001a */
.L_x_361:
[----:B--2-4-:R-:W-:Y:S05]  /*1d50*/  BSYNC B0 ;  /* 0x0000000000007941 */ /* 0x014fea0003800000 */
.L_x_360:
[----:B------:R-:W-:Y:S02]  /*1d60*/  ISETP.NE.AND P0, PT, RZ, UR9, PT ;  /* 0x00000009ff007c0c */ /* 0x000fe4000bf05270 */
[--C-:B-----5:R-:W-:Y:S02]  /*1d70*/  PRMT R29, RZ, 0x5410, R62.reuse ;  /* 0x00005410ff1d7816 */ /* 0x120fe4000000003e */
[----:B------:R-:W-:-:S02]  /*1d80*/  PRMT R31, RZ, 0x7610, R62 ;  /* 0x00007610ff1f7816 */ /* 0x000fc4000000003e */
        /* <DEDUP_REMOVED lines=33> */
.L_x_362:
        /* <DEDUP_REMOVED lines=26> */
.L_x_363:
[----:B------:R-:W-:Y:S01]  /*2140*/  FFMA.FTZ R35, R30, R34, R33 ;  /* 0x000000221e237223 */ /* 0x000fe20000010021 */
[----:B------:R-:W-:Y:S01]  /*2150*/  PRMT R36, RZ, 0x5410, R77 ;  /* 0x00005410ff247816 */ /* 0x000fe2000000004d */
[----:B------:R-:W-:Y:S02]  /*2160*/  FADD.FTZ R33, RZ, R28 ;  /* 0x0000001cff217221 */ /* 0x000fe40000010000 */
[----:B------:R-:W-:Y:S02]  /*2170*/  FADD.FTZ R37, R34, R29 ;  /* 0x0000001d22257221 */ /* 0x000fe40000010000 */
[----:B------:R-:W-:Y:S02]  /*2180*/  FMUL.FTZ R34, R26, R15 ;  /* 0x0000000f1a227220 */ /* 0x000fe40000410000 */
[----:B------:R-:W-:-:S02]  /*2190*/  FFMA.FTZ R28, R31, R26, R45 ;  /* 0x0000001a1f1c7223 */ /* 0x000fc4000001002d */
[----:B------:R-:W-:Y:S01]  /*21a0*/  FADD.FTZ R29, R33, R26 ;  /* 0x0000001a211d7221 */ /* 0x000fe20000010000 */
[----:B------:R-:W-:Y:S01]  /*21b0*/  PRMT R33, RZ, 0x7610, R60 ;  /* 0x00007610ff217816 */ /* 0x000fe2000000003c */
[----:B------:R-:W-:Y:S02]  /*21c0*/  FFMA.FTZ R26, R30, R27, RZ ;  /* 0x0000001b1e1a7223 */ /* 0x000fe400000100ff */
[----:B------:R-:W-:Y:S02]  /*21d0*/  FADD.FTZ R30, RZ, R27 ;  /* 0x0000001bff1e7221 */ /* 0x000fe40000010000 */
[----:B------:R-:W-:Y:S02]  /*21e0*/  FFMA.FTZ R31, R31, R34, R35 ;  /* 0x000000221f1f7223 */ /* 0x000fe40000010023 */
[----:B------:R-:W-:Y:S02]  /*21f0*/  FMUL.FTZ R27, R19, R18 ;  /* 0x00000012131b7220 */ /* 0x000fe40000410000 */
[----:B------:R-:W-:-:S02]  /*2200*/  FFMA.FTZ R26, R32, R19, R26 ;  /* 0x00000013201a7223 */ /* 0x000fc4000001001a */
[----:B------:R-:W-:Y:S01]  /*2210*/  FFMA.FTZ R43, R32, R27, R31 ;  /* 0x0000001b202b7223 */ /* 0x000fe2000001001f */
[----:B------:R-:W-:Y:S01]  /*2220*/  PRMT R31, RZ, 0x5410, R60 ;  /* 0x00005410ff1f7816 */ /* 0x000fe2000000003c */
[----:B------:R-:W-:Y:S02]  /*2230*/  FADD.FTZ R19, R30, R19 ;  /* 0x000000131e137221 */ /* 0x000fe40000010000 */
        /* <DEDUP_REMOVED lines=25> */
.L_x_364:
[----:B------:R-:W-:Y:S02]  /*23d0*/  FMUL.FTZ R32, R36, R15 ;  /* 0x0000000f24207220 */ /* 0x000fe40000410000 */
[----:B------:R-:W-:Y:S02]  /*23e0*/  FADD.FTZ R35, R27, R34 ;  /* 0x000000221b237221 */ /* 0x000fe40000010000 */
[----:B------:R-:W-:Y:S02]  /*23f0*/  FFMA.FTZ R33, R45, R32, R43 ;  /* 0x000000202d217223 */ /* 0x000fe4000001002b */
[----:B------:R-:W-:Y:S02]  /*2400*/  FMUL.FTZ R27, R31, R18 ;  /* 0x000000121f1b7220 */ /* 0x000fe40000410000 */
[----:B------:R-:W-:-:S02]  /*2410*/  FADD.FTZ R19, R19, R31 ;  /* 0x0000001f13137221 */ /* 0x000fc40000010000 */
[C---:B------:R-:W-:Y:S01]  /*2420*/  FFMA.FTZ R26, R30.reuse, R31, R26 ;  /* 0x0000001f1e1a7223 */ /* 0x040fe2000001001a */
[----:B------:R-:W-:Y:S01]  /*2430*/  PRMT R31, RZ, 0x5410, R61 ;  /* 0x00005410ff1f7816 */ /* 0x000fe2000000003d */
[----:B------:R-:W-:Y:S01]  /*2440*/  FFMA.FTZ R44, R30, R27, R33 ;  /* 0x0000001b1e2c7223 */ /* 0x000fe20000010021 */
[----:B------:R-:W-:Y:S01]  /*2450*/  PRMT R33, RZ, 0x7610, R61 ;  /* 0x00007610ff217816 */ /* 0x000fe2000000003d */
[----:B------:R-:W-:Y:S02]  /*2460*/  FADD.FTZ R29, R29, R36 ;  /* 0x000000241d1d7221 */ /* 0x000fe40000010000 */
[C---:B------:R-:W-:Y:S01]  /*2470*/  FADD.FTZ R30, -R24.reuse, R31 ;  /* 0x0000001f181e7221 */ /* 0x040fe20000010100 */
[----:B------:R-:W-:Y:S01]  /*2480*/  PRMT R31, RZ, 0x7610, R76 ;  /* 0x00007610ff1f7816 */ /* 0x000fe2000000004c */
[----:B------:R-:W-:Y:S02]  /*2490*/  FADD.FTZ R34, -R24, R33 ;  /* 0x0000002118227221 */ /* 0x000fe40000010100 */
[----:B------:R-:W-:Y:S01]  /*24a0*/  FFMA.FTZ R28, R45, R36, R28 ;  /* 0x000000242d1c7223 */ /* 0x000fe2000001001c */
[----:B------:R-:W-:Y:S01]  /*24b0*/  PRMT R36, RZ, 0x5410, R76 ;  /* 0x00005410ff247816 */ /* 0x000fe2000000004c */
[----:B------:R-:W-:-:S02]  /*24c0*/  FMUL.FTZ R43, R30, R7 ;  /* 0x000000071e2b7220 */ /* 0x000fc40000410000 */
[----:B------:R-:W-:Y:S02]  /*24d0*/  FADD.FTZ R32, R35, R32 ;  /* 0x0000002023207221 */ /* 0x000fe40000010000 */
        /* <DEDUP_REMOVED lines=20> */
.L_x_365:
[----:B------:R-:W-:Y:S02]  /*2620*/  FMUL.FTZ R33, R36, R15 ;  /* 0x0000000f24217220 */ /* 0x000fe40000410000 */
[----:B------:R-:W-:Y:S02]  /*2630*/  FADD.FTZ R34, R27, R32 ;  /* 0x000000201b227221 */ /* 0x000fe40000010000 */
[----:B------:R-:W-:Y:S02]  /*2640*/  FMUL.FTZ R27, R31, R18 ;  /* 0x000000121f1b7220 */ /* 0x000fe40000410000 */
[----:B------:R-:W-:Y:S02]  /*2650*/  FADD.FTZ R19, R19, R31 ;  /* 0x0000001f13137221 */ /* 0x000fe40000010000 */
[----:B------:R-:W-:Y:S01]  /*2660*/  FFMA.FTZ R26, R30, R31, R26 ;  /* 0x0000001f1e1a7223 */ /* 0x000fe2000001001a */
[----:B------:R-:W-:Y:S01]  /*2670*/  PRMT R31, RZ, 0x5410, R8 ;  /* 0x00005410ff1f7816 */ /* 0x000fe20000000008 */
[----:B------:R-:W-:-:S02]  /*2680*/  FFMA.FTZ R32, R43, R33, R44 ;  /* 0x000000212b207223 */ /* 0x000fc4000001002c */
[----:B------:R-:W-:Y:S01]  /*2690*/  FADD.FTZ R34, R34, R33 ;  /* 0x0000002122227221 */ /* 0x000fe20000010000 */
[----:B------:R-:W-:Y:S01]  /*26a0*/  PRMT R33, RZ, 0x7610, R8 ;  /* 0x00007610ff217816 */ /* 0x000fe20000000008 */
[----:B------:R-:W-:Y:S02]  /*26b0*/  FFMA.FTZ R44, R30, R27, R32 ;  /* 0x0000001b1e2c7223 */ /* 0x000fe40000010020 */
[C---:B------:R-:W-:Y:S01]  /*26c0*/  FADD.FTZ R30, -R24.reuse, R31 ;  /* 0x0000001f181e7221 */ /* 0x040fe20000010100 */
[----:B------:R-:W-:Y:S01]  /*26d0*/  PRMT R31, RZ, 0x7610, R75 ;  /* 0x00007610ff1f7816 */ /* 0x000fe2000000004b */
[----:B------:R-:W-:Y:S02]  /*26e0*/  FADD.FTZ R32, -R24, R33 ;  /* 0x0000002118207221 */ /* 0x000fe40000010100 */
[----:B------:R-:W-:Y:S02]  /*26f0*/  FFMA.FTZ R28, R43, R36, R28 ;  /* 0x000000242b1c7223 */ /* 0x000fe4000001001c */
[----:B------:R-:W-:Y:S01]  /*2700*/  FADD.FTZ R29, R29, R36 ;  /* 0x000000241d1d7221 */ /* 0x000fe20000010000 */
[----:B------:R-:W-:Y:S01]  /*2710*/  PRMT R36, RZ, 0x5410, R75 ;  /* 0x00005410ff247816 */ /* 0x000fe2000000004b */
        /* <DEDUP_REMOVED lines=21> */
.L_x_366:
[----:B------:R-:W-:Y:S02]  /*2870*/  FMUL.FTZ R35, R36, R15 ;  /* 0x0000000f24237220 */ /* 0x000fe40000410000 */
[----:B------:R-:W-:Y:S02]  /*2880*/  FADD.FTZ R34, R27, R34 ;  /* 0x000000221b227221 */ /* 0x000fe40000010000 */
[----:B------:R-:W-:Y:S01]  /*2890*/  FADD.FTZ R32, R29, R36 ;  /* 0x000000241d207221 */ /* 0x000fe20000010000 */
[----:B------:R-:W-:Y:S01]  /*28a0*/  PRMT R29, RZ, 0x5410, R25 ;  /* 0x00005410ff1d7816 */ /* 0x000fe20000000019 */
[C---:B------:R-:W-:Y:S02]  /*28b0*/  FFMA.FTZ R27, R43.reuse, R35, R44 ;  /* 0x000000232b1b7223 */ /* 0x040fe4000001002c */
[----:B------:R-:W-:Y:S01]  /*28c0*/  FADD.FTZ R37, R34, R35 ;  /* 0x0000002322257221 */ /* 0x000fe20000010000 */
[----:B------:R-:W-:Y:S01]  /*28d0*/  PRMT R35, RZ, 0x7610, R25 ;  /* 0x00007610ff237816 */ /* 0x000fe20000000019 */
[----:B------:R-:W-:Y:S01]  /*28e0*/  FFMA.FTZ R33, R43, R36, R28 ;  /* 0x000000242b217223 */ /* 0x000fe2000001001c */
[--C-:B------:R-:W-:Y:S01]  /*28f0*/  PRMT R36, RZ, 0x5410, R74.reuse ;  /* 0x00005410ff247816 */ /* 0x100fe2000000004a */
[C---:B------:R-:W-:Y:S01]  /*2900*/  FADD.FTZ R28, -R24.reuse, R29 ;  /* 0x0000001d181c7221 */ /* 0x040fe20000010100 */
[----:B------:R-:W-:Y:S01]  /*2910*/  PRMT R29, RZ, 0x7610, R74 ;  /* 0x00007610ff1d7816 */ /* 0x000fe2000000004a */
[----:B------:R-:W-:-:S02]  /*2920*/  FADD.FTZ R34, -R24, R35 ;  /* 0x0000002318227221 */ /* 0x000fc40000010100 */
[-C--:B------:R-:W-:Y:S02]  /*2930*/  FMUL.FTZ R35, R28, R7.reuse ;  /* 0x000000071c237220 */ /* 0x080fe40000410000 */
        /* <DEDUP_REMOVED lines=21> */
.L_x_367:
[----:B------:R-:W-:Y:S02]  /*2a90*/  FFMA.FTZ R27, R30, R28, R27 ;  /* 0x0000001c1e1b7223 */ /* 0x000fe4000001001b */
[----:B------:R-:W-:Y:S02]  /*2aa0*/  FMUL.FTZ R38, R36, R15 ;  /* 0x0000000f24267220 */ /* 0x000fe40000410000 */
[----:B------:R-:W-:Y:S01]  /*2ab0*/  FFMA.FTZ R30, R30, R31, R26 ;  /* 0x0000001f1e1e7223 */ /* 0x000fe2000001001a */
[----:B------:R-:W-:Y:S01]  /*2ac0*/  PRMT R26, RZ, 0x5410, R73 ;  /* 0x00005410ff1a7816 */ /* 0x000fe20000000049 */
[----:B------:R-:W-:Y:S01]  /*2ad0*/  FADD.FTZ R40, R19, R31 ;  /* 0x0000001f13287221 */ /* 0x000fe20000010000 */
[----:B------:R-:W-:Y:S01]  /*2ae0*/  PRMT R19, RZ, 0x5410, R9 ;  /* 0x00005410ff137816 */ /* 0x000fe20000000009 */
[----:B------:R-:W-:Y:S01]  /*2af0*/  FFMA.FTZ R31, R35, R38, R27 ;  /* 0x00000026231f7223 */ /* 0x000fe2000001001b */
[----:B------:R-:W-:Y:S01]  /*2b00*/  PRMT R27, RZ, 0x7610, R9 ;  /* 0x00007610ff1b7816 */ /* 0x000fe20000000009 */
[----:B------:R-:W-:-:S02]  /*2b10*/  FADD.FTZ R37, R28, R37 ;  /* 0x000000251c257221 */ /* 0x000fc40000010000 */
[C---:B------:R-:W-:Y:S02]  /*2b20*/  FADD.FTZ R28, -R24.reuse, R19 ;  /* 0x00000013181c7221 */ /* 0x040fe40000010100 */
[----:B------:R-:W-:Y:S01]  /*2b30*/  FADD.FTZ R42, -R24, R27 ;  /* 0x0000001b182a7221 */ /* 0x000fe20000010100 */
[----:B------:R-:W-:Y:S01]  /*2b40*/  PRMT R27, RZ, 0x7610, R73 ;  /* 0x00007610ff1b7816 */ /* 0x000fe20000000049 */
[----:B------:R-:W-:Y:S02]  /*2b50*/  FADD.FTZ R37, R37, R38 ;  /* 0x0000002625257221 */ /* 0x000fe40000010000 */
[-C--:B------:R-:W-:Y:S02]  /*2b60*/  FMUL.FTZ R19, R28, R7.reuse ;  /* 0x000000071c137220 */ /* 0x080fe40000410000 */
        /* <DEDUP_REMOVED lines=21> */
.L_x_368:
[----:B------:R-:W-:Y:S02]  /*2cc0*/  FFMA.FTZ R31, R34, R38, R31 ;  /* 0x00000026221f7223 */ /* 0x000fe4000001001f */
[----:B------:R-:W-:Y:S02]  /*2cd0*/  FMUL.FTZ R42, R26, R15 ;  /* 0x0000000f1a2a7220 */ /* 0x000fe40000410000 */
[----:B------:R-:W-:Y:S01]  /*2ce0*/  FADD.FTZ R37, R38, R37 ;  /* 0x0000002526257221 */ /* 0x000fe20000010000 */
[----:B------:R-:W-:Y:S01]  /*2cf0*/  PRMT R38, RZ, 0x7610, R72 ;  /* 0x00007610ff267816 */ /* 0x000fe20000000048 */
[----:B------:R-:W-:Y:S02]  /*2d00*/  FFMA.FTZ R33, R35, R36, R33 ;  /* 0x0000002423217223 */ /* 0x000fe40000010021 */
[----:B------:R-:W-:Y:S01]  /*2d10*/  FADD.FTZ R35, R32, R36 ;  /* 0x0000002420237221 */ /* 0x000fe20000010000 */
[----:B------:R-:W-:Y:S01]  /*2d20*/  PRMT R32, RZ, 0x5410, R72 ;  /* 0x00005410ff207816 */ /* 0x000fe20000000048 */
[----:B------:R-:W-:Y:S01]  /*2d30*/  FFMA.FTZ R39, R19, R42, R31 ;  /* 0x0000002a13277223 */ /* 0x000fe2000001001f */
[----:B------:R-:W-:Y:S01]  /*2d40*/  PRMT R31, RZ, 0x5410, R10 ;  /* 0x00005410ff1f7816 */ /* 0x000fe2000000000a */
[----:B------:R-:W-:Y:S01]  /*2d50*/  FADD.FTZ R36, R37, R42 ;  /* 0x0000002a25247221 */ /* 0x000fe20000010000 */
[----:B------:R-:W-:Y:S01]  /*2d60*/  PRMT R37, RZ, 0x7610, R10 ;  /* 0x00007610ff257816 */ /* 0x000fe2000000000a */
[----:B------:R-:W-:-:S02]  /*2d70*/  FMUL.FTZ R41, R27, R18 ;  /* 0x000000121b297220 */ /* 0x000fc40000410000 */
[C---:B------:R-:W-:Y:S02]  /*2d80*/  FADD.FTZ R42, -R24.reuse, R31 ;  /* 0x0000001f182a7221 */ /* 0x040fe40000010100 */
[----:B------:R-:W-:Y:S02]  /*2d90*/  FADD.FTZ R44, -R24, R37 ;  /* 0x00000025182c7221 */ /* 0x000fe40000010100 */
[-C--:B------:R-:W-:Y:S02]  /*2da0*/  FMUL.FTZ R31, R42, R7.reuse ;  /* 0x000000072a1f7220 */ /* 0x080fe40000410000 */
[----:B------:R-:W-:Y:S01]  /*2db0*/  FMUL.FTZ R37, R44, R7 ;  /* 0x000000072c257220 */ /* 0x000fe20000410000 */
        /* <DEDUP_REMOVED lines=19> */
.L_x_369:
[----:B------:R-:W-:Y:S01]  /*2ef0*/  FFMA.FTZ R39, R28, R41, R39 ;  /* 0x000000291c277223 */ /* 0x000fe20000010027 */
[--C-:B------:R-:W-:Y:S01]  /*2f00*/  PRMT R44, RZ, 0x5410, R71.reuse ;  /* 0x00005410ff2c7816 */ /* 0x100fe20000000047 */
[----:B------:R-:W-:Y:S01]  /*2f10*/  FMUL.FTZ R42, R32, R15 ;  /* 0x0000000f202a7220 */ /* 0x000fe20000410000 */
[----:B------:R-:W-:Y:S01]  /*2f20*/  PRMT R43, RZ, 0x7610, R71 ;  /* 0x00007610ff2b7816 */ /* 0x000fe20000000047 */
[----:B------:R-:W-:Y:S02]  /*2f30*/  FADD.FTZ R41, R41, R36 ;  /* 0x0000002429297221 */ /* 0x000fe40000010000 */
[----:B------:R-:W-:Y:S02]  /*2f40*/  FFMA.FTZ R30, R34, R29, R30 ;  /* 0x0000001d221e7223 */ /* 0x000fe4000001001e */
[----:B------:R-:W-:-:S02]  /*2f50*/  FADD.FTZ R34, R40, R29 ;  /* 0x0000001d28227221 */ /* 0x000fc40000010000 */
[----:B------:R-:W-:Y:S01]  /*2f60*/  FFMA.FTZ R36, R31, R42, R39 ;  /* 0x0000002a1f247223 */ /* 0x000fe20000010027 */
[--C-:B------:R-:W-:Y:S01]  /*2f70*/  PRMT R39, RZ, 0x5410, R11.reuse ;  /* 0x00005410ff277816 */ /* 0x100fe2000000000b */
[----:B------:R-:W-:Y:S01]  /*2f80*/  FADD.FTZ R29, R41, R42 ;  /* 0x0000002a291d7221 */ /* 0x000fe20000010000 */
[----:B------:R-:W-:-:S03]  /*2f90*/  PRMT R41, RZ, 0x7610, R11 ;  /* 0x00007610ff297816 */ /* 0x000fc6000000000b */
[C---:B------:R-:W-:Y:S02]  /*2fa0*/  FADD.FTZ R40, -R24.reuse, R39 ;  /* 0x0000002718287221 */ /* 0x040fe40000010100 */
[----:B------:R-:W-:Y:S02]  /*2fb0*/  FADD.FTZ R42, -R24, R41 ;  /* 0x00000029182a7221 */ /* 0x000fe40000010100 */
        /* <DEDUP_REMOVED lines=22> */
.L_x_370:
[----:B------:R-:W-:Y:S02]  /*3120*/  FFMA.FTZ R41, R37, R40, R36 ;  /* 0x0000002825297223 */ /* 0x000fe40000010024 */
[----:B------:R-:W-:Y:S01]  /*3130*/  FFMA.FTZ R33, R19, R26, R33 ;  /* 0x0000001a13217223 */ /* 0x000fe20000010021 */
[----:B------:R-:W-:Y:S01]  /*3140*/  PRMT R19, RZ, 0x5410, R12 ;  /* 0x00005410ff137816 */ /* 0x000fe2000000000c */
[----:B------:R-:W-:Y:S02]  /*3150*/  FMUL.FTZ R36, R44, R15 ;  /* 0x0000000f2c247220 */ /* 0x000fe40000410000 */
[----:B------:R-:W-:Y:S02]  /*3160*/  FADD.FTZ R47, R40, R29 ;  /* 0x0000001d282f7221 */ /* 0x000fe40000010000 */
[----:B------:R-:W-:Y:S01]  /*3170*/  FADD.FTZ R45, R35, R26 ;  /* 0x0000001a232d7221 */ /* 0x000fe20000010000 */
[----:B------:R-:W-:Y:S01]  /*3180*/  PRMT R35, RZ, 0x7610, R12 ;  /* 0x00007610ff237816 */ /* 0x000fe2000000000c */
[----:B------:R-:W-:Y:S01]  /*3190*/  FFMA.FTZ R29, R39, R36, R41 ;  /* 0x00000024271d7223 */ /* 0x000fe20000010029 */
[----:B------:R-:W-:Y:S01]  /*31a0*/  PRMT R26, RZ, 0x5410, R70 ;  /* 0x00005410ff1a7816 */ /* 0x000fe20000000046 */
[----:B------:R-:W-:-:S02]  /*31b0*/  FADD.FTZ R40, R47, R36 ;  /* 0x000000242f287221 */ /* 0x000fc40000010000 */
[C---:B------:R-:W-:Y:S01]  /*31c0*/  FADD.FTZ R36, -R24.reuse, R19 ;  /* 0x0000001318247221 */ /* 0x040fe20000010100 */
[----:B------:R-:W-:Y:S01]  /*31d0*/  PRMT R19, RZ, 0x7610, R70 ;  /* 0x00007610ff137816 */ /* 0x000fe20000000046 */
        /* <DEDUP_REMOVED lines=23> */
.L_x_371:
[----:B------:R-:W-:Y:S02]  /*3350*/  FFMA.FTZ R29, R42, R41, R29 ;  /* 0x000000292a1d7223 */ /* 0x000fe4000001001d */
[----:B------:R-:W-:Y:S02]  /*3360*/  FMUL.FTZ R46, R26, R15 ;  /* 0x0000000f1a2e7220 */ /* 0x000fe40000410000 */
[----:B------:R-:W-:Y:S02]  /*3370*/  FADD.FTZ R49, R41, R40 ;  /* 0x0000002829317221 */ /* 0x000fe40000010000 */
[----:B------:R-:W-:Y:S01]  /*3380*/  FFMA.FTZ R40, R28, R27, R30 ;  /* 0x0000001b1c287223 */ /* 0x000fe2000001001e */
[----:B------:R-:W-:Y:S01]  /*3390*/  PRMT R28, RZ, 0x5410, R69 ;  /* 0x00005410ff1c7816 */ /* 0x000fe20000000045 */
        /* <DEDUP_REMOVED lines=30> */
.L_x_372:
[----:B------:R-:W-:Y:S02]  /*3580*/  FFMA.FTZ R47, R36, R49, R47 ;  /* 0x00000031242f7223 */ /* 0x000fe4000001002f */
[----:B------:R-:W-:Y:S01]  /*3590*/  FADD.FTZ R51, R49, R34 ;  /* 0x0000002231337221 */ /* 0x000fe20000010000 */
[----:B------:R-:W-:Y:S01]  /*35a0*/  PRMT R34, RZ, 0x5410, R68 ;  /* 0x00005410ff227816 */ /* 0x000fe20000000044 */
[----:B------:R-:W-:Y:S01]  /*35b0*/  FFMA.FTZ R49, R31, R32, R33 ;  /* 0x000000201f317223 */ /* 0x000fe20000010021 */
[--C-:B------:R-:W-:Y:S01]  /*35c0*/  PRMT R31, RZ, 0x5410, R14.reuse ;  /* 0x00005410ff1f7816 */ /* 0x100fe2000000000e */
[----:B------:R-:W-:Y:S01]  /*35d0*/  FMUL.FTZ R46, R28, R15 ;  /* 0x0000000f1c2e7220 */ /* 0x000fe20000410000 */
[----:B------:R-:W-:Y:S01]  /*35e0*/  PRMT R33, RZ, 0x7610, R14 ;  /* 0x00007610ff217816 */ /* 0x000fe2000000000e */
[----:B------:R-:W-:-:S02]  /*35f0*/  FADD.FTZ R45, R45, R32 ;  /* 0x000000202d2d7221 */ /* 0x000fc40000010000 */
[C---:B------:R-:W-:Y:S02]  /*3600*/  FADD.FTZ R32, -R24.reuse, R31 ;  /* 0x0000001f18207221 */ /* 0x040fe40000010100 */
[----:B------:R-:W-:Y:S01]  /*3610*/  FADD.FTZ R48, -R24, R33 ;  /* 0x0000002118307221 */ /* 0x000fe20000010100 */
[----:B------:R-:W-:Y:S01]  /*3620*/  PRMT R33, RZ, 0x7610, R68 ;  /* 0x00007610ff217816 */ /* 0x000fe20000000044 */
[----:B------:R-:W-:Y:S02]  /*3630*/  FFMA.FTZ R47, R29, R46, R47 ;  /* 0x0000002e1d2f7223 */ /* 0x000fe4000001002f */
[----:B------:R-:W-:Y:S02]  /*3640*/  FADD.FTZ R46, R51, R46 ;  /* 0x0000002e332e7221 */ /* 0x000fe40000010000 */
        /* <DEDUP_REMOVED lines=22> */
.L_x_373:
[----:B------:R-:W-:Y:S02]  /*37b0*/  FFMA.FTZ R48, R30, R51, R47 ;  /* 0x000000331e307223 */ /* 0x000fe4000001002f */
[----:B------:R-:W-:Y:S02]  /*37c0*/  FMUL.FTZ R47, R34, R15 ;  /* 0x0000000f222f7220 */ /* 0x000fe40000410000 */
[----:B------:R-:W-:Y:S02]  /*37d0*/  FADD.FTZ R52, R51, R46 ;  /* 0x0000002e33347221 */ /* 0x000fe40000010000 */
[----:B------:R-:W-:Y:S02]  /*37e0*/  FFMA.FTZ R46, R37, R38, R40 ;  /* 0x00000026252e7223 */ /* 0x000fe40000010028 */
[----:B------:R-:W-:-:S02]  /*37f0*/  FMUL.FTZ R50, R33, R18 ;  /* 0x0000001221327220 */ /* 0x000fc40000410000 */
[----:B------:R-:W-:Y:S02]  /*3800*/  FFMA.FTZ R40, R32, R47, R48 ;  /* 0x0000002f20287223 */ /* 0x000fe40000010030 */
[----:B------:R-:W-:Y:S02]  /*3810*/  FADD.FTZ R37, R52, R47 ;  /* 0x0000002f34257221 */ /* 0x000fe40000010000 */
[----:B------:R-:W-:Y:S01]  /*3820*/  FFMA.FTZ R47, R31, R50, R40 ;  /* 0x000000321f2f7223 */ /* 0x000fe20000010028 */
[----:B------:R-:W-:Y:S01]  /*3830*/  PRMT R40, RZ, 0x5410, R83 ;  /* 0x00005410ff287816 */ /* 0x000fe20000000053 */
[----:B------:R-:W-:Y:S01]  /*3840*/  FFMA.FTZ R49, R39, R44, R49 ;  /* 0x0000002c27317223 */ /* 0x000fe20000010031 */
[--C-:B------:R-:W-:Y:S01]  /*3850*/  PRMT R39, RZ, 0x7610, R66.reuse ;  /* 0x00007610ff277816 */ /* 0x100fe20000000042 */
[----:B------:R-:W-:Y:S01]  /*3860*/  FADD.FTZ R50, R50, R37 ;  /* 0x0000002532327221 */ /* 0x000fe20000010000 */
[----:B------:R-:W-:Y:S01]  /*3870*/  PRMT R37, RZ, 0x5410, R66 ;  /* 0x00005410ff257816 */ /* 0x000fe20000000042 */
[----:B------:R-:W-:-:S02]  /*3880*/  FADD.FTZ R48, R41, R38 ;  /* 0x0000002629307221 */ /* 0x000fc40000010000 */
[C---:B------:R-:W-:Y:S01]  /*3890*/  FADD.FTZ R52, -R24.reuse, R39 ;  /* 0x0000002718347221 */ /* 0x040fe20000010100 */
[----:B------:R-:W-:Y:S01]  /*38a0*/  PRMT R39, RZ, 0x7610, R83 ;  /* 0x00007610ff277816 */ /* 0x000fe20000000053 */
        /* <DEDUP_REMOVED lines=22> */
.L_x_374:
[----:B------:R-:W-:Y:S02]  /*3a10*/  FMUL.FTZ R51, R40, R15 ;  /* 0x0000000f28337220 */ /* 0x000fe40000410000 */
[----:B------:R-:W-:Y:S02]  /*3a20*/  FADD.FTZ R41, R45, R44 ;  /* 0x0000002c2d297221 */ /* 0x000fe40000010000 */
[----:B------:R-:W-:Y:S02]  /*3a30*/  FMUL.FTZ R45, R39, R18 ;  /* 0x00000012272d7220 */ /* 0x000fe40000410000 */
[----:B------:R-:W-:Y:S02]  /*3a40*/  FFMA.FTZ R44, R38, R51, R47 ;  /* 0x00000033262c7223 */ /* 0x000fe4000001002f */
[----:B------:R-:W-:Y:S02]  /*3a50*/  FADD.FTZ R52, R50, R51 ;  /* 0x0000003332347221 */ /* 0x000fe40000010000 */
[----:B------:R-:W-:-:S02]  /*3a60*/  FFMA.FTZ R50, R42, R43, R46 ;  /* 0x0000002b2a327223 */ /* 0x000fc4000001002e */
[----:B------:R-:W-:Y:S01]  /*3a70*/  FADD.FTZ R46, R48, R43 ;  /* 0x0000002b302e7221 */ /* 0x000fe20000010000 */
[--C-:B------:R-:W-:Y:S01]  /*3a80*/  PRMT R43, RZ, 0x5410, R67.reuse ;  /* 0x00005410ff2b7816 */ /* 0x100fe20000000043 */
[----:B------:R-:W-:Y:S01]  /*3a90*/  FFMA.FTZ R48, R37, R45, R44 ;  /* 0x0000002d25307223 */ /* 0x000fe2000001002c */
[----:B------:R-:W-:Y:S01]  /*3aa0*/  PRMT R44, RZ, 0x5410, R82 ;  /* 0x00005410ff2c7816 */ /* 0x000fe20000000052 */
[----:B------:R-:W-:Y:S01]  /*3ab0*/  FADD.FTZ R47, R45, R52 ;  /* 0x000000342d2f7221 */ /* 0x000fe20000010000 */
[----:B------:R-:W-:Y:S01]  /*3ac0*/  PRMT R45, RZ, 0x7610, R67 ;  /* 0x00007610ff2d7816 */ /* 0x000fe20000000043 */
[----:B------:R-:W-:-:S04]  /*3ad0*/  FADD.FTZ R42, -R24, R43 ;  /* 0x0000002b182a7221 */ /* 0x000fc80000010100 */
        /* <DEDUP_REMOVED lines=23> */
.L_x_375:
[----:B------:R-:W-:Y:S01]  /*3c50*/  FMUL.FTZ R52, R44, R15 ;  /* 0x0000000f2c347220 */ /* 0x000fe20000410000 */
[----:B------:R-:W-:Y:S01]  /*3c60*/  PRMT R51, RZ, 0x5410, R64 ;  /* 0x00005410ff337816 */ /* 0x000fe20000000040 */
[----:B------:R-:W-:Y:S01]  /*3c70*/  FFMA.FTZ R49, R35, R26, R49 ;  /* 0x0000001a23317223 */ /* 0x000fe20000010031 */
[----:B------:R-:W-:Y:S01]  /*3c80*/  PRMT R53, RZ, 0x7610, R81 ;  /* 0x00007610ff357816 */ /* 0x000fe20000000051 */
[----:B------:R-:W-:Y:S02]  /*3c90*/  FFMA.FTZ R35, R43, R52, R48 ;  /* 0x000000342b237223 */ /* 0x000fe40000010030 */
[----:B------:R-:W-:Y:S01]  /*3ca0*/  FADD.FTZ R48, -R24, R51 ;  /* 0x0000003318307221 */ /* 0x000fe20000010100 */
[----:B------:R-:W-:Y:S01]  /*3cb0*/  PRMT R51, RZ, 0x7610, R64 ;  /* 0x00007610ff337816 */ /* 0x000fe20000000040 */
[----:B------:R-:W-:-:S02]  /*3cc0*/  FADD.FTZ R52, R47, R52 ;  /* 0x000000342f347221 */ /* 0x000fc40000010000 */
[----:B------:R-:W-:Y:S02]  /*3cd0*/  FMUL.FTZ R47, R45, R18 ;  /* 0x000000122d2f7220 */ /* 0x000fe40000410000 */
[----:B------:R-:W-:Y:S02]  /*3ce0*/  FADD.FTZ R54, -R24, R51 ;  /* 0x0000003318367221 */ /* 0x000fe40000010100 */
[----:B------:R-:W-:Y:S02]  /*3cf0*/  FFMA.FTZ R50, R36, R19, R50 ;  /* 0x0000001324327223 */ /* 0x000fe40000010032 */
[----:B------:R-:W-:Y:S02]  /*3d00*/  FFMA.FTZ R36, R42, R47, R35 ;  /* 0x0000002f2a247223 */ /* 0x000fe40000010023 */
[----:B------:R-:W-:Y:S02]  /*3d10*/  FADD.FTZ R35, R47, R52 ;  /* 0x000000342f237221 */ /* 0x000fe40000010000 */
[-C--:B------:R-:W-:Y:S01]  /*3d20*/  FMUL.FTZ R52, R54, R7.reuse ;  /* 0x0000000736347220 */ /* 0x080fe20000410000 */
[----:B------:R-:W-:Y:S01]  /*3d30*/  PRMT R54, RZ, 0x5410, R81 ;  /* 0x00005410ff367816 */ /* 0x000fe20000000051 */
        /* <DEDUP_REMOVED lines=20> */
.L_x_376:
[----:B------:R-:W-:-:S04]  /*3e80*/  FMUL.FTZ R48, R54, R15 ;  /* 0x0000000f36307220 */ /* 0x000fc80000410000 */
[----:B------:R-:W-:Y:S02]  /*3e90*/  FFMA.FTZ R47, R51, R48, R36 ;  /* 0x00000030332f7223 */ /* 0x000fe40000010024 */
[----:B------:R-:W-:Y:S02]  /*3ea0*/  FADD.FTZ R48, R35, R48 ;  /* 0x0000003023307221 */ /* 0x000fe40000010000 */
[----:B------:R-:W-:-:S04]  /*3eb0*/  FMUL.FTZ R35, R53, R18 ;  /* 0x0000001235237220 */ /* 0x000fc80000410000 */
[----:B------:R-:W-:Y:S01]  /*3ec0*/  FFMA.FTZ R36, R52, R35, R47 ;  /* 0x0000002334247223 */ /* 0x000fe2000001002f */
[----:B------:R-:W-:Y:S01]  /*3ed0*/  PRMT R47, RZ, 0x5410, R65 ;  /* 0x00005410ff2f7816 */ /* 0x000fe20000000041 */
[----:B------:R-:W-:-:S04]  /*3ee0*/  FADD.FTZ R35, R35, R48 ;  /* 0x0000003023237221 */ /* 0x000fc80000010000 */
        /* <DEDUP_REMOVED lines=26> */
.L_x_377:
[----:B------:R-:W-:Y:S01]  /*4090*/  FMUL.FTZ R58, R48, R15 ;  /* 0x0000000f303a7220 */ /* 0x000fe20000410000 */
[----:B------:R-:W-:Y:S01]  /*40a0*/  ISETP.GT.AND P0, PT, R125, 0x1e, PT ;  /* 0x0000001e7d00780c */ /* 0x000fe20003f04270 */
[----:B------:R-:W-:Y:S01]  /*40b0*/  FADD.FTZ R41, R41, R26 ;  /* 0x0000001a29297221 */ /* 0x000fe20000010000 */
[----:B------:R-:W-:Y:S01]  /*40c0*/  BSSY B0, `(.L_x_378) ;  /* 0x0000060000007945 */ /* 0x000fe20003800000 */
[----:B------:R-:W-:Y:S01]  /*40d0*/  FFMA.FTZ R57, R55, R58, R36 ;  /* 0x0000003a37397223 */ /* 0x000fe20000010024 */
[----:B------:R-:W-:Y:S01]  /*40e0*/  HFMA2.MMA R106, -RZ, RZ, 0, 2.384185791015625e-07 ;  /* 0x00000004ff6a7435 */ /* 0x000fe200000001ff */
[----:B------:R-:W-:Y:S02]  /*40f0*/  FADD.FTZ R58, R35, R58 ;  /* 0x0000003a233a7221 */ /* 0x000fe40000010000 */
[----:B------:R-:W-:Y:S02]  /*4100*/  FMUL.FTZ R35, R47, R18 ;  /* 0x000000122f237220 */ /* 0x000fe40000410000 */
[----:B------:R-:W-:Y:S01]  /*4110*/  FADD.FTZ R46, R46, R19 ;  /* 0x000000132e2e7221 */ /* 0x000fe20000010000 */
[----:B------:R-:W-:Y:S01]  /*4120*/  SHF.L.U32 R19, R3, 0x4, RZ ;  /* 0x0000000403137819 */ /* 0x000fe200000006ff */
[----:B------:R-:W-:-:S02]  /*4130*/  FFMA.FTZ R36, R56, R35, R57 ;  /* 0x0000002338247223 */ /* 0x000fc40000010039 */
[----:B------:R-:W-:Y:S02]  /*4140*/  FADD.FTZ R35, R35, R58 ;  /* 0x0000003a23237221 */ /* 0x000fe40000010000 */
[----:B------:R-:W-:Y:S01]  /*4150*/  FFMA.FTZ R49, R29, R28, R49 ;  /* 0x0000001c1d317223 */ /* 0x000fe20000010031 */
[----:B------:R-:W0:Y:S01]  /*4160*/  SHFL.DOWN PT, R57, R36, 0x1, 0x1f ;  /* 0x08201f0024397f89 */ /* 0x000e2200000e0000 */
[----:B------:R-:W-:Y:S02]  /*4170*/  FFMA.FTZ R50, R30, R27, R50 ;  /* 0x0000001b1e327223 */ /* 0x000fe40000010032 */
[----:B------:R-:W-:Y:S01]  /*4180*/  FADD.FTZ R41, R41, R28 ;  /* 0x0000001c29297221 */ /* 0x000fe20000010000 */
[----:B------:R-:W1:Y:S01]  /*4190*/  SHFL.DOWN PT, R58, R35, 0x1, 0x1f ;  /* 0x08201f00233a7f89 */ /* 0x000e6200000e0000 */
[----:B------:R-:W-:Y:S02]  /*41a0*/  FADD.FTZ R46, R46, R27 ;  /* 0x0000001b2e2e7221 */ /* 0x000fe40000010000 */
[----:B------:R-:W-:-:S02]  /*41b0*/  FFMA.FTZ R49, R32, R34, R49 ;  /* 0x0000002220317223 */ /* 0x000fc40000010031 */
[----:B------:R-:W-:Y:S02]  /*41c0*/  FFMA.FTZ R50, R31, R33, R50 ;  /* 0x000000211f327223 */ /* 0x000fe40000010032 */
[----:B------:R-:W-:Y:S02]  /*41d0*/  FADD.FTZ R41, R41, R34 ;  /* 0x0000002229297221 */ /* 0x000fe40000010000 */
[----:B------:R-:W-:Y:S02]  /*41e0*/  FADD.FTZ R46, R46, R33 ;  /* 0x000000212e2e7221 */ /* 0x000fe40000010000 */
[----:B------:R-:W-:Y:S02]  /*41f0*/  FFMA.FTZ R49, R38, R40, R49 ;  /* 0x0000002826317223 */ /* 0x000fe40000010031 */
[----:B------:R-:W-:Y:S02]  /*4200*/  FFMA.FTZ R50, R37, R39, R50 ;  /* 0x0000002725327223 */ /* 0x000fe40000010032 */
[----:B------:R-:W-:-:S02]  /*4210*/  FADD.FTZ R41, R41, R40 ;  /* 0x0000002829297221 */ /* 0x000fc40000010000 */
[----:B------:R-:W-:Y:S02]  /*4220*/  FADD.FTZ R46, R46, R39 ;  /* 0x000000272e2e7221 */ /* 0x000fe40000010000 */
[----:B------:R-:W-:Y:S02]  /*4230*/  FFMA.FTZ R49, R43, R44, R49 ;  /* 0x0000002c2b317223 */ /* 0x000fe40000010031 */
[----:B0-----:R-:W-:Y:S02]  /*4240*/  @!P0 FADD.FTZ R36, R36, R57 ;  /* 0x0000003924248221 */ /* 0x001fe40000010000 */
[----:B------:R-:W-:Y:S02]  /*4250*/  FFMA.FTZ R50, R42, R45, R50 ;  /* 0x0000002d2a327223 */ /* 0x000fe40000010032 */
[----:B-1----:R-:W-:Y:S01]  /*4260*/  @!P0 FADD.FTZ R35, R35, R58 ;  /* 0x0000003a23238221 */ /* 0x002fe20000010000 */
[----:B------:R-:W0:Y:S01]  /*4270*/  SHFL.DOWN PT, R57, R36, 0x2, 0x1f ;  /* 0x08401f0024397f89 */ /* 0x000e2200000e0000 */
[----:B------:R-:W-:Y:S01]  /*4280*/  ISETP.GT.AND P0, PT, R125, 0x1d, PT ;  /* 0x0000001d7d00780c */ /* 0x000fe20003f04270 */
[----:B------:R-:W-:-:S02]  /*4290*/  FADD.FTZ R41, R41, R44 ;  /* 0x0000002c29297221 */ /* 0x000fc40000010000 */
[----:B------:R-:W1:Y:S01]  /*42a0*/  SHFL.DOWN PT, R58, R35, 0x2, 0x1f ;  /* 0x08401f00233a7f89 */ /* 0x000e6200000e0000 */
[----:B------:R-:W-:Y:S02]  /*42b0*/  FADD.FTZ R46, R46, R45 ;  /* 0x0000002d2e2e7221 */ /* 0x000fe40000010000 */
[----:B------:R-:W-:Y:S02]  /*42c0*/  FFMA.FTZ R49, R51, R54, R49 ;  /* 0x0000003633317223 */ /* 0x000fe40000010031 */
[----:B------:R-:W-:Y:S02]  /*42d0*/  FFMA.FTZ R50, R52, R53, R50 ;  /* 0x0000003534327223 */ /* 0x000fe40000010032 */
[----:B------:R-:W-:Y:S02]  /*42e0*/  FADD.FTZ R41, R41, R54 ;  /* 0x0000003629297221 */ /* 0x000fe40000010000 */
[----:B------:R-:W-:Y:S02]  /*42f0*/  FADD.FTZ R46, R46, R53 ;  /* 0x000000352e2e7221 */ /* 0x000fe40000010000 */
[----:B------:R-:W-:-:S02]  /*4300*/  FFMA.FTZ R28, R55, R48, R49 ;  /* 0x00000030371c7223 */ /* 0x000fc40000010031 */
[----:B------:R-:W-:Y:S02]  /*4310*/  FFMA.FTZ R29, R56, R47, R50 ;  /* 0x0000002f381d7223 */ /* 0x000fe40000010032 */
[----:B------:R-:W-:Y:S02]  /*4320*/  FADD.FTZ R30, R41, R48 ;  /* 0x00000030291e7221 */ /* 0x000fe40000010000 */
[----:B------:R-:W-:Y:S02]  /*4330*/  FADD.FTZ R31, R46, R47 ;  /* 0x0000002f2e1f7221 */ /* 0x000fe40000010000 */
[----:B0-----:R-:W-:-:S03]  /*4340*/  @!P0 FADD.FTZ R36, R36, R57 ;  /* 0x0000003924248221 */ /* 0x001fc60000010000 */
[----:B------:R-:W-:Y:S01]  /*4350*/  STS.128 [R3.X16+0x90], R28 ;  /* 0x0000901c03007388 */ /* 0x000fe2000000cc00 */
[----:B-1----:R-:W-:Y:S01]  /*4360*/  @!P0 FADD.FTZ R35, R35, R58 ;  /* 0x0000003a23238221 */ /* 0x002fe20000010000 */
[----:B------:R-:W-:Y:S02]  /*4370*/  ISETP.GT.AND P0, PT, R125, 0x1b, PT ;  /* 0x0000001b7d00780c */ /* 0x000fe40003f04270 */
[----:B------:R-:W0:Y:S04]  /*4380*/  SHFL.DOWN PT, R57, R36, 0x4, 0x1f ;  /* 0x08801f0024397f89 */ /* 0x000e2800000e0000 */
[----:B------:R-:W1:Y:S07]  /*4390*/  SHFL.DOWN PT, R58, R35, 0x4, 0x1f ;  /* 0x08801f00233a7f89 */ /* 0x000e6e00000e0000 */
        /* <DEDUP_REMOVED lines=26> */
[----:B-1----:R-:W-:Y:S02]  /*4540*/  FADD.FTZ R27, R51, R32 ;  /* 0x00000020331b7221 */ /* 0x002fe40000010000 */
[----:B------:R-:W0:Y:S01]  /*4550*/  LDS.128 R48, [0x60] ;  /* 0x00006000ff307984 */ /* 0x000e220000000c00 */
[----:B------:R-:W-:Y:S02]  /*4560*/  FADD.FTZ R32, R26, R33 ;  /* 0x000000211a207221 */ /* 0x000fe40000010000 */
[----:B------:R-:W-:Y:S02]  /*4570*/  FADD.FTZ R33, R27, R34 ;  /* 0x000000221b217221 */ /* 0x000fe40000010000 */
[----:B------:R-:W1:Y:S01]  /*4580*/  LDS.64 R26, [0x70] ;  /* 0x00007000ff1a7984 */ /* 0x000e620000000a00 */
[----:B------:R-:W-:-:S02]  /*4590*/  FADD.FTZ R32, R32, R35 ;  /* 0x0000002320207221 */ /* 0x000fc40000010000 */
[----:B--2---:R-:W-:Y:S02]  /*45a0*/  FADD.FTZ R33, R33, R44 ;  /* 0x0000002c21217221 */ /* 0x004fe40000010000 */
[----:B------:R-:W-:Y:S02]  /*45b0*/  FADD.FTZ R32, R32, R45 ;  /* 0x0000002d20207221 */ /* 0x000fe40000010000 */
[----:B------:R-:W-:Y:S02]  /*45c0*/  FADD.FTZ R33, R33, R46 ;  /* 0x0000002e21217221 */ /* 0x000fe40000010000 */
[----:B------:R-:W-:Y:S02]  /*45d0*/  FADD.FTZ R32, R32, R47 ;  /* 0x0000002f20207221 */ /* 0x000fe40000010000 */
[----:B---3--:R-:W-:Y:S02]  /*45e0*/  FADD.FTZ R33, R33, R40 ;  /* 0x0000002821217221 */ /* 0x008fe40000010000 */
[----:B------:R-:W-:-:S02]  /*45f0*/  FADD.FTZ R32, R32, R41 ;  /* 0x0000002920207221 */ /* 0x000fc40000010000 */
[----:B------:R-:W-:Y:S02]  /*4600*/  FADD.FTZ R33, R33, R42 ;  /* 0x0000002a21217221 */ /* 0x000fe40000010000 */
[----:B------:R-:W-:Y:S02]  /*4610*/  FADD.FTZ R32, R32, R43 ;  /* 0x0000002b20207221 */ /* 0x000fe40000010000 */
[----:B----4-:R-:W-:Y:S02]  /*4620*/  FADD.FTZ R33, R33, R36 ;  /* 0x0000002421217221 */ /* 0x010fe40000010000 */
[----:B------:R-:W-:Y:S02]  /*4630*/  FADD.FTZ R32, R32, R37 ;  /* 0x0000002520207221 */ /* 0x000fe40000010000 */
[----:B------:R-:W-:Y:S02]  /*4640*/  FADD.FTZ R33, R33, R38 ;  /* 0x0000002621217221 */ /* 0x000fe40000010000 */
[----:B------:R-:W-:-:S02]  /*4650*/  FADD.FTZ R32, R32, R39 ;  /* 0x0000002720207221 */ /* 0x000fc40000010000 */
[----:B0-----:R-:W-:Y:S02]  /*4660*/  FADD.FTZ R33, R33, R48 ;  /* 0x0000003021217221 */ /* 0x001fe40000010000 */
[----:B------:R-:W-:Y:S02]  /*4670*/  FADD.FTZ R32, R32, R49 ;  /* 0x0000003120207221 */ /* 0x000fe40000010000 */
[----:B------:R-:W-:Y:S02]  /*4680*/  FADD.FTZ R33, R33, R50 ;  /* 0x0000003221217221 */ /* 0x000fe40000010000 */
[----:B------:R-:W-:Y:S02]  /*4690*/  FADD.FTZ R32, R32, R51 ;  /* 0x0000003320207221 */ /* 0x000fe40000010000 */
[----:B-1----:R-:W-:Y:S02]  /*46a0*/  FADD.FTZ R26, R33, R26 ;  /* 0x0000001a211a7221 */ /* 0x002fe40000010000 */
[----:B------:R-:W-:-:S02]  /*46b0*/  FADD.FTZ R27, R32, R27 ;  /* 0x0000001b201b7221 */ /* 0x000fc40000010000 */
.L_x_379:
[----:B0-----:R-:W-:Y:S05]  /*46c0*/  BSYNC B0 ;  /* 0x0000000000007941 */ /* 0x001fea0003800000 */
.L_x_378:
[----:B------:R-:W-:Y:S01]  /*46d0*/  BAR.SYNC.DEFER_BLOCKING 0x0 ;  /* 0x0000000000007b1d */ /* 0x000fe20000010000 */
[----:B------:R-:W-:-:S02]  /*46e0*/  ISETP.GT.U32.AND P6, PT, R3, 0xc, PT ;  /* 0x0000000c0300780c */ /* 0x000fc40003fc4070 */
        /* <DEDUP_REMOVED lines=159> */
.L_x_381:
[----:B------:R-:W-:Y:S05]  /*50e0*/  BSYNC B0 ;  /* 0x0000000000007941 */ /* 0x000fea0003800000 */
.L_x_380:
        /* <DEDUP_REMOVED lines=16> */
.L_x_383:
[----:B------:R-:W-:Y:S05]  /*51f0*/  BSYNC B0 ;  /* 0x0000000000007941 */ /* 0x000fea0003800000 */
.L_x_382:
[----:B------:R-:W-:-:S10]  /*5200*/  HFMA2.MMA R19, -RZ, RZ, 0, 1.1920928955078125e-07 ;  /* 0x00000002ff137435 */ /* 0x000fd400000001ff */
[----:B------:R-:W-:-:S13]  /*5210*/  ISETP.LE.U32.AND P6, PT, R19, c[0x0][0xc], PT ;  /* 0x0000030013007a0c */ /* 0x000fda0003fc3070 */
        /* <DEDUP_REMOVED lines=16> */
[----:B-1----:R-:W-:Y:S01]  /*5320*/  P2R R32, PR, RZ, 0x1 ;  /* 0x00000001ff207803 */ /* 0x002fe20000000000 */
[----:B------:R-:W-:Y:S01]  /*5330*/  UPOPC UR8, UR5 ;  /* 0x00000005000872bf */ /* 0x000fe20008000000 */
[----:B------:R-:W-:Y:S01]  /*5340*/  MOV R19, 0x1 ;  /* 0x0000000100137802 */ /* 0x000fe20000000f00 */
[----:B------:R-:W-:Y:S01]  /*5350*/  UFLO.U32 UR5, UR5 ;  /* 0x00000005000572bd */ /* 0x000fe200080e0000 */
[----:B------:R-:W-:Y:S01]  /*5360*/  LOP3.LUT P6, RZ, R84, 0x2, RZ, 0xc0, !PT ;  /* 0x0000000254ff7812 */ /* 0x000fe200078cc0ff */
[----:B------:R-:W-:-:S00]  /*5370*/  ERRBAR ;  /* 0x00000000000079ab */ /* 0x000fc00000000000 */
[----:B------:R-:W-:Y:S02]  /*5380*/  SEL R19, R19, 0xffffffff, !P6 ;  /* 0xffffffff13137807 */ /* 0x000fe40007000000 */
[----:B0-----:R-:W-:-:S03]  /*5390*/  ISETP.EQ.U32.AND P0, PT, R125, UR5, PT ;  /* 0x000000057d007c0c */ /* 0x001fc6000bf02070 */
[----:B------:R-:W-:-:S10]  /*53a0*/  IMAD R19, R19, UR8, RZ ;  /* 0x0000000813137c24 */ /* 0x000fd4000f8e02ff */
[----:B------:R0:W-:Y:S01]  /*53b0*/  @P0 RED.E.ADD.S32.STRONG.GPU [R28.64], R19 ;  /* 0x000000131c00098e */ /* 0x0001e2000c10e386 */
[----:B------:R-:W-:Y:S02]  /*53c0*/  ISETP.NE.AND P0, PT, R32, RZ, PT ;  /* 0x000000ff2000720c */ /* 0x000fe40003f05270 */
[----:B------:R-:W-:-:S04]  /*53d0*/  SEL R32, RZ, c[0x0][0xc], P6 ;  /* 0x00000300ff207a07 */ /* 0x000fc80003000000 */
[----:B------:R-:W-:-:S13]  /*53e0*/  ISETP.NE.AND P6, PT, R32, -0x1, PT ;  /* 0xffffffff2000780c */ /* 0x000fda0003fc5270 */
[----:B0-----:R-:W-:Y:S05]  /*53f0*/  @!P6 BRA `(.L_x_385) ;  /* 0x000000500000e947 */ /* 0x001fea0003800000 */
.L_x_386:
[----:B------:R-:W2:Y:S01]  /*5400*/  LDG.E.STRONG.GPU R19, [R28.64] ;  /* 0x000000061c137981 */ /* 0x000ea2000c1ef900 */
[----:B------:R-:W-:Y:S01]  /*5410*/  YIELD ;  /* 0x0000000000007946 */ /* 0x000fe20003800000 */
[----:B--2---:R-:W-:Y:S01]  /*5420*/  ISETP.NE.AND P6, PT, R19, R32, PT ;  /* 0x000000201300720c */ /* 0x004fe20003fc5270 */
[----:B------:R-:W-:-:S12]  /*5430*/  CCTL.IVALL ;  /* 0x00000000ff00798f */ /* 0x000fd80002000000 */
[----:B------:R-:W-:Y:S05]  /*5440*/  @P6 BRA `(.L_x_386) ;  /* 0xffffffb000006947 */ /* 0x000fea000383ffff */
.L_x_385:
[----:B------:R-:W-:Y:S01]  /*5450*/  ISETP.NE.AND P6, PT, RZ, c[0x0][0xc], PT ;  /* 0x00000300ff007a0c */ /* 0x000fe20003fc5270 */
[----:B------:R-:W-:Y:S01]  /*5460*/  WARPSYNC 0xffffffff ;  /* 0xffffffff00007948 */ /* 0x000fe20003800000 */
[----:B------:R-:W-:Y:S11]  /*5470*/  BAR.SYNC.DEFER_BLOCKING 0x0 ;  /* 0x0000000000007b1d */ /* 0x000ff60000010000 */
[----:B------:R-:W-:Y:S05]  /*5480*/  @!P6 BRA `(.L_x_384) ;  /* 0x000010300000e947 */ /* 0x000fea0003800000 */
[----:B------:R-:W-:Y:S01]  /*5490*/  HFMA2.MMA R28, -RZ, RZ, 0, 5.9604644775390625e-08 ;  /* 0x00000001ff1c7435 */ /* 0x000fe200000001ff */
[----:B------:R-:W-:-:S09]  /*54a0*/  MOV R19, RZ ;  /* 0x000000ff00137202 */ /* 0x000fd20000000f00 */
[----:B------:R-:W-:-:S04]  /*54b0*/  IADD3 R28, -R28, c[0x0][0xc], RZ ;  /* 0x000003001c1c7a10 */ /* 0x000fc80007ffe1ff */
        /* <DEDUP_REMOVED lines=16> */
.L_x_390:
        /* <DEDUP_REMOVED lines=115> */
.L_x_389:
        /* <DEDUP_REMOVED lines=63> */
.L_x_391:
[----:B------:R-:W-:-:S04]  /*60e0*/  LOP3.LUT P6, RZ, R6, 0x1, RZ, 0xc0, !PT ;  /* 0x0000000106ff7812 */ /* 0x000fc800078cc0ff */
[----:B------:R-:W-:-:S13]  /*60f0*/  ISETP.NE.OR P6, PT, R28, RZ, P6 ;  /* 0x000000ff1c00720c */ /* 0x000fda00037c5670 */
[----:B------:R-:W-:Y:S05]  /*6100*/  @!P6 BRA `(.L_x_387) ;  /* 0x000001f00000e947 */ /* 0x000fea0003800000 */
.L_x_388:
        /* <DEDUP_REMOVED lines=31> */
.L_x_387:
        /* <DEDUP_REMOVED lines=10> */
.L_x_393:
[----:B------:R-:W-:Y:S05]  /*63a0*/  BSYNC B0 ;  /* 0x0000000000007941 */ /* 0x000fea0003800000 */
.L_x_392:
        /* <DEDUP_REMOVED lines=17> */
.L_x_384:
[----:B------:R-:W-:Y:S01]  /*64c0*/  @!P0 STS.64 [0x80], R26 ;  /* 0x0000801aff008388 */ /* 0x000fe20000000a00 */
[----:B0-----:R-:W-:-:S03]  /*64d0*/  IMAD.WIDE.U32 R28, R3, 0x4ec4ec4f, RZ ;  /* 0x4ec4ec4f031c7825 */ /* 0x001fc600078e00ff */
[----:B------:R-:W-:Y:S01]  /*64e0*/  BAR.SYNC.DEFER_BLOCKING 0x0 ;  /* 0x0000000000007b1d */ /* 0x000fe20000010000 */
[----:B------:R-:W-:Y:S02]  /*64f0*/  ISETP.NE.AND P6, PT, RZ, UR9, PT ;  /* 0x00000009ff007c0c */ /* 0x000fe4000bfc5270 */
[----:B------:R-:W-:Y:S02]  /*6500*/  SHF.R.U32.HI R19, RZ, 0x2, R29 ;  /* 0x00000002ff137819 */ /* 0x000fe4000001161d */
[--C-:B------:R-:W-:Y:S02]  /*6510*/  PRMT R29, RZ, 0x7610, R62.reuse ;  /* 0x00007610ff1d7816 */ /* 0x100fe4000000003e */
[--C-:B------:R-:W-:Y:S02]  /*6520*/  PRMT R32, RZ, 0x5410, R79.reuse ;  /* 0x00005410ff207816 */ /* 0x100fe4000000004f */
[----:B------:R-:W-:Y:S02]  /*6530*/  PRMT R79, RZ, 0x7610, R79 ;  /* 0x00007610ff4f7816 */ /* 0x000fe4000000004f */
[----:B------:R-:W-:Y:S01]  /*6540*/  PRMT R33, RZ, 0x5410, R63 ;  /* 0x00005410ff217816 */ /* 0x000fe2000000003f */
[----:B------:R-:W0:Y:S02]  /*6550*/  LDS.64 R26, [0x80] ;  /* 0x00008000ff1a7984 */ /* 0x000e240000000a00 */
[----:B0-----:R-:W-:Y:S01]  /*6560*/  FMUL.FTZ R31, R27, c[0x0][0x20c] ;  /* 0x000083001b1f7a20 */ /* 0x001fe20000410000 */
[----:B------:R-:W-:Y:S01]  /*6570*/  PRMT R27, RZ, 0x5410, R62 ;  /* 0x00005410ff1b7816 */ /* 0x000fe2000000003e */
[----:B------:R-:W-:-:S02]  /*6580*/  FMUL.FTZ R30, R26, c[0x0][0x20c] ;  /* 0x000083001a1e7a20 */ /* 0x000fc40000410000 */
        /* <DEDUP_REMOVED lines=23> */
.L_x_394:
        /* <DEDUP_REMOVED lines=10> */
[----:B------:R-:W-:-:S04]  /*67a0*/  LEA R28, P0, R26, c[0x0][0x160], 0x1 ;  /* 0x000058001a1c7a11 */ /* 0x000fc800078008ff */
[----:B------:R-:W-:Y:S01]  /*67b0*/  LEA.HI.X R29, R26, c[0x0][0x164], R29, 0x1, P0 ;  /* 0x000059001a1d7a11 */ /* 0x000fe200000f0c1d */
[----:B------:R-:W-:-:S04]  /*67c0*/  FFMA.FTZ R26, R30, R39, R31 ;  /* 0x000000271e1a7223 */ /* 0x000fc8000001001f */
[----:B------:R-:W-:Y:S02]  /*67d0*/  FFMA.FTZ R26, R32, R15, -R26 ;  /* 0x0000000f201a7223 */ /* 0x000fe4000001081a */
[----:B------:R-:W-:Y:S02]  /*67e0*/  FFMA.FTZ R32, R79, R18, -R27 ;  /* 0x000000124f207223 */ /* 0x000fe4000001081b */
[-C--:B------:R-:W-:Y:S02]  /*67f0*/  FMUL.FTZ R27, R26, R7.reuse ;  /* 0x000000071a1b7220 */ /* 0x080fe40000410000 */
[----:B------:R-:W-:-:S05]  /*6800*/  FMUL.FTZ R26, R32, R7 ;  /* 0x00000007201a7220 */ /* 0x000fca0000410000 */
[----:B------:R-:W-:-:S05]  /*6810*/  F2FP.BF16.PACK_AB R27, R26, R27 ;  /* 0x0000001b1a1b723e */ /* 0x000fca00000010ff */
[----:B------:R0:W-:Y:S02]  /*6820*/  STG.E [R28.64], R27 ;  /* 0x0000001b1c007986 */ /* 0x0001e4000c101906 */
.L_x_396:
[----:B------:R-:W-:Y:S05]  /*6830*/  BSYNC B0 ;  /* 0x0000000000007941 */ /* 0x000fea0003800000 */
.L_x_395:
        /* <DEDUP_REMOVED lines=28> */
.L_x_397:
        /* <DEDUP_REMOVED lines=19> */
.L_x_399:
[----:B------:R-:W-:Y:S05]  /*6b30*/  BSYNC B0 ;  /* 0x0000000000007941 */ /* 0x000fea0003800000 */
.L_x_398:
        /* <DEDUP_REMOVED lines=28> */
.L_x_400:
        /* <DEDUP_REMOVED lines=19> */
.L_x_402:
[----:B------:R-:W-:Y:S05]  /*6e30*/  BSYNC B0 ;  /* 0x0000000000007941 */ /* 0x000fea0003800000 */
.L_x_401:
        /* <DEDUP_REMOVED lines=28> */
.L_x_403:
        /* <DEDUP_REMOVED lines=19> */
.L_x_405:
[----:B------:R-:W-:Y:S05]  /*7130*/  BSYNC B0 ;  /* 0x0000000000007941 */ /* 0x000fea0003800000 */
.L_x_404:
        /* <DEDUP_REMOVED lines=28> */
.L_x_406:
        /* <DEDUP_REMOVED lines=19> */
.L_x_408:
[----:B------:R-:W-:Y:S05]  /*7430*/  BSYNC B0 ;  /* 0x0000000000007941 */ /* 0x000fea0003800000 */
.L_x_407:
        /* <DEDUP_REMOVED lines=28> */
.L_x_409:
        /* <DEDUP_REMOVED lines=19> */
.L_x_411:
[----:B------:R-:W-:Y:S05]  /*7730*/  BSYNC B0 ;  /* 0x0000000000007941 */ /* 0x000fea0003800000 */
.L_x_410:
        /* <DEDUP_REMOVED lines=28> */
.L_x_412:
        /* <DEDUP_REMOVED lines=19> */
.L_x_414:
[----:B------:R-:W-:Y:S05]  /*7a30*/  BSYNC B0 ;  /* 0x0000000000007941 */ /* 0x000fea0003800000 */
.L_x_413:
        /* <DEDUP_REMOVED lines=28> */
.L_x_415:
        /* <DEDUP_REMOVED lines=18> */
.L_x_417:
[----:B------:R-:W-:Y:S05]  /*7d20*/  BSYNC B0 ;  /* 0x0000000000007941 */ /* 0x000fea0003800000 */
.L_x_416:
[----:B------:R-:W-:Y:S01]  /*7d30*/  PRMT R11, RZ, 0x7610, R11 ;  /* 0x00007610ff0b7816 */ /* 0x000fe2000000000b */
[C---:B------:R-:W-:Y:S01]  /*7d40*/  FADD.FTZ R8, -R24.reuse, R37 ;  /* 0x0000002518087221 */ /* 0x040fe20000010100 */
[--C-:B0-----:R-:W-:Y:S02]  /*7d50*/  PRMT R26, RZ, 0x5410, R71.reuse ;  /* 0x00005410ff1a7816 */ /* 0x101fe40000000047 */
        /* <DEDUP_REMOVED lines=24> */
.L_x_418:
        /* <DEDUP_REMOVED lines=18> */
.L_x_420:
[----:B------:R-:W-:Y:S05]  /*8000*/  BSYNC B0 ;  /* 0x0000000000007941 */ /* 0x000fea0003800000 */
.L_x_419:
        /* <DEDUP_REMOVED lines=27> */
.L_x_421:
        /* <DEDUP_REMOVED lines=18> */
.L_x_423:
[----:B------:R-:W-:Y:S05]  /*82e0*/  BSYNC B0 ;  /* 0x0000000000007941 */ /* 0x000fea0003800000 */
.L_x_422:
        /* <DEDUP_REMOVED lines=27> */
.L_x_424:
        /* <DEDUP_REMOVED lines=18> */
.L_x_426:
[----:B------:R-:W-:Y:S05]  /*85c0*/  BSYNC B0 ;  /* 0x0000000000007941 */ /* 0x000fea0003800000 */
.L_x_425:
        /* <DEDUP_REMOVED lines=28> */
.L_x_427:
        /* <DEDUP_REMOVED lines=18> */
.L_x_429:
[----:B------:R-:W-:Y:S05]  /*88b0*/  BSYNC B0 ;  /* 0x0000000000007941 */ /* 0x000fea0003800000 */
.L_x_428:
        /* <DEDUP_REMOVED lines=28> */
.L_x_430:
        /* <DEDUP_REMOVED lines=23> */
.L_x_432:
[----:B------:R-:W-:Y:S05]  /*8bf0*/  BSYNC B0 ;  /* 0x0000000000007941 */ /* 0x000fea0003800000 */
.L_x_431:
        /* <DEDUP_REMOVED lines=27> */
.L_x_433:
        /* <DEDUP_REMOVED lines=23> */
.L_x_435:
[----:B------:R-:W-:Y:S05]  /*8f20*/  BSYNC B0 ;  /* 0x0000000000007941 */ /* 0x000fea0003800000 */
.L_x_434:
        /* <DEDUP_REMOVED lines=27> */
.L_x_436:
        /* <DEDUP_REMOVED lines=25> */
.L_x_438:
[----:B------:R-:W-:Y:S05]  /*9270*/  BSYNC B0 ;  /* 0x0000000000007941 */ /* 0x000fea0003800000 */
.L_x_437:
[----:B------:R-:W-:Y:S01]  /*9280*/  IADD3 R27, R19, 0x1e0, RZ ;  /* 0x000001e0131b7810 */ /* 0x000fe20007ffe0ff */
[-C--:B------:R-:W-:Y:S01]  /*9290*/  FMUL.FTZ R25, R14, R7.reuse ;  /* 0x000000070e197220 */ /* 0x080fe20000410000 */
[--C-:B------:R-:W-:Y:S01]  /*92a0*/  PRMT R10, RZ, 0x5410, R80.reuse ;  /* 0x00005410ff0a7816 */ /* 0x100fe20000000050 */
[----:B------:R-:W-:Y:S01]  /*92b0*/  FMUL.FTZ R26, R24, R7 ;  /* 0x00000007181a7220 */ /* 0x000fe20000410000 */
[----:B0-----:R-:W-:Y:S02]  /*92c0*/  PRMT R11, RZ, 0x7610, R80 ;  /* 0x00007610ff0b7816 */ /* 0x001fe40000000050 */
        /* <DEDUP_REMOVED lines=20> */
.L_x_439:
        /* <DEDUP_REMOVED lines=20> */
.L_x_441:
[----:B------:R-:W-:Y:S05]  /*9550*/  BSYNC B0 ;  /* 0x0000000000007941 */ /* 0x000fea0003800000 */
.L_x_440:
[----:B------:R-:W-:Y:S02]  /*9560*/  IADD3 R5, R5, c[0x0][0x10], RZ ;  /* 0x0000040005057a10 */ /* 0x000fe40007ffe0ff */
[----:B------:R-:W-:Y:S02]  /*9570*/  IADD3 R84, R84, 0x1, RZ ;  /* 0x0000000154547810 */ /* 0x000fe40007ffe0ff */
[----:B------:R-:W-:-:S13]  /*9580*/  ISETP.GE.AND P0, PT, R5, UR4, PT ;  /* 0x0000000405007c0c */ /* 0x000fda000bf06270 */
[----:B------:R-:W-:Y:S01]  /*9590*/  @P0 CALL.REL.NOINC `(.L_x_359) ;  /* 0x0000001000000944 */ /* 0x000fe20003c00000 */
[----:B------:R-:W-:Y:S05]  /*95a0*/  BRA `(.L_x_442) ;  /* 0xffff712000007947 */ /* 0x000fea000383ffff */
.L_x_359:
        /* <DEDUP_REMOVED lines=11> */
[----:B0-----:R-:W0:Y:S01]  /*9660*/  S2R R8, SR_LANEID ;  /* 0x0000000000087919 */ /* 0x001e220000000000 */
[----:B------:R-:W-:Y:S01]  /*9670*/  VOTEU.ANY UR4, UPT, PT ;  /* 0x0000000000047886 */ /* 0x000fe200038e0100 */
[----:B------:R-:W-:-:S00]  /*9680*/  ERRBAR ;  /* 0x00000000000079ab */ /* 0x000fc00000000000 */
[----:B------:R-:W-:Y:S01]  /*9690*/  UFLO.U32 UR5, UR4 ;  /* 0x00000004000572bd */ /* 0x000fe200080e0000 */
[----:B------:R-:W1:Y:S05]  /*96a0*/  POPC R7, UR4 ;  /* 0x0000000400077d09 */ /* 0x000e6a0008000000 */
[----:B0-----:R-:W-:-:S13]  /*96b0*/  ISETP.EQ.U32.AND P0, PT, R8, UR5, PT ;  /* 0x0000000508007c0c */ /* 0x001fda000bf02070 */
[----:B-1----:R0:W-:Y:S02]  /*96c0*/  @P0 RED.E.ADD.S32.STRONG.GPU [R4.64], R7 ;  /* 0x000000070400098e */ /* 0x0021e4000c10e386 */
.L_x_444:
[----:B------:R-:W-:Y:S05]  /*96d0*/  BSYNC B0 ;  /* 0x0000000000007941 */ /* 0x000fea0003800000 */
.L_x_443:
[----:B------:R-:W-:Y:S01]  /*96e0*/  UMOV UR4, 0x1 ;  /* 0x0000000100047882 */ /* 0x000fe20000000000 */
[----:B0-----:R-:W-:Y:S01]  /*96f0*/  IADD3 R7, R6, -0x1, RZ ;  /* 0xffffffff06077810 */ /* 0x001fe20007ffe0ff */
        /* <DEDUP_REMOVED lines=9> */
.L_x_446:
[----:B------:R-:W2:Y:S01]  /*9790*/  LDG.E.STRONG.GPU R7, [R4.64] ;  /* 0x0000000604077981 */ /* 0x000ea2000c1ef900 */
[----:B------:R-:W-:Y:S01]  /*97a0*/  YIELD ;  /* 0x0000000000007946 */ /* 0x000fe20003800000 */
[----:B--2---:R-:W-:Y:S01]  /*97b0*/  ISETP.NE.AND P0, PT, R7, R0, PT ;  /* 0x000000000700720c */ /* 0x004fe20003f05270 */
[----:B------:R-:W-:-:S12]  /*97c0*/  CCTL.IVALL ;  /* 0x00000000ff00798f */ /* 0x000fd80002000000 */
[----:B------:R-:W-:Y:S05]  /*97d0*/  @P0 BRA `(.L_x_446) ;  /* 0xffffffb000000947 */ /* 0x000fea000383ffff */
.L_x_445:
        /* <DEDUP_REMOVED lines=25> */
.L_x_447:
[----:B------:R-:W-:-:S04]  /*9970*/  LEA R8, P0, R3, c[0x0][0x1b8], 0x2 ;  /* 0x00006e0003087a11 */ /* 0x000fc800078010ff */
[----:B------:R-:W-:Y:S02]  /*9980*/  LEA.HI.X R9, R3, c[0x0][0x1bc], R10, 0x2, P0 ;  /* 0x00006f0003097a11 */ /* 0x000fe400000f140a */
[-C--:B------:R-:W-:Y:S02]  /*9990*/  LEA R10, P0, R16, R8.reuse, 0x2 ;  /* 0x00000008100a7211 */ /* 0x080fe400078010ff */
[-C--:B------:R-:W-:Y:S01]  /*99a0*/  LEA R14, P2, R25, R8.reuse, 0x2 ;  /* 0x00000008190e7211 */ /* 0x080fe200078410ff */
[----:B------:R-:W2:Y:S01]  /*99b0*/  LDG.E R0, [R8.64] ;  /* 0x0000000608007981 */ /* 0x000ea2000c1e1900 */
[----:B------:R-:W-:Y:S02]  /*99c0*/  LEA R12, P1, R18, R8, 0x2 ;  /* 0x00000008120c7211 */ /* 0x000fe400078210ff */
[C---:B------:R-:W-:Y:S02]  /*99d0*/  IADD3.X R11, R9.reuse, R29, RZ, P0, !PT ;  /* 0x0000001d090b7210 */ /* 0x040fe400007fe4ff */
[----:B------:R-:W-:-:S02]  /*99e0*/  IADD3.X R15, R9, R23, RZ, P2, !PT ;  /* 0x00000017090f7210 */ /* 0x000fc400017fe4ff */
[----:B------:R-:W-:Y:S02]  /*99f0*/  IADD3.X R13, R21, R9, RZ, P1, !PT ;  /* 0x00000009150d7210 */ /* 0x000fe40000ffe4ff */
[----:B0-----:R0:W2:Y:S04]  /*9a00*/  LDG.E R11, [R10.64] ;  /* 0x000000060a0b7981 */ /* 0x0010a8000c1e1900 */
        /* <DEDUP_REMOVED lines=16> */
.L_x_448:
        /* <DEDUP_REMOVED lines=15> */
.L_x_3267:


//--------------------- .text._Z35group_norm_nhwc_bwd_one_pass_kernelI11Bf16IOFp16WLi64ELi26ELi416EEv26Group_norm_nhwc_bwd_params --------------------------
	.section	.text._Z35group_norm_nhwc_bwd_one_pass_kernelI11Bf16IOFp16WLi64ELi26ELi416EEv26Group_norm_nhwc_bwd_params,"ax",@progbits
	.sectioninfo	@"SHI_REGISTERS=48"
	.align	128
        .global         _Z35group_norm_nhwc_bwd_one_pass_kernelI11Bf16IOFp16WLi64ELi26ELi416EEv26Group_norm_nhwc_bwd_params
        .type           _Z35group_norm_nhwc_bwd_one_pass_kernelI11Bf16IOFp16WLi64ELi26ELi416EEv26Group_norm_nhwc_bwd_params,@function
        .size           _Z35group_norm_nhwc_bwd_one_pass_kernelI11Bf16IOFp16WLi64ELi26ELi416EEv26Group_norm_nhwc_bwd_params,(.L_x_3268 - _Z35group_norm_nhwc_bwd_one_pass_kernelI11Bf16IOFp16WLi64ELi26ELi416EEv26Group_norm_nhwc_bwd_params)
        .other          _Z35group_norm_nhwc_bwd_one_pass_kernelI11Bf16IOFp16WLi64ELi26ELi416EEv26Group_norm_nhwc_bwd_params,@"STO_CUDA_ENTRY STV_DEFAULT"
_Z35group_norm_nhwc_bwd_one_pass_kernelI11Bf16IOFp16WLi64ELi26ELi416EEv26Group_norm_nhwc_bwd_params:
.text._Z35group_norm_nhwc_bwd_one_pass_kernelI11Bf16IOFp16WLi64ELi26ELi416EEv26Group_norm_nhwc_bwd_params:
        /* <DEDUP_REMOVED lines=41> */
.L_x_476:
        /* <DEDUP_REMOVED lines=97> */
[----:B-1----:R-:W-:Y:S02]  /*08a0*/  ISETP.NE.AND P0, PT, RZ, UR13, PT ;  /* 0x0000000dff007c0c */ /* 0x002fe4000bf05270 */
[----:B------:R-:W-:Y:S01]  /*08b0*/  IADD3 R9, R39, R8, RZ ;  /* 0x0000000827097210 */ /* 0x000fe20007ffe0ff */
[----:B------:R-:W-:-:S03]  /*08c0*/  HFMA2.MMA R8, -RZ, RZ, 0, 1.1920928955078125e-07 ;  /* 0x00000002ff087435 */ /* 0x000fc600000001ff */
        /* <DEDUP_REMOVED lines=8> */
[----:B--2---:R-:W-:-:S02]  /*0950*/  @P0 HADD2.F32 R32, -RZ, R13.H0_H0 ;  /* 0x2000000dff200230 */ /* 0x004fc40000004100 */
[----:B---3--:R-:W-:Y:S02]  /*0960*/  @P0 HADD2.F32 R31, -RZ, R12.H0_H0 ;  /* 0x2000000cff1f0230 */ /* 0x008fe40000004100 */
[----:B----4-:R-:W-:Y:S02]  /*0970*/  HADD2.F32 R2, -RZ, R2.H0_H0 ;  /* 0x20000002ff027230 */ /* 0x010fe40000004100 */
[----:B------:R-:W-:Y:S02]  /*0980*/  HADD2.F32 R3, -RZ, R3.H0_H0 ;  /* 0x20000003ff037230 */ /* 0x000fe40000004100 */
.L_x_451:
[----:B-1----:R-:W-:Y:S05]  /*0990*/  BSYNC B0 ;  /* 0x0000000000007941 */ /* 0x002fea0003800000 */
.L_x_450:
        /* <DEDUP_REMOVED lines=33> */
.L_x_452:
        /* <DEDUP_REMOVED lines=26> */
.L_x_453:
        /* <DEDUP_REMOVED lines=83> */
.L_x_455:
[----:B------:R-:W-:Y:S05]  /*1280*/  BSYNC B0 ;  /* 0x0000000000007941 */ /* 0x000fea0003800000 */
.L_x_454:
        /* <DEDUP_REMOVED lines=159> */
.L_x_457:
[----:B------:R-:W-:Y:S05]  /*1c80*/  BSYNC B0 ;  /* 0x0000000000007941 */ /* 0x000fea0003800000 */
.L_x_456:
        /* <DEDUP_REMOVED lines=19> */
.L_x_459:
[----:B------:R-:W-:Y:S05]  /*1dc0*/  BSYNC B0 ;  /* 0x0000000000007941 */ /* 0x000fea0003800000 */
.L_x_458:
        /* <DEDUP_REMOVED lines=28> */
.L_x_462:
[----:B0-----:R-:W2:Y:S01]  /*1f90*/  LDG.E.STRONG.GPU R9, [R12.64] ;  /* 0x0000000e0c097981 */ /* 0x001ea2000c1ef900 */
[----:B------:R-:W-:Y:S01]  /*1fa0*/  YIELD ;  /* 0x0000000000007946 */ /* 0x000fe20003800000 */
[----:B--2---:R-:W-:Y:S01]  /*1fb0*/  ISETP.NE.AND P0, PT, R9, R14, PT ;  /* 0x0000000e0900720c */ /* 0x004fe20003f05270 */
[----:B------:R-:W-:-:S12]  /*1fc0*/  CCTL.IVALL ;  /* 0x00000000ff00798f */ /* 0x000fd80002000000 */
[----:B------:R-:W-:Y:S05]  /*1fd0*/  @P0 BRA `(.L_x_462) ;  /* 0xffffffb000000947 */ /* 0x000fea000383ffff */
.L_x_461:
        /* <DEDUP_REMOVED lines=20> */
.L_x_466:
        /* <DEDUP_REMOVED lines=116> */
.L_x_465:
        /* <DEDUP_REMOVED lines=62> */
.L_x_467:
[----:B------:R-:W-:-:S13]  /*2c40*/  ISETP.NE.OR P0, PT, RZ, UR4, P0 ;  /* 0x00000004ff007c0c */ /* 0x000fda0008705670 */
[----:B------:R-:W-:Y:S05]  /*2c50*/  @!P0 BRA `(.L_x_463) ;  /* 0x000001f000008947 */ /* 0x000fea0003800000 */
.L_x_464:
        /* <DEDUP_REMOVED lines=31> */
.L_x_463:
        /* <DEDUP_REMOVED lines=12> */
.L_x_469:
[----:B------:R-:W-:Y:S05]  /*2f10*/  BSYNC B0 ;  /* 0x0000000000007941 */ /* 0x000fea0003800000 */
.L_x_468:
        /* <DEDUP_REMOVED lines=16> */
.L_x_460:
        /* <DEDUP_REMOVED lines=36> */
.L_x_470:
        /* <DEDUP_REMOVED lines=18> */
.L_x_472:
[----:B------:R-:W-:Y:S05]  /*3380*/  BSYNC B0 ;  /* 0x0000000000007941 */ /* 0x000fea0003800000 */
.L_x_471:
        /* <DEDUP_REMOVED lines=26> */
.L_x_473:
        /* <DEDUP_REMOVED lines=17> */
.L_x_475:
[----:B------:R-:W-:Y:S05]  /*3640*/  BSYNC B0 ;  /* 0x0000000000007941 */ /* 0x000fea0003800000 */
.L_x_474:
[----:B------:R-:W-:Y:S01]  /*3650*/  ULDC UR4, c[0x0][0x10] ;  /* 0x0000040000047ab9 */ /* 0x000fe20000000800 */
[----:B------:R-:W-:Y:S01]  /*3660*/  IADD3 R38, R38, 0x1, RZ ;  /* 0x0000000126267810 */ /* 0x000fe20007ffe0ff */
[----:B------:R-:W-:-:S04]  /*3670*/  UIADD3 UR7, UR7, UR4, URZ ;  /* 0x0000000407077290 */ /* 0x000fc8000fffe03f */
[----:B------:R-:W-:-:S06]  /*3680*/  UISETP.GE.AND UP0, UPT, UR7, UR6, UPT ;  /* 0x000000060700728c */ /* 0x000fcc000bf06270 */
[----:B------:R-:W-:-:S13]  /*3690*/  PLOP3.LUT P0, PT, PT, PT, UP0, 0x80, 0x0 ;  /* 0x000000000000781c */ /* 0x000fda0003f0f008 */
[----:B------:R-:W-:Y:S01]  /*36a0*/  @P0 CALL.REL.NOINC `(.L_x_449) ;  /* 0x0000001000000944 */ /* 0x000fe20003c00000 */
[----:B------:R-:W-:Y:S05]  /*36b0*/  BRA `(.L_x_476) ;  /* 0xffffcbd000007947 */ /* 0x000fea000383ffff */
.L_x_449:
        /* <DEDUP_REMOVED lines=18> */
.L_x_478:
[----:B------:R-:W-:Y:S05]  /*37e0*/  BSYNC B0 ;  /* 0x0000000000007941 */ /* 0x000fea0003800000 */
.L_x_477:
        /* <DEDUP_REMOVED lines=11> */
.L_x_480:
[----:B------:R-:W2:Y:S01]  /*38a0*/  LDG.E.STRONG.GPU R5, [R2.64] ;  /* 0x0000000e02057981 */ /* 0x000ea2000c1ef900 */
[----:B------:R-:W-:Y:S01]  /*38b0*/  YIELD ;  /* 0x0000000000007946 */ /* 0x000fe20003800000 */
[----:B--2---:R-:W-:Y:S01]  /*38c0*/  ISETP.NE.AND P0, PT, R5, R4, PT ;  /* 0x000000040500720c */ /* 0x004fe20003f05270 */
[----:B------:R-:W-:-:S12]  /*38d0*/  CCTL.IVALL ;  /* 0x00000000ff00798f */ /* 0x000fd80002000000 */
[----:B------:R-:W-:Y:S05]  /*38e0*/  @P0 BRA `(.L_x_480) ;  /* 0xffffffb000000947 */ /* 0x000fea000383ffff */
.L_x_479:
        /* <DEDUP_REMOVED lines=25> */
.L_x_481:
        /* <DEDUP_REMOVED lines=18> */
[----:B--2---:R-:W-:Y:S01]  /*3ba0*/  F2FP.PACK_AB R15, R9, R2 ;  /* 0x00000002090f723e */ /* 0x004fe200000000ff */
[----:B------:R-:W-:-:S04]  /*3bb0*/  IMAD.WIDE R2, R4, R5, c[0x0][0x168] ;  /* 0x00005a0004027625 */ /* 0x000fc800078e0205 */
[----:B------:R-:W-:Y:S01]  /*3bc0*/  IMAD.WIDE R4, R4, R5, c[0x0][0x170] ;  /* 0x00005c0004047625 */ /* 0x000fe200078e0205 */
[----:B---3--:R-:W-:Y:S01]  /*3bd0*/  F2FP.PACK_AB R17, R13, R10 ;  /* 0x0000000a0d11723e */ /* 0x008fe200000000ff */
[----:B------:R0:W-:Y:S04]  /*3be0*/  STG.E [R2.64], R15 ;  /* 0x0000000f02007986 */ /* 0x0001e8000c10190e */
[----:B------:R0:W-:Y:S01]  /*3bf0*/  STG.E [R4.64], R17 ;  /* 0x0000001104007986 */ /* 0x0001e2000c10190e */
[----:B------:R-:W-:Y:S05]  /*3c00*/  @P0 BRA `(.L_x_481) ;  /* 0xfffffe7000000947 */ /* 0x000fea000383ffff */
[----:B------:R-:W-:Y:S05]  /*3c10*/  EXIT ;  /* 0x000000000000794d */ /* 0x000fea0003800000 */
.L_x_482:
        /* <DEDUP_REMOVED lines=14> */
.L_x_3268:


//--------------------- .text._Z35group_norm_nhwc_bwd_one_pass_kernelI11Bf16IOFp16WLi128ELi26ELi416EEv26Group_norm_nhwc_bwd_params --------------------------
	.section	.text._Z35group_norm_nhwc_bwd_one_pass_kernelI11Bf16IOFp16WLi128ELi26ELi416EEv26Group_norm_nhwc_bwd_params,"ax",@progbits
	.sectioninfo	@"SHI_REGISTERS=58"
	.align	128
        .global         _Z35group_norm_nhwc_bwd_one_pass_kernelI11Bf16IOFp16WLi128ELi26ELi416EEv26Group_norm_nhwc_bwd_params
        .type           _Z35group_norm_nhwc_bwd_one_pass_kernelI11Bf16IOFp16WLi128ELi26ELi416EEv26Group_norm_nhwc_bwd_params,@function
        .size           _Z35group_norm_nhwc_bwd_one_pass_kernelI11Bf16IOFp16WLi128ELi26ELi416EEv26Group_norm_nhwc_bwd_params,(.L_x_3269 - _Z35group_norm_nhwc_bwd_one_pass_kernelI11Bf16IOFp16WLi128ELi26ELi416EEv26Group_norm_nhwc_bwd_params)
        .other          _Z35group_norm_nhwc_bwd_one_pass_kernelI11Bf16IOFp16WLi128ELi26ELi416EEv26Group_norm_nhwc_bwd_params,@"STO_CUDA_ENTRY STV_DEFAULT"
_Z35group_norm_nhwc_bwd_one_pass_kernelI11Bf16IOFp16WLi128ELi26ELi416EEv26Group_norm_nhwc_bwd_params:
.text._Z35group_norm_nhwc_bwd_one_pass_kernelI11Bf16IOFp16WLi128ELi26ELi416EEv26Group_norm_nhwc_bwd_params:
        /* <DEDUP_REMOVED lines=54> */
.L_x_518:
        /* <DEDUP_REMOVED lines=146> */
.L_x_485:
[----:B0-----:R-:W-:Y:S05]  /*0c80*/  BSYNC B0 ;  /* 0x0000000000007941 */ /* 0x001fea0003800000 */
.L_x_484:
        /* <DEDUP_REMOVED lines=28> */
.L_x_486:
        /* <DEDUP_REMOVED lines=33> */
.L_x_487:
        /* <DEDUP_REMOVED lines=39> */
.L_x_488:
        /* <DEDUP_REMOVED lines=35> */
.L_x_489:
        /* <DEDUP_REMOVED lines=82> */
.L_x_491:
[----:B------:R-:W-:Y:S05]  /*1a20*/  BSYNC B0 ;  /* 0x0000000000007941 */ /* 0x000fea0003800000 */
.L_x_490:
        /* <DEDUP_REMOVED lines=158> */
.L_x_493:
[----:B------:R-:W-:Y:S05]  /*2410*/  BSYNC B0 ;  /* 0x0000000000007941 */ /* 0x000fea0003800000 */
.L_x_492:
        /* <DEDUP_REMOVED lines=19> */
.L_x_495:
[----:B------:R-:W-:Y:S05]  /*2550*/  BSYNC B0 ;  /* 0x0000000000007941 */ /* 0x000fea0003800000 */
.L_x_494:
        /* <DEDUP_REMOVED lines=27> */
.L_x_498:
[----:B------:R-:W2:Y:S01]  /*2710*/  LDG.E.STRONG.GPU R10, [R16.64] ;  /* 0x0000000c100a7981 */ /* 0x000ea2000c1ef900 */
[----:B------:R-:W-:Y:S01]  /*2720*/  YIELD ;  /* 0x0000000000007946 */ /* 0x000fe20003800000 */
[----:B--2---:R-:W-:Y:S01]  /*2730*/  ISETP.NE.AND P0, PT, R10, R21, PT ;  /* 0x000000150a00720c */ /* 0x004fe20003f05270 */
[----:B------:R-:W-:-:S12]  /*2740*/  CCTL.IVALL ;  /* 0x00000000ff00798f */ /* 0x000fd80002000000 */
[----:B------:R-:W-:Y:S05]  /*2750*/  @P0 BRA `(.L_x_498) ;  /* 0xffffffb000000947 */ /* 0x000fea000383ffff */
.L_x_497:
        /* <DEDUP_REMOVED lines=18> */
.L_x_502:
        /* <DEDUP_REMOVED lines=116> */
.L_x_501:
        /* <DEDUP_REMOVED lines=62> */
.L_x_503:
[----:B------:R-:W-:-:S13]  /*33a0*/  ISETP.NE.OR P0, PT, RZ, UR4, P0 ;  /* 0x00000004ff007c0c */ /* 0x000fda0008705670 */
[----:B------:R-:W-:Y:S05]  /*33b0*/  @!P0 BRA `(.L_x_499) ;  /* 0x000001f000008947 */ /* 0x000fea0003800000 */
.L_x_500:
        /* <DEDUP_REMOVED lines=31> */
.L_x_499:
        /* <DEDUP_REMOVED lines=10> */
.L_x_505:
[----:B------:R-:W-:Y:S05]  /*3650*/  BSYNC B0 ;  /* 0x0000000000007941 */ /* 0x000fea0003800000 */
.L_x_504:
        /* <DEDUP_REMOVED lines=19> */
.L_x_496:
        /* <DEDUP_REMOVED lines=43> */
.L_x_506:
        /* <DEDUP_REMOVED lines=18> */
.L_x_508:
[----:B------:R-:W-:Y:S05]  /*3b60*/  BSYNC B0 ;  /* 0x0000000000007941 */ /* 0x000fea0003800000 */
.L_x_507:
        /* <DEDUP_REMOVED lines=27> */
.L_x_509:
        /* <DEDUP_REMOVED lines=18> */
.L_x_511:
[----:B------:R-:W-:Y:S05]  /*3e40*/  BSYNC B0 ;  /* 0x0000000000007941 */ /* 0x000fea0003800000 */
.L_x_510:
        /* <DEDUP_REMOVED lines=30> */
.L_x_512:
        /* <DEDUP_REMOVED lines=18> */
.L_x_514:
[----:B------:R-:W-:Y:S05]  /*4150*/  BSYNC B0 ;  /* 0x0000000000007941 */ /* 0x000fea0003800000 */
.L_x_513:
        /* <DEDUP_REMOVED lines=26> */
.L_x_515:
        /* <DEDUP_REMOVED lines=17> */
.L_x_517:
[----:B------:R-:W-:Y:S05]  /*4410*/  BSYNC B0 ;  /* 0x0000000000007941 */ /* 0x000fea0003800000 */
.L_x_516:
[----:B------:R-:W-:Y:S02]  /*4420*/  IADD3 R41, R41, c[0x0][0x10], RZ ;  /* 0x0000040029297a10 */ /* 0x000fe40007ffe0ff */
[----:B------:R-:W-:Y:S02]  /*4430*/  IADD3 R42, R42, 0x1, RZ ;  /* 0x000000012a2a7810 */ /* 0x000fe40007ffe0ff */
[----:B------:R-:W-:-:S13]  /*4440*/  ISETP.GE.AND P0, PT, R41, UR6, PT ;  /* 0x0000000629007c0c */ /* 0x000fda000bf06270 */
[----:B------:R-:W-:Y:S01]  /*4450*/  @P0 CALL.REL.NOINC `(.L_x_483) ;  /* 0x0000001000000944 */ /* 0x000fe20003c00000 */
[----:B------:R-:W-:Y:S05]  /*4460*/  BRA `(.L_x_518) ;  /* 0xffffbef000007947 */ /* 0x000fea000383ffff */
.L_x_483:
        /* <DEDUP_REMOVED lines=18> */
.L_x_520:
[----:B------:R-:W-:Y:S05]  /*4590*/  BSYNC B0 ;  /* 0x0000000000007941 */ /* 0x000fea0003800000 */
.L_x_519:
        /* <DEDUP_REMOVED lines=11> */
.L_x_522:
[----:B------:R-:W2:Y:S01]  /*4650*/  LDG.E.STRONG.GPU R3, [R4.64] ;  /* 0x0000000c04037981 */ /* 0x000ea2000c1ef900 */
[----:B------:R-:W-:Y:S01]  /*4660*/  YIELD ;  /* 0x0000000000007946 */ /* 0x000fe20003800000 */
[----:B--2---:R-:W-:Y:S01]  /*4670*/  ISETP.NE.AND P0, PT, R3, R0, PT ;  /* 0x000000000300720c */ /* 0x004fe20003f05270 */
[----:B------:R-:W-:-:S12]  /*4680*/  CCTL.IVALL ;  /* 0x00000000ff00798f */ /* 0x000fd80002000000 */
[----:B------:R-:W-:Y:S05]  /*4690*/  @P0 BRA `(.L_x_522) ;  /* 0xffffffb000000947 */ /* 0x000fea000383ffff */
.L_x_521:
        /* <DEDUP_REMOVED lines=25> */
.L_x_523:
        /* <DEDUP_REMOVED lines=20> */
[----:B--2---:R-:W-:Y:S02]  /*4970*/  F2FP.PACK_AB R15, R9, R0 ;  /* 0x00000000090f723e */ /* 0x004fe400000000ff */
[----:B---3--:R-:W-:-:S03]  /*4980*/  F2FP.PACK_AB R17, R13, R10 ;  /* 0x0000000a0d11723e */ /* 0x008fc600000000ff */
[----:B------:R0:W-:Y:S04]  /*4990*/  STG.E [R2.64], R15 ;  /* 0x0000000f02007986 */ /* 0x0001e8000c10190c */
[----:B------:R0:W-:Y:S02]  /*49a0*/  STG.E [R4.64], R17 ;  /* 0x0000001104007986 */ /* 0x0001e4000c10190c */
[----:B------:R-:W-:Y:S05]  /*49b0*/  @P0 BRA `(.L_x_523) ;  /* 0xfffffe7000000947 */ /* 0x000fea000383ffff */
[----:B------:R-:W-:Y:S05]  /*49c0*/  EXIT ;  /* 0x000000000000794d */ /* 0x000fea0003800000 */
.L_x_524:
        /* <DEDUP_REMOVED lines=11> */
.L_x_3269:


//--------------------- .text._Z35group_norm_nhwc_bwd_one_pass_kernelI11Bf16IOFp16WLi256ELi26ELi416EEv26Group_norm_nhwc_bwd_params --------------------------
	.section	.text._Z35group_norm_nhwc_bwd_one_pass_kernelI11Bf16IOFp16WLi256ELi26ELi416EEv26Group_norm_nhwc_bwd_params,"ax",@progbits
	.sectioninfo	@"SHI_REGISTERS=72"
	.align	128
        .global         _Z35group_norm_nhwc_bwd_one_pass_kernelI11Bf16IOFp16WLi256ELi26ELi416EEv26Group_norm_nhwc_bwd_params
        .type           _Z35group_norm_nhwc_bwd_one_pass_kernelI11Bf16IOFp16WLi256ELi26ELi416EEv26Group_norm_nhwc_bwd_params,@function
        .size           _Z35group_norm_nhwc_bwd_one_pass_kernelI11Bf16IOFp16WLi256ELi26ELi416EEv26Group_norm_nhwc_bwd_params,(.L_x_3270 - _Z35group_norm_nhwc_bwd_one_pass_kernelI11Bf16IOFp16WLi256ELi26ELi416EEv26Group_norm_nhwc_bwd_params)
        .other          _Z35group_norm_nhwc_bwd_one_pass_kernelI11Bf16IOFp16WLi256ELi26ELi416EEv26Group_norm_nhwc_bwd_params,@"STO_CUDA_ENTRY STV_DEFAULT"
_Z35group_norm_nhwc_bwd_one_pass_kernelI11Bf16IOFp16WLi256ELi26ELi416EEv26Group_norm_nhwc_bwd_params:
.text._Z35group_norm_nhwc_bwd_one_pass_kernelI11Bf16IOFp16WLi256ELi26ELi416EEv26Group_norm_nhwc_bwd_params:
        /* <DEDUP_REMOVED lines=68> */
.L_x_576:
        /* <DEDUP_REMOVED lines=208> */
[----:B--2---:R-:W-:Y:S02]  /*1140*/  @P0 HADD2.F32 R33, -RZ, R19.H0_H0 ;  /* 0x20000013ff210230 */ /* 0x004fe40000004100 */
[----:B---3--:R-:W-:Y:S02]  /*1150*/  @P0 HADD2.F32 R32, -RZ, R18.H0_H0 ;  /* 0x20000012ff200230 */ /* 0x008fe40000004100 */
[----:B----4-:R-:W-:Y:S02]  /*1160*/  HADD2.F32 R34, -RZ, R34.H0_H0 ;  /* 0x20000022ff227230 */ /* 0x010fe40000004100 */
[----:B------:R-:W-:-:S02]  /*1170*/  HADD2.F32 R13, -RZ, R13.H0_H0 ;  /* 0x2000000dff0d7230 */ /* 0x000fc40000004100 */
.L_x_527:
[----:B--23--:R-:W-:Y:S05]  /*1180*/  BSYNC B0 ;  /* 0x0000000000007941 */ /* 0x00cfea0003800000 */
.L_x_526:
        /* <DEDUP_REMOVED lines=36> */
.L_x_528:
        /* <DEDUP_REMOVED lines=26> */
.L_x_529:
        /* <DEDUP_REMOVED lines=40> */
.L_x_530:
        /* <DEDUP_REMOVED lines=37> */
.L_x_531:
        /* <DEDUP_REMOVED lines=37> */
.L_x_532:
        /* <DEDUP_REMOVED lines=37> */
.L_x_533:
        /* <DEDUP_REMOVED lines=36> */
.L_x_534:
        /* <DEDUP_REMOVED lines=34> */
.L_x_535:
        /* <DEDUP_REMOVED lines=82> */
.L_x_537:
[----:B0-----:R-:W-:Y:S05]  /*2860*/  BSYNC B0 ;  /* 0x0000000000007941 */ /* 0x001fea0003800000 */
.L_x_536:
        /* <DEDUP_REMOVED lines=161> */
.L_x_539:
[----:B------:R-:W-:Y:S05]  /*3280*/  BSYNC B0 ;  /* 0x0000000000007941 */ /* 0x000fea0003800000 */
.L_x_538:
        /* <DEDUP_REMOVED lines=20> */
.L_x_541:
[----:B------:R-:W-:Y:S05]  /*33d0*/  BSYNC B0 ;  /* 0x0000000000007941 */ /* 0x000fea0003800000 */
.L_x_540:
        /* <DEDUP_REMOVED lines=32> */
.L_x_544:
[----:B------:R-:W2:Y:S01]  /*35e0*/  LDG.E.STRONG.GPU R18, [R16.64] ;  /* 0x0000000c10127981 */ /* 0x000ea2000c1ef900 */
[----:B------:R-:W-:Y:S01]  /*35f0*/  YIELD ;  /* 0x0000000000007946 */ /* 0x000fe20003800000 */
[----:B--2---:R-:W-:Y:S01]  /*3600*/  ISETP.NE.AND P6, PT, R18, R23, PT ;  /* 0x000000171200720c */ /* 0x004fe20003fc5270 */
[----:B------:R-:W-:-:S12]  /*3610*/  CCTL.IVALL ;  /* 0x00000000ff00798f */ /* 0x000fd80002000000 */
[----:B------:R-:W-:Y:S05]  /*3620*/  @P6 BRA `(.L_x_544) ;  /* 0xffffffb000006947 */ /* 0x000fea000383ffff */
.L_x_543:
        /* <DEDUP_REMOVED lines=26> */
.L_x_548:
        /* <DEDUP_REMOVED lines=116> */
.L_x_547:
        /* <DEDUP_REMOVED lines=64> */
.L_x_549:
[----:B------:R-:W-:-:S04]  /*4310*/  LOP3.LUT P6, RZ, R62, 0x1, RZ, 0xc0, !PT ;  /* 0x000000013eff7812 */ /* 0x000fc800078cc0ff */
[----:B------:R-:W-:-:S13]  /*4320*/  ISETP.NE.OR P6, PT, RZ, UR4, P6 ;  /* 0x00000004ff007c0c */ /* 0x000fda000b7c5670 */
[----:B------:R-:W-:Y:S05]  /*4330*/  @!P6 BRA `(.L_x_545) ;  /* 0x000002000000e947 */ /* 0x000fea0003800000 */
.L_x_546:
        /* <DEDUP_REMOVED lines=32> */
.L_x_545:
        /* <DEDUP_REMOVED lines=11> */
.L_x_551:
[----:B------:R-:W-:Y:S05]  /*45f0*/  BSYNC B0 ;  /* 0x0000000000007941 */ /* 0x000fea0003800000 */
.L_x_550:
        /* <DEDUP_REMOVED lines=17> */
.L_x_542:
        /* <DEDUP_REMOVED lines=36> */
.L_x_552:
        /* <DEDUP_REMOVED lines=18> */
.L_x_554:
[----:B------:R-:W-:Y:S05]  /*4a70*/  BSYNC B0 ;  /* 0x0000000000007941 */ /* 0x000fea0003800000 */
.L_x_553:
        /* <DEDUP_REMOVED lines=27> */
.L_x_555:
        /* <DEDUP_REMOVED lines=19> */
.L_x_557:
[----:B------:R-:W-:Y:S05]  /*4d60*/  BSYNC B0 ;  /* 0x0000000000007941 */ /* 0x000fea0003800000 */
.L_x_556:
        /* <DEDUP_REMOVED lines=28> */
.L_x_558:
        /* <DEDUP_REMOVED lines=18> */
.L_x_560:
[----:B------:R-:W-:Y:S05]  /*5050*/  BSYNC B0 ;  /* 0x0000000000007941 */ /* 0x000fea0003800000 */
.L_x_559:
        /* <DEDUP_REMOVED lines=27> */
.L_x_561:
        /* <DEDUP_REMOVED lines=18> */
.L_x_563:
[----:B------:R-:W-:Y:S05]  /*5330*/  BSYNC B0 ;  /* 0x0000000000007941 */ /* 0x000fea0003800000 */
.L_x_562:
        /* <DEDUP_REMOVED lines=27> */
.L_x_564:
        /* <DEDUP_REMOVED lines=18> */
.L_x_566:
[----:B------:R-:W-:Y:S05]  /*5610*/  BSYNC B0 ;  /* 0x0000000000007941 */ /* 0x000fea0003800000 */
.L_x_565:
        /* <DEDUP_REMOVED lines=28> */
.L_x_567:
        /* <DEDUP_REMOVED lines=18> */
.L_x_569:
[----:B------:R-:W-:Y:S05]  /*5900*/  BSYNC B0 ;  /* 0x0000000000007941 */ /* 0x000fea0003800000 */
.L_x_568:
        /* <DEDUP_REMOVED lines=28> */
.L_x_570:
        /* <DEDUP_REMOVED lines=21> */
.L_x_572:
[----:B------:R-:W-:Y:S05]  /*5c20*/  BSYNC B0 ;  /* 0x0000000000007941 */ /* 0x000fea0003800000 */
.L_x_571:
        /* <DEDUP_REMOVED lines=30> */
.L_x_573:
        /* <DEDUP_REMOVED lines=17> */
.L_x_575:
[----:B------:R-:W-:Y:S05]  /*5f20*/  BSYNC B0 ;  /* 0x0000000000007941 */ /* 0x000fea0003800000 */
.L_x_574:
[----:B------:R-:W-:Y:S01]  /*5f30*/  ULDC UR4, c[0x0][0x10] ;  /* 0x0000040000047ab9 */ /* 0x000fe20000000800 */
[----:B------:R-:W-:Y:S01]  /*5f40*/  IADD3 R51, R51, 0x1, RZ ;  /* 0x0000000133337810 */ /* 0x000fe20007ffe0ff */
[----:B------:R-:W-:-:S04]  /*5f50*/  UIADD3 UR14, UR14, UR4, URZ ;  /* 0x000000040e0e7290 */ /* 0x000fc8000fffe03f */
[----:B------:R-:W-:-:S06]  /*5f60*/  UISETP.GE.AND UP0, UPT, UR14, UR6, UPT ;  /* 0x000000060e00728c */ /* 0x000fcc000bf06270 */
[----:B------:R-:W-:-:S13]  /*5f70*/  PLOP3.LUT P0, PT, PT, PT, UP0, 0x80, 0x0 ;  /* 0x000000000000781c */ /* 0x000fda0003f0f008 */
[----:B------:R-:W-:Y:S01]  /*5f80*/  @P0 CALL.REL.NOINC `(.L_x_525) ;  /* 0x0000001000000944 */ /* 0x000fe20003c00000 */
[----:B------:R-:W-:Y:S05]  /*5f90*/  BRA `(.L_x_576) ;  /* 0xffffa4a000007947 */ /* 0x000fea000383ffff */
.L_x_525:
        /* <DEDUP_REMOVED lines=22> */
.L_x_578:
[----:B------:R-:W-:Y:S05]  /*6100*/  BSYNC B0 ;  /* 0x0000000000007941 */ /* 0x000fea0003800000 */
.L_x_577:
[----:B------:R-:W-:Y:S05]  /*6110*/  @P0 EXIT ;  /* 0x000000000000094d */ /* 0x000fea0003800000 */
[----:B------:R-:W-:Y:S05]  /*6120*/  @P2 BRA `(.L_x_579) ;  /* 0x0000008000002947 */ /* 0x000fea0003800000 */
[----:B------:R-:W-:-:S05]  /*6130*/  IMAD R0, R6, c[0x0][0x10], RZ ;  /* 0x0000040006007a24 */ /* 0x000fca00078e02ff */
[----:B------:R-:W-:-:S13]  /*6140*/  ISETP.NE.AND P0, PT, R0, -0x1, PT ;  /* 0xffffffff0000780c */ /* 0x000fda0003f05270 */
[----:B------:R-:W-:Y:S05]  /*6150*/  @!P0 BRA `(.L_x_579) ;  /* 0x0000005000008947 */ /* 0x000fea0003800000 */
.L_x_580:
[----:B-1----:R-:W2:Y:S01]  /*6160*/  LDG.E.STRONG.GPU R5, [R2.64] ;  /* 0x0000000c02057981 */ /* 0x002ea2000c1ef900 */
[----:B------:R-:W-:Y:S01]  /*6170*/  YIELD ;  /* 0x0000000000007946 */ /* 0x000fe20003800000 */
[----:B--2---:R-:W-:Y:S01]  /*6180*/  ISETP.NE.AND P0, PT, R5, R0, PT ;  /* 0x000000000500720c */ /* 0x004fe20003f05270 */
[----:B------:R-:W-:-:S12]  /*6190*/  CCTL.IVALL ;  /* 0x00000000ff00798f */ /* 0x000fd80002000000 */
[----:B------:R-:W-:Y:S05]  /*61a0*/  @P0 BRA `(.L_x_580) ;  /* 0xffffffb000000947 */ /* 0x000fea000383ffff */
.L_x_579:
        /* <DEDUP_REMOVED lines=25> */
.L_x_581:
        /* <DEDUP_REMOVED lines=26> */
.L_x_582:
        /* <DEDUP_REMOVED lines=10> */
.L_x_3270:


//--------------------- .text._Z35group_norm_nhwc_bwd_one_pass_kernelI11Bf16IOFp16WLi512ELi26ELi416EEv26Group_norm_nhwc_bwd_params --------------------------
	.section	.text._Z35group_norm_nhwc_bwd_one_pass_kernelI11Bf16IOFp16WLi512ELi26ELi416EEv26Group_norm_nhwc_bwd_params,"ax",@progbits
	.sectioninfo	@"SHI_REGISTERS=128"
	.align	128
        .global         _Z35group_norm_nhwc_bwd_one_pass_kernelI11Bf16IOFp16WLi512ELi26ELi416EEv26Group_norm_nhwc_bwd_params
        .type           _Z35group_norm_nhwc_bwd_one_pass_kernelI11Bf16IOFp16WLi512ELi26ELi416EEv26Group_norm_nhwc_bwd_params,@function
        .size           _Z35group_norm_nhwc_bwd_one_pass_kernelI11Bf16IOFp16WLi512ELi26ELi416EEv26Group_norm_nhwc_bwd_params,(.L_x_3271 - _Z35group_norm_nhwc_bwd_one_pass_kernelI11Bf16IOFp16WLi512ELi26ELi416EEv26Group_norm_nhwc_bwd_params)
        .other          _Z35group_norm_nhwc_bwd_one_pass_kernelI11Bf16IOFp16WLi512ELi26ELi416EEv26Group_norm_nhwc_bwd_params,@"STO_CUDA_ENTRY STV_DEFAULT"
_Z35group_norm_nhwc_bwd_one_pass_kernelI11Bf16IOFp16WLi512ELi26ELi416EEv26Group_norm_nhwc_bwd_params:
.text._Z35group_norm_nhwc_bwd_one_pass_kernelI11Bf16IOFp16WLi512ELi26ELi416EEv26Group_norm_nhwc_bwd_params:
        /* <DEDUP_REMOVED lines=109> */
.L_x_666:
        /* <DEDUP_REMOVED lines=352> */
[----:B--2---:R-:W-:Y:S01]  /*1cd0*/  @P0 HADD2.F32 R17, -RZ, R15.H0_H0 ;  /* 0x2000000fff110230 */ /* 0x004fe20000004100 */
[----:B------:R-:W-:Y:S01]  /*1ce0*/  HFMA2.MMA R15, -RZ, RZ, 0, 1.1920928955078125e-07 ;  /* 0x00000002ff0f7435 */ /* 0x000fe200000001ff */
[----:B---3--:R-:W-:-:S09]  /*1cf0*/  @P0 HADD2.F32 R16, -RZ, R26.H0_H0 ;  /* 0x2000001aff100230 */ /* 0x008fd20000004100 */
[----:B------:R-:W-:-:S05]  /*1d00*/  IMAD.WIDE R18, R106, R15, c[0x0][0x188] ;  /* 0x000062006a127625 */ /* 0x000fca00078e020f */
[----:B------:R-:W2:Y:S04]  /*1d10*/  LDG.E.U16 R15, [R18.64] ;  /* 0x00000006120f7981 */ /* 0x000ea8000c1e1500 */
[----:B------:R-:W3:Y:S01]  /*1d20*/  LDG.E.U16 R26, [R18.64+0x2] ;  /* 0x00000206121a7981 */ /* 0x000ee2000c1e1500 */
[----:B--2---:R-:W-:Y:S02]  /*1d30*/  HADD2.F32 R15, -RZ, R15.H0_H0 ;  /* 0x2000000fff0f7230 */ /* 0x004fe40000004100 */
[----:B---3--:R-:W-:Y:S02]  /*1d40*/  HADD2.F32 R18, -RZ, R26.H0_H0 ;  /* 0x2000001aff127230 */ /* 0x008fe40000004100 */
.L_x_585:
[----:B--2-4-:R-:W-:Y:S05]  /*1d50*/  BSYNC B0 ;  /* 0x0000000000007941 */ /* 0x014fea0003800000 */
.L_x_584:
        /* <DEDUP_REMOVED lines=36> */
.L_x_586:
        /* <DEDUP_REMOVED lines=26> */
.L_x_587:
        /* <DEDUP_REMOVED lines=41> */
.L_x_588:
        /* <DEDUP_REMOVED lines=37> */
.L_x_589:
        /* <DEDUP_REMOVED lines=37> */
.L_x_590:
        /* <DEDUP_REMOVED lines=34> */
.L_x_591:
        /* <DEDUP_REMOVED lines=35> */
.L_x_592:
        /* <DEDUP_REMOVED lines=35> */
.L_x_593:
        /* <DEDUP_REMOVED lines=35> */
.L_x_594:
        /* <DEDUP_REMOVED lines=35> */
.L_x_595:
        /* <DEDUP_REMOVED lines=35> */
.L_x_596:
        /* <DEDUP_REMOVED lines=35> */
.L_x_597:
        /* <DEDUP_REMOVED lines=38> */
.L_x_598:
        /* <DEDUP_REMOVED lines=36> */
.L_x_599:
        /* <DEDUP_REMOVED lines=35> */
.L_x_600:
        /* <DEDUP_REMOVED lines=33> */
.L_x_601:
        /* <DEDUP_REMOVED lines=99> */
.L_x_603:
[----:B0-----:R-:W-:Y:S05]  /*46c0*/  BSYNC B0 ;  /* 0x0000000000007941 */ /* 0x001fea0003800000 */
.L_x_602:
        /* <DEDUP_REMOVED lines=161> */
.L_x_605:
[----:B------:R-:W-:Y:S05]  /*50e0*/  BSYNC B0 ;  /* 0x0000000000007941 */ /* 0x000fea0003800000 */
.L_x_604:
        /* <DEDUP_REMOVED lines=16> */
.L_x_607:
[----:B------:R-:W-:Y:S05]  /*51f0*/  BSYNC B0 ;  /* 0x0000000000007941 */ /* 0x000fea0003800000 */
.L_x_606:
        /* <DEDUP_REMOVED lines=32> */
.L_x_610:
[----:B------:R-:W2:Y:S01]  /*5400*/  LDG.E.STRONG.GPU R19, [R28.64] ;  /* 0x000000061c137981 */ /* 0x000ea2000c1ef900 */
[----:B------:R-:W-:Y:S01]  /*5410*/  YIELD ;  /* 0x0000000000007946 */ /* 0x000fe20003800000 */
[----:B--2---:R-:W-:Y:S01]  /*5420*/  ISETP.NE.AND P6, PT, R19, R32, PT ;  /* 0x000000201300720c */ /* 0x004fe20003fc5270 */
[----:B------:R-:W-:-:S12]  /*5430*/  CCTL.IVALL ;  /* 0x00000000ff00798f */ /* 0x000fd80002000000 */
[----:B------:R-:W-:Y:S05]  /*5440*/  @P6 BRA `(.L_x_610) ;  /* 0xffffffb000006947 */ /* 0x000fea000383ffff */
.L_x_609:
        /* <DEDUP_REMOVED lines=23> */
.L_x_614:
        /* <DEDUP_REMOVED lines=115> */
.L_x_613:
        /* <DEDUP_REMOVED lines=63> */
.L_x_615:
[----:B------:R-:W-:-:S04]  /*60e0*/  LOP3.LUT P6, RZ, R6, 0x1, RZ, 0xc0, !PT ;  /* 0x0000000106ff7812 */ /* 0x000fc800078cc0ff */
[----:B------:R-:W-:-:S13]  /*60f0*/  ISETP.NE.OR P6, PT, R28, RZ, P6 ;  /* 0x000000ff1c00720c */ /* 0x000fda00037c5670 */
[----:B------:R-:W-:Y:S05]  /*6100*/  @!P6 BRA `(.L_x_611) ;  /* 0x000001f00000e947 */ /* 0x000fea0003800000 */
.L_x_612:
        /* <DEDUP_REMOVED lines=31> */
.L_x_611:
        /* <DEDUP_REMOVED lines=10> */
.L_x_617:
[----:B------:R-:W-:Y:S05]  /*63a0*/  BSYNC B0 ;  /* 0x0000000000007941 */ /* 0x000fea0003800000 */
.L_x_616:
        /* <DEDUP_REMOVED lines=17> */
.L_x_608:
        /* <DEDUP_REMOVED lines=36> */
.L_x_618:
        /* <DEDUP_REMOVED lines=19> */
.L_x_620:
[----:B------:R-:W-:Y:S05]  /*6830*/  BSYNC B0 ;  /* 0x0000000000007941 */ /* 0x000fea0003800000 */
.L_x_619:
        /* <DEDUP_REMOVED lines=28> */
.L_x_621:
        /* <DEDUP_REMOVED lines=19> */
.L_x_623:
[----:B------:R-:W-:Y:S05]  /*6b30*/  BSYNC B0 ;  /* 0x0000000000007941 */ /* 0x000fea0003800000 */
.L_x_622:
        /* <DEDUP_REMOVED lines=28> */
.L_x_624:
        /* <DEDUP_REMOVED lines=19> */
.L_x_626:
[----:B------:R-:W-:Y:S05]  /*6e30*/  BSYNC B0 ;  /* 0x0000000000007941 */ /* 0x000fea0003800000 */
.L_x_625:
        /* <DEDUP_REMOVED lines=28> */
.L_x_627:
        /* <DEDUP_REMOVED lines=19> */
.L_x_629:
[----:B------:R-:W-:Y:S05]  /*7130*/  BSYNC B0 ;  /* 0x0000000000007941 */ /* 0x000fea0003800000 */
.L_x_628:
        /* <DEDUP_REMOVED lines=28> */
.L_x_630:
        /* <DEDUP_REMOVED lines=19> */
.L_x_632:
[----:B------:R-:W-:Y:S05]  /*7430*/  BSYNC B0 ;  /* 0x0000000000007941 */ /* 0x000fea0003800000 */
.L_x_631:
        /* <DEDUP_REMOVED lines=28> */
.L_x_633:
        /* <DEDUP_REMOVED lines=19> */
.L_x_635:
[----:B------:R-:W-:Y:S05]  /*7730*/  BSYNC B0 ;  /* 0x0000000000007941 */ /* 0x000fea0003800000 */
.L_x_634:
        /* <DEDUP_REMOVED lines=28> */
.L_x_636:
        /* <DEDUP_REMOVED lines=19> */
.L_x_638:
[----:B------:R-:W-:Y:S05]  /*7a30*/  BSYNC B0 ;  /* 0x0000000000007941 */ /* 0x000fea0003800000 */
.L_x_637:
        /* <DEDUP_REMOVED lines=28> */
.L_x_639:
        /* <DEDUP_REMOVED lines=18> */
.L_x_641:
[----:B------:R-:W-:Y:S05]  /*7d20*/  BSYNC B0 ;  /* 0x0000000000007941 */ /* 0x000fea0003800000 */
.L_x_640:
        /* <DEDUP_REMOVED lines=27> */
.L_x_642:
        /* <DEDUP_REMOVED lines=18> */
.L_x_644:
[----:B------:R-:W-:Y:S05]  /*8000*/  BSYNC B0 ;  /* 0x0000000000007941 */ /* 0x000fea0003800000 */
.L_x_643:
        /* <DEDUP_REMOVED lines=27> */
.L_x_645:
        /* <DEDUP_REMOVED lines=18> */
.L_x_647:
[----:B------:R-:W-:Y:S05]  /*82e0*/  BSYNC B0 ;  /* 0x0000000000007941 */ /* 0x000fea0003800000 */
.L_x_646:
        /* <DEDUP_REMOVED lines=27> */
.L_x_648:
        /* <DEDUP_REMOVED lines=18> */
.L_x_650:
[----:B------:R-:W-:Y:S05]  /*85c0*/  BSYNC B0 ;  /* 0x0000000000007941 */ /* 0x000fea0003800000 */
.L_x_649:
        /* <DEDUP_REMOVED lines=28> */
.L_x_651:
        /* <DEDUP_REMOVED lines=18> */
.L_x_653:
[----:B------:R-:W-:Y:S05]  /*88b0*/  BSYNC B0 ;  /* 0x0000000000007941 */ /* 0x000fea0003800000 */
.L_x_652:
        /* <DEDUP_REMOVED lines=28> */
.L_x_654:
        /* <DEDUP_REMOVED lines=23> */
.L_x_656:
[----:B------:R-:W-:Y:S05]  /*8bf0*/  BSYNC B0 ;  /* 0x0000000000007941 */ /* 0x000fea0003800000 */
.L_x_655:
        /* <DEDUP_REMOVED lines=27> */
.L_x_657:
        /* <DEDUP_REMOVED lines=23> */
.L_x_659:
[----:B------:R-:W-:Y:S05]  /*8f20*/  BSYNC B0 ;  /* 0x0000000000007941 */ /* 0x000fea0003800000 */
.L_x_658:
        /* <DEDUP_REMOVED lines=27> */
.L_x_660:
        /* <DEDUP_REMOVED lines=25> */
.L_x_662:
[----:B------:R-:W-:Y:S05]  /*9270*/  BSYNC B0 ;  /* 0x0000000000007941 */ /* 0x000fea0003800000 */
.L_x_661:
        /* <DEDUP_REMOVED lines=25> */
.L_x_663:
        /* <DEDUP_REMOVED lines=20> */
.L_x_665:
[----:B------:R-:W-:Y:S05]  /*9550*/  BSYNC B0 ;  /* 0x0000000000007941 */ /* 0x000fea0003800000 */
.L_x_664:
[----:B------:R-:W-:Y:S02]  /*9560*/  IADD3 R5, R5, c[0x0][0x10], RZ ;  /* 0x0000040005057a10 */ /* 0x000fe40007ffe0ff */
[----:B------:R-:W-:Y:S02]  /*9570*/  IADD3 R84, R84, 0x1, RZ ;  /* 0x0000000154547810 */ /* 0x000fe40007ffe0ff */
[----:B------:R-:W-:-:S13]  /*9580*/  ISETP.GE.AND P0, PT, R5, UR4, PT ;  /* 0x0000000405007c0c */ /* 0x000fda000bf06270 */
[----:B------:R-:W-:Y:S01]  /*9590*/  @P0 CALL.REL.NOINC `(.L_x_583) ;  /* 0x0000001000000944 */ /* 0x000fe20003c00000 */
[----:B------:R-:W-:Y:S05]  /*95a0*/  BRA `(.L_x_666) ;  /* 0xffff712000007947 */ /* 0x000fea000383ffff */
.L_x_583:
        /* <DEDUP_REMOVED lines=18> */
.L_x_668:
[----:B------:R-:W-:Y:S05]  /*96d0*/  BSYNC B0 ;  /* 0x0000000000007941 */ /* 0x000fea0003800000 */
.L_x_667:
        /* <DEDUP_REMOVED lines=11> */
.L_x_670:
[----:B------:R-:W2:Y:S01]  /*9790*/  LDG.E.STRONG.GPU R7, [R4.64] ;  /* 0x0000000604077981 */ /* 0x000ea2000c1ef900 */
[----:B------:R-:W-:Y:S01]  /*97a0*/  YIELD ;  /* 0x0000000000007946 */ /* 0x000fe20003800000 */
[----:B--2---:R-:W-:Y:S01]  /*97b0*/  ISETP.NE.AND P0, PT, R7, R0, PT ;  /* 0x000000000700720c */ /* 0x004fe20003f05270 */
[----:B------:R-:W-:-:S12]  /*97c0*/  CCTL.IVALL ;  /* 0x00000000ff00798f */ /* 0x000fd80002000000 */
[----:B------:R-:W-:Y:S05]  /*97d0*/  @P0 BRA `(.L_x_670) ;  /* 0xffffffb000000947 */ /* 0x000fea000383ffff */
.L_x_669:
        /* <DEDUP_REMOVED lines=25> */
.L_x_671:
        /* <DEDUP_REMOVED lines=26> */
.L_x_672:
        /* <DEDUP_REMOVED lines=15> */
.L_x_3271:


//--------------------- .text._Z35group_norm_nhwc_bwd_one_pass_kernelI11Fp16IOFp32WLi64ELi26ELi416EEv26Group_norm_nhwc_bwd_params --------------------------
	.section	.text._Z35group_norm_nhwc_bwd_one_pass_kernelI11Fp16IOFp32WLi64ELi26ELi416EEv26Group_norm_nhwc_bwd_params,"ax",@progbits
	.sectioninfo	@"SHI_REGISTERS=48"
	.align	128
        .global         _Z35group_norm_nhwc_bwd_one_pass_kernelI11Fp16IOFp32WLi64ELi26ELi416EEv26Group_norm_nhwc_bwd_params
        .type           _Z35group_norm_nhwc_bwd_one_pass_kernelI11Fp16IOFp32WLi64ELi26ELi416EEv26Group_norm_nhwc_bwd_params,@function
        .size           _Z35group_norm_nhwc_bwd_one_pass_kernelI11Fp16IOFp32WLi64ELi26ELi416EEv26Group_norm_nhwc_bwd_params,(.L_x_3272 - _Z35group_norm_nhwc_bwd_one_pass_kernelI11Fp16IOFp32WLi64ELi26ELi416EEv26Group_norm_nhwc_bwd_params)
        .other          _Z35group_norm_nhwc_bwd_one_pass_kernelI11Fp16IOFp32WLi64ELi26ELi416EEv26Group_norm_nhwc_bwd_params,@"STO_CUDA_ENTRY STV_DEFAULT"
_Z35group_norm_nhwc_bwd_one_pass_kernelI11Fp16IOFp32WLi64ELi26ELi416EEv26Group_norm_nhwc_bwd_params:
.text._Z35group_norm_nhwc_bwd_one_pass_kernelI11Fp16IOFp32WLi64ELi26ELi416EEv26Group_norm_nhwc_bwd_params:
        /* <DEDUP_REMOVED lines=41> */
.L_x_700:
        /* <DEDUP_REMOVED lines=104> */
.L_x_675:
[----:B-1----:R-:W-:Y:S05]  /*0910*/  BSYNC B0 ;  /* 0x0000000000007941 */ /* 0x002fea0003800000 */
.L_x_674:
[----:B------:R-:W-:Y:S01]  /*0920*/  ISETP.NE.AND P2, PT, RZ, UR16, PT ;  /* 0x00000010ff007c0c */ /* 0x000fe2000bf45270 */
[--C-:B-----5:R-:W-:Y:S02]  /*0930*/  HADD2.F32 R2, -RZ, R34.reuse.H0_H0 ;  /* 0x20000022ff027230 */ /* 0x120fe40000004100 */
[----:B------:R-:W-:Y:S02]  /*0940*/  HADD2.F32 R12, -RZ, R34.H1_H1 ;  /* 0x30000022ff0c7230 */ /* 0x000fe40000004100 */
[----:B------:R-:W-:Y:S01]  /*0950*/  HADD2.F32 R16, -RZ, R35.H0_H0 ;  /* 0x20000023ff107230 */ /* 0x000fe20000004100 */
[----:B------:R-:W-:Y:S01]  /*0960*/  FADD.FTZ R15, R2, -UR17 ;  /* 0x80000011020f7e21 */ /* 0x000fe20008010000 */
[--C-:B------:R-:W-:Y:S01]  /*0970*/  HADD2.F32 R13, -RZ, R37.reuse.H0_H0 ;  /* 0x20000025ff0d7230 */ /* 0x100fe20000004100 */
[----:B------:R-:W-:Y:S01]  /*0980*/  FADD.FTZ R12, R12, -UR17 ;  /* 0x800000110c0c7e21 */ /* 0x000fe20008010000 */
[----:B0-----:R-:W-:Y:S01]  /*0990*/  HADD2.F32 R10, -RZ, R37.H1_H1 ;  /* 0x30000025ff0a7230 */ /* 0x001fe20000004100 */
[----:B------:R-:W-:Y:S01]  /*09a0*/  FADD.FTZ R16, R16, -UR17 ;  /* 0x8000001110107e21 */ /* 0x000fe20008010000 */
[----:B------:R-:W-:Y:S01]  /*09b0*/  HADD2.F32 R14, -RZ, R35.H1_H1 ;  /* 0x30000023ff0e7230 */ /* 0x000fe20000004100 */
[----:B------:R-:W-:Y:S01]  /*09c0*/  FMUL.FTZ R15, R15, UR12 ;  /* 0x0000000c0f0f7c20 */ /* 0x000fe20008410000 */
[--C-:B------:R-:W-:Y:S01]  /*09d0*/  HADD2.F32 R11, -RZ, R36.reuse.H0_H0 ;  /* 0x20000024ff0b7230 */ /* 0x100fe20000004100 */
[----:B------:R-:W-:Y:S01]  /*09e0*/  FMUL.FTZ R12, R12, UR12 ;  /* 0x0000000c0c0c7c20 */ /* 0x000fe20008410000 */
[----:B------:R-:W-:Y:S01]  /*09f0*/  HADD2.F32 R2, -RZ, R36.H1_H1 ;  /* 0x30000024ff027230 */ /* 0x000fe20000004100 */
        /* <DEDUP_REMOVED lines=19> */
.L_x_676:
        /* <DEDUP_REMOVED lines=26> */
.L_x_677:
        /* <DEDUP_REMOVED lines=85> */
.L_x_679:
[----:B------:R-:W-:Y:S05]  /*1220*/  BSYNC B0 ;  /* 0x0000000000007941 */ /* 0x000fea0003800000 */
.L_x_678:
        /* <DEDUP_REMOVED lines=158> */
.L_x_681:
[----:B------:R-:W-:Y:S05]  /*1c10*/  BSYNC B0 ;  /* 0x0000000000007941 */ /* 0x000fea0003800000 */
.L_x_680:
        /* <DEDUP_REMOVED lines=19> */
.L_x_683:
[----:B------:R-:W-:Y:S05]  /*1d50*/  BSYNC B0 ;  /* 0x0000000000007941 */ /* 0x000fea0003800000 */
.L_x_682:
        /* <DEDUP_REMOVED lines=30> */
.L_x_686:
[----:B------:R-:W2:Y:S01]  /*1f40*/  LDG.E.STRONG.GPU R16, [R12.64] ;  /* 0x0000000e0c107981 */ /* 0x000ea2000c1ef900 */
[----:B------:R-:W-:Y:S01]  /*1f50*/  YIELD ;  /* 0x0000000000007946 */ /* 0x000fe20003800000 */
[----:B--2---:R-:W-:Y:S01]  /*1f60*/  ISETP.NE.AND P0, PT, R16, R19, PT ;  /* 0x000000131000720c */ /* 0x004fe20003f05270 */
[----:B------:R-:W-:-:S12]  /*1f70*/  CCTL.IVALL ;  /* 0x00000000ff00798f */ /* 0x000fd80002000000 */
[----:B------:R-:W-:Y:S05]  /*1f80*/  @P0 BRA `(.L_x_686) ;  /* 0xffffffb000000947 */ /* 0x000fea000383ffff */
.L_x_685:
        /* <DEDUP_REMOVED lines=20> */
.L_x_690:
        /* <DEDUP_REMOVED lines=116> */
.L_x_689:
        /* <DEDUP_REMOVED lines=62> */
.L_x_691:
[----:B------:R-:W-:-:S13]  /*2bf0*/  ISETP.NE.OR P0, PT, RZ, UR4, P0 ;  /* 0x00000004ff007c0c */ /* 0x000fda0008705670 */
[----:B------:R-:W-:Y:S05]  /*2c00*/  @!P0 BRA `(.L_x_687) ;  /* 0x000001f000008947 */ /* 0x000fea0003800000 */
.L_x_688:
        /* <DEDUP_REMOVED lines=31> */
.L_x_687:
        /* <DEDUP_REMOVED lines=12> */
.L_x_693:
[----:B------:R-:W-:Y:S05]  /*2ec0*/  BSYNC B0 ;  /* 0x0000000000007941 */ /* 0x000fea0003800000 */
.L_x_692:
        /* <DEDUP_REMOVED lines=16> */
.L_x_684:
[----:B------:R2:W-:Y:S01]  /*2fd0*/  @!P3 STS.64 [0x80], R10 ;  /* 0x0000800aff00b388 */ /* 0x0005e20000000a00 */
[----:B01----:R-:W-:-:S03]  /*2fe0*/  HADD2.F32 R14, -RZ, R34.H0_H0 ;  /* 0x20000022ff0e7230 */ /* 0x003fc60000004100 */
[----:B------:R-:W-:Y:S01]  /*2ff0*/  BAR.SYNC.DEFER_BLOCKING 0x0 ;  /* 0x0000000000007b1d */ /* 0x000fe20000010000 */
[----:B------:R-:W-:Y:S01]  /*3000*/  HADD2.F32 R34, -RZ, R34.H1_H1 ;  /* 0x30000022ff227230 */ /* 0x000fe20000004100 */
[----:B------:R-:W-:Y:S01]  /*3010*/  ISETP.GE.U32.AND P0, PT, R42, c[0x0][0x1e0], PT ;  /* 0x000078002a007a0c */ /* 0x000fe20003f06070 */
[----:B------:R-:W-:Y:S01]  /*3020*/  FADD.FTZ R14, R14, -UR17 ;  /* 0x800000110e0e7e21 */ /* 0x000fe20008010000 */
[----:B------:R-:W-:Y:S02]  /*3030*/  HADD2.F32 R15, -RZ, R37.H0_H0 ;  /* 0x20000025ff0f7230 */ /* 0x000fe40000004100 */
[----:B------:R-:W-:Y:S01]  /*3040*/  ISETP.GE.AND.EX P0, PT, R43, c[0x0][0x1e4], PT, P0 ;  /* 0x000079002b007a0c */ /* 0x000fe20003f06300 */
[----:B------:R-:W-:Y:S01]  /*3050*/  FADD.FTZ R34, R34, -UR17 ;  /* 0x8000001122227e21 */ /* 0x000fe20008010000 */
[--C-:B--2---:R-:W-:Y:S01]  /*3060*/  HADD2.F32 R10, -RZ, R35.reuse.H0_H0 ;  /* 0x20000023ff0a7230 */ /* 0x104fe20000004100 */
[----:B------:R-:W-:Y:S01]  /*3070*/  FMUL.FTZ R25, R14, UR12 ;  /* 0x0000000c0e197c20 */ /* 0x000fe20008410000 */
[----:B------:R-:W-:Y:S01]  /*3080*/  ISETP.GT.U32.OR P0, PT, R0, 0x19f, P0 ;  /* 0x0000019f0000780c */ /* 0x000fe20000704470 */
[----:B------:R-:W-:Y:S01]  /*3090*/  HADD2.F32 R35, -RZ, R35.H1_H1 ;  /* 0x30000023ff237230 */ /* 0x000fe20000004100 */
[----:B------:R-:W-:Y:S01]  /*30a0*/  FMUL.FTZ R34, R34, UR12 ;  /* 0x0000000c22227c20 */ /* 0x000fe20008410000 */
[----:B------:R-:W0:Y:S02]  /*30b0*/  LDS.64 R12, [0x80] ;  /* 0x00008000ff0c7984 */ /* 0x000e240000000a00 */
[----:B0-----:R-:W-:Y:S01]  /*30c0*/  FMUL.FTZ R2, R12, c[0x0][0x20c] ;  /* 0x000083000c027a20 */ /* 0x001fe20000410000 */
[----:B------:R-:W-:Y:S01]  /*30d0*/  HADD2.F32 R12, -RZ, R37.H1_H1 ;  /* 0x30000025ff0c7230 */ /* 0x000fe20000004100 */
[----:B------:R-:W-:Y:S01]  /*30e0*/  FMUL.FTZ R13, R13, c[0x0][0x20c] ;  /* 0x000083000d0d7a20 */ /* 0x000fe20000410000 */
        /* <DEDUP_REMOVED lines=19> */
.L_x_694:
        /* <DEDUP_REMOVED lines=15> */
[----:B------:R-:W-:Y:S02]  /*3310*/  F2FP.PACK_AB R11, R11, R12 ;  /* 0x0000000c0b0b723e */ /* 0x000fe400000000ff */
[----:B------:R-:W-:-:S05]  /*3320*/  LEA.HI.X R17, R14, c[0x0][0x164], R17, 0x1, P3 ;  /* 0x000059000e117a11 */ /* 0x000fca00018f0c11 */
[----:B------:R0:W-:Y:S02]  /*3330*/  STG.E [R16.64], R11 ;  /* 0x0000000b10007986 */ /* 0x0001e4000c10190e */
.L_x_696:
[----:B------:R-:W-:Y:S05]  /*3340*/  BSYNC B0 ;  /* 0x0000000000007941 */ /* 0x000fea0003800000 */
.L_x_695:
[----:B------:R-:W-:Y:S01]  /*3350*/  FADD.FTZ R10, R10, -UR17 ;  /* 0x800000110a0a7e21 */ /* 0x000fe20008010000 */
[--C-:B0-----:R-:W-:Y:S01]  /*3360*/  HADD2.F32 R11, -RZ, R36.reuse.H0_H0 ;  /* 0x20000024ff0b7230 */ /* 0x101fe20000004100 */
[----:B------:R-:W-:Y:S01]  /*3370*/  FADD.FTZ R35, R35, -UR17 ;  /* 0x8000001123237e21 */ /* 0x000fe20008010000 */
[----:B------:R-:W-:Y:S01]  /*3380*/  HADD2.F32 R36, -RZ, R36.H1_H1 ;  /* 0x30000024ff247230 */ /* 0x000fe20000004100 */
        /* <DEDUP_REMOVED lines=21> */
.L_x_697:
        /* <DEDUP_REMOVED lines=15> */
[----:B------:R-:W-:-:S05]  /*35d0*/  F2FP.PACK_AB R7, R9, R8 ;  /* 0x000000080907723e */ /* 0x000fca00000000ff */
[----:B------:R0:W-:Y:S02]  /*35e0*/  STG.E [R4.64], R7 ;  /* 0x0000000704007986 */ /* 0x0001e4000c10190e */
.L_x_699:
[----:B------:R-:W-:Y:S05]  /*35f0*/  BSYNC B0 ;  /* 0x0000000000007941 */ /* 0x000fea0003800000 */
.L_x_698:
[----:B------:R-:W-:Y:S01]  /*3600*/  ULDC UR4, c[0x0][0x10] ;  /* 0x0000040000047ab9 */ /* 0x000fe20000000800 */
[----:B------:R-:W-:Y:S01]  /*3610*/  IADD3 R38, R38, 0x1, RZ ;  /* 0x0000000126267810 */ /* 0x000fe20007ffe0ff */
[----:B------:R-:W-:-:S04]  /*3620*/  UIADD3 UR7, UR7, UR4, URZ ;  /* 0x0000000407077290 */ /* 0x000fc8000fffe03f */
[----:B------:R-:W-:-:S06]  /*3630*/  UISETP.GE.AND UP0, UPT, UR7, UR6, UPT ;  /* 0x000000060700728c */ /* 0x000fcc000bf06270 */
[----:B------:R-:W-:-:S13]  /*3640*/  PLOP3.LUT P0, PT, PT, PT, UP0, 0x80, 0x0 ;  /* 0x000000000000781c */ /* 0x000fda0003f0f008 */
[----:B------:R-:W-:Y:S01]  /*3650*/  @P0 CALL.REL.NOINC `(.L_x_673) ;  /* 0x0000001000000944 */ /* 0x000fe20003c00000 */
[----:B------:R-:W-:Y:S05]  /*3660*/  BRA `(.L_x_700) ;  /* 0xffffcc2000007947 */ /* 0x000fea000383ffff */
.L_x_673:
        /* <DEDUP_REMOVED lines=18> */
.L_x_702:
[----:B------:R-:W-:Y:S05]  /*3790*/  BSYNC B0 ;  /* 0x0000000000007941 */ /* 0x000fea0003800000 */
.L_x_701:
        /* <DEDUP_REMOVED lines=11> */
.L_x_704:
[----:B------:R-:W2:Y:S01]  /*3850*/  LDG.E.STRONG.GPU R6, [R4.64] ;  /* 0x0000000e04067981 */ /* 0x000ea2000c1ef900 */
[----:B------:R-:W-:Y:S01]  /*3860*/  YIELD ;  /* 0x0000000000007946 */ /* 0x000fe20003800000 */
[----:B--2---:R-:W-:Y:S01]  /*3870*/  ISETP.NE.AND P0, PT, R6, R3, PT ;  /* 0x000000030600720c */ /* 0x004fe20003f05270 */
[----:B------:R-:W-:-:S12]  /*3880*/  CCTL.IVALL ;  /* 0x00000000ff00798f */ /* 0x000fd80002000000 */
[----:B------:R-:W-:Y:S05]  /*3890*/  @P0 BRA `(.L_x_704) ;  /* 0xffffffb000000947 */ /* 0x000fea000383ffff */
.L_x_703:
        /* <DEDUP_REMOVED lines=25> */
.L_x_705:
        /* <DEDUP_REMOVED lines=23> */
.L_x_706:
        /* <DEDUP_REMOVED lines=14> */
.L_x_3272:


//--------------------- .text._Z35group_norm_nhwc_bwd_one_pass_kernelI11Fp16IOFp32WLi128ELi26ELi416EEv26Group_norm_nhwc_bwd_params --------------------------
	.section	.text._Z35group_norm_nhwc_bwd_one_pass_kernelI11Fp16IOFp32WLi128ELi26ELi416EEv26Group_norm_nhwc_bwd_params,"ax",@progbits
	.sectioninfo	@"SHI_REGISTERS=58"
	.align	128
        .global         _Z35group_norm_nhwc_bwd_one_pass_kernelI11Fp16IOFp32WLi128ELi26ELi416EEv26Group_norm_nhwc_bwd_params
        .type           _Z35group_norm_nhwc_bwd_one_pass_kernelI11Fp16IOFp32WLi128ELi26ELi416EEv26Group_norm_nhwc_bwd_params,@function
        .size           _Z35group_norm_nhwc_bwd_one_pass_kernelI11Fp16IOFp32WLi128ELi26ELi416EEv26Group_norm_nhwc_bwd_params,(.L_x_3273 - _Z35group_norm_nhwc_bwd_one_pass_kernelI11Fp16IOFp32WLi128ELi26ELi416EEv26Group_norm_nhwc_bwd_params)
        .other          _Z35group_norm_nhwc_bwd_one_pass_kernelI11Fp16IOFp32WLi128ELi26ELi416EEv26Group_norm_nhwc_bwd_params,@"STO_CUDA_ENTRY STV_DEFAULT"
_Z35group_norm_nhwc_bwd_one_pass_kernelI11Fp16IOFp32WLi128ELi26ELi416EEv26Group_norm_nhwc_bwd_params:
.text._Z35group_norm_nhwc_bwd_one_pass_kernelI11Fp16IOFp32WLi128ELi26ELi416EEv26Group_norm_nhwc_bwd_params:
        /* <DEDUP_REMOVED lines=54> */
.L_x_742:
        /* <DEDUP_REMOVED lines=140> */
.L_x_709:
[----:B0-----:R-:W-:Y:S05]  /*0c20*/  BSYNC B0 ;  /* 0x0000000000007941 */ /* 0x001fea0003800000 */
.L_x_708:
[----:B------:R-:W-:Y:S01]  /*0c30*/  ISETP.NE.AND P4, PT, RZ, UR16, PT ;  /* 0x00000010ff007c0c */ /* 0x000fe2000bf85270 */
[--C-:B-----5:R-:W-:Y:S02]  /*0c40*/  HADD2.F32 R20, -RZ, R39.reuse.H0_H0 ;  /* 0x20000027ff147230 */ /* 0x120fe40000004100 */
[----:B------:R-:W-:Y:S02]  /*0c50*/  HADD2.F32 R21, -RZ, R39.H1_H1 ;  /* 0x30000027ff157230 */ /* 0x000fe40000004100 */
[--C-:B------:R-:W-:Y:S01]  /*0c60*/  HADD2.F32 R22, -RZ, R40.reuse.H0_H0 ;  /* 0x20000028ff167230 */ /* 0x100fe20000004100 */
[----:B------:R-:W-:Y:S01]  /*0c70*/  FADD.FTZ R20, R20, -UR17 ;  /* 0x8000001114147e21 */ /* 0x000fe20008010000 */
[----:B------:R-:W-:Y:S01]  /*0c80*/  HADD2.F32 R23, -RZ, R40.H1_H1 ;  /* 0x30000028ff177230 */ /* 0x000fe20000004100 */
[----:B------:R-:W-:Y:S01]  /*0c90*/  FADD.FTZ R21, R21, -UR17 ;  /* 0x8000001115157e21 */ /* 0x000fe20008010000 */
[--C-:B------:R-:W-:Y:S01]  /*0ca0*/  HADD2.F32 R19, -RZ, R38.reuse.H0_H0 ;  /* 0x20000026ff137230 */ /* 0x100fe20000004100 */
[----:B------:R-:W-:Y:S01]  /*0cb0*/  FMUL.FTZ R32, R20, UR14 ;  /* 0x0000000e14207c20 */ /* 0x000fe20008410000 */
[----:B------:R-:W-:Y:S01]  /*0cc0*/  HADD2.F32 R18, -RZ, R38.H1_H1 ;  /* 0x30000026ff127230 */ /* 0x000fe20000004100 */
[----:B------:R-:W-:Y:S01]  /*0cd0*/  FADD.FTZ R30, R22, -UR17 ;  /* 0x80000011161e7e21 */ /* 0x000fe20008010000 */
[--C-:B------:R-:W-:Y:S01]  /*0ce0*/  HADD2.F32 R17, -RZ, R37.reuse.H0_H0 ;  /* 0x20000025ff117230 */ /* 0x100fe20000004100 */
[----:B------:R-:W-:Y:S01]  /*0cf0*/  FADD.FTZ R31, R23, -UR17 ;  /* 0x80000011171f7e21 */ /* 0x000fe20008010000 */
[----:B------:R-:W-:Y:S01]  /*0d00*/  HADD2.F32 R16, -RZ, R37.H1_H1 ;  /* 0x30000025ff107230 */ /* 0x000fe20000004100 */
        /* <DEDUP_REMOVED lines=20> */
.L_x_710:
[----:B------:R-:W-:Y:S02]  /*0e50*/  FMUL.FTZ R21, R19, R12 ;  /* 0x0000000c13157220 */ /* 0x000fe40000410000 */
[----:B------:R-:W-:Y:S02]  /*0e60*/  FMUL.FTZ R33, R30, UR14 ;  /* 0x0000000e1e217c20 */ /* 0x000fe40008410000 */
[C---:B------:R-:W-:Y:S02]  /*0e70*/  FFMA.FTZ R23, R32.reuse, R21, RZ ;  /* 0x0000001520177223 */ /* 0x040fe400000100ff */
        /* <DEDUP_REMOVED lines=23> */
.L_x_711:
[----:B------:R-:W-:Y:S01]  /*0ff0*/  FFMA.FTZ R26, R20, R24, R23 ;  /* 0x00000018141a7223 */ /* 0x000fe20000010017 */
[--C-:B------:R-:W-:Y:S01]  /*1000*/  HADD2.F32 R28, -RZ, R35.reuse.H1_H1 ;  /* 0x30000023ff1c7230 */ /* 0x100fe20000004100 */
[----:B------:R-:W-:Y:S02]  /*1010*/  FMUL.FTZ R23, R17, R12 ;  /* 0x0000000c11177220 */ /* 0x000fe40000410000 */
[----:B------:R-:W-:Y:S02]  /*1020*/  FADD.FTZ R24, R24, R21 ;  /* 0x0000001518187221 */ /* 0x000fe40000010000 */
[----:B------:R-:W-:Y:S02]  /*1030*/  FFMA.FTZ R25, R33, R23, R26 ;  /* 0x0000001721197223 */ /* 0x000fe4000001001a */
[----:B------:R-:W-:Y:S02]  /*1040*/  FMUL.FTZ R26, R16, R13 ;  /* 0x0000000d101a7220 */ /* 0x000fe40000410000 */
[----:B------:R-:W-:Y:S01]  /*1050*/  FADD.FTZ R27, R24, R23 ;  /* 0x00000017181b7221 */ /* 0x000fe20000010000 */
[----:B------:R-:W-:Y:S01]  /*1060*/  HADD2.F32 R24, -RZ, R35.H0_H0 ;  /* 0x20000023ff187230 */ /* 0x000fe20000004100 */
[----:B------:R-:W-:Y:S01]  /*1070*/  FFMA.FTZ R23, R22, R26, R25 ;  /* 0x0000001a16177223 */ /* 0x000fe20000010019 */
[----:B------:R-:W-:Y:S01]  /*1080*/  HADD2.F32 R25, -RZ, R34.H0_H0 ;  /* 0x20000022ff197230 */ /* 0x000fe20000004100 */
[----:B------:R-:W-:-:S02]  /*1090*/  FFMA.FTZ R29, R20, R18, RZ ;  /* 0x00000012141d7223 */ /* 0x000fc400000100ff */
[----:B------:R-:W-:Y:S02]  /*10a0*/  FADD.FTZ R26, R26, R27 ;  /* 0x0000001b1a1a7221 */ /* 0x000fe40000010000 */
[----:B------:R-:W-:Y:S02]  /*10b0*/  FADD.FTZ R24, R24, -UR17 ;  /* 0x8000001118187e21 */ /* 0x000fe40008010000 */
[----:B------:R-:W-:Y:S02]  /*10c0*/  FADD.FTZ R27, R28, -UR17 ;  /* 0x800000111c1b7e21 */ /* 0x000fe40008010000 */
[----:B------:R-:W-:Y:S02]  /*10d0*/  FADD.FTZ R28, RZ, R19 ;  /* 0x00000013ff1c7221 */ /* 0x000fe40000010000 */
[----:B------:R-:W-:Y:S01]  /*10e0*/  FFMA.FTZ R20, R22, R16, R29 ;  /* 0x0000001016147223 */ /* 0x000fe2000001001d */
[----:B------:R-:W-:Y:S01]  /*10f0*/  HADD2.F32 R22, -RZ, R34.H1_H1 ;  /* 0x30000022ff167230 */ /* 0x000fe20000004100 */
[----:B------:R-:W-:-:S02]  /*1100*/  FADD.FTZ R19, RZ, R18 ;  /* 0x00000012ff137221 */ /* 0x000fc40000010000 */
[----:B------:R-:W-:Y:S02]  /*1110*/  FFMA.FTZ R21, R33, R17, R54 ;  /* 0x0000001121157223 */ /* 0x000fe40000010036 */
        /* <DEDUP_REMOVED lines=21> */
.L_x_712:
[----:B------:R-:W-:Y:S02]  /*1270*/  FMUL.FTZ R27, R25, R12 ;  /* 0x0000000c191b7220 */ /* 0x000fe40000410000 */
[----:B------:R-:W-:-:S02]  /*1280*/  FADD.FTZ R28, R28, R17 ;  /* 0x000000111c1c7221 */ /* 0x000fc40000010000 */
[----:B------:R-:W-:Y:S02]  /*1290*/  FFMA.FTZ R23, R24, R27, R23 ;  /* 0x0000001b18177223 */ /* 0x000fe40000010017 */
[----:B------:R-:W-:Y:S01]  /*12a0*/  FADD.FTZ R26, R26, R27 ;  /* 0x0000001b1a1a7221 */ /* 0x000fe20000010000 */
[--C-:B------:R-:W-:Y:S01]  /*12b0*/  HADD2.F32 R27, -RZ, R36.reuse.H1_H1 ;  /* 0x30000024ff1b7230 */ /* 0x100fe20000004100 */
[----:B------:R-:W-:Y:S01]  /*12c0*/  FADD.FTZ R17, R19, R16 ;  /* 0x0000001013117221 */ /* 0x000fe20000010000 */
[----:B------:R-:W-:Y:S01]  /*12d0*/  HADD2.F32 R16, -RZ, R36.H0_H0 ;  /* 0x20000024ff107230 */ /* 0x000fe20000004100 */
[----:B------:R-:W-:Y:S02]  /*12e0*/  FMUL.FTZ R19, R22, R13 ;  /* 0x0000000d16137220 */ /* 0x000fe40000410000 */
[----:B------:R-:W-:Y:S02]  /*12f0*/  FADD.FTZ R27, R27, -UR17 ;  /* 0x800000111b1b7e21 */ /* 0x000fe40008010000 */
[----:B------:R-:W-:-:S02]  /*1300*/  FADD.FTZ R29, R16, -UR17 ;  /* 0x80000011101d7e21 */ /* 0x000fc40008010000 */
[----:B------:R-:W-:Y:S02]  /*1310*/  FADD.FTZ R54, R19, R26 ;  /* 0x0000001a13367221 */ /* 0x000fe40000010000 */
[----:B------:R-:W-:Y:S01]  /*1320*/  FFMA.FTZ R16, R18, R19, R23 ;  /* 0x0000001312107223 */ /* 0x000fe20000010017 */
[--C-:B------:R-:W-:Y:S01]  /*1330*/  HADD2.F32 R23, -RZ, R11.reuse.H1_H1 ;  /* 0x3000000bff177230 */ /* 0x100fe20000004100 */
[----:B------:R-:W-:Y:S01]  /*1340*/  FMUL.FTZ R26, R27, UR14 ;  /* 0x0000000e1b1a7c20 */ /* 0x000fe20008410000 */
[----:B------:R-:W-:Y:S01]  /*1350*/  HADD2.F32 R27, -RZ, R11.H0_H0 ;  /* 0x2000000bff1b7230 */ /* 0x000fe20000004100 */
        /* <DEDUP_REMOVED lines=20> */
.L_x_713:
        /* <DEDUP_REMOVED lines=17> */
[----:B------:R-:W-:-:S02]  /*15b0*/  FADD.FTZ R18, R28, R27 ;  /* 0x0000001b1c127221 */ /* 0x000fc40000010000 */
        /* <DEDUP_REMOVED lines=24> */
[----:B------:R-:W-:-:S05]  /*1740*/  FADD.FTZ R19, R22, R23 ;  /* 0x0000001716137221 */ /* 0x000fca0000010000 */
[----:B------:R0:W-:Y:S05]  /*1750*/  STS.128 [R2], R16 ;  /* 0x0000001002007388 */ /* 0x0001ea0000000c00 */
        /* <DEDUP_REMOVED lines=34> */
.L_x_715:
[----:B------:R-:W-:Y:S05]  /*1980*/  BSYNC B0 ;  /* 0x0000000000007941 */ /* 0x000fea0003800000 */
.L_x_714:
[----:B------:R-:W-:Y:S06]  /*1990*/  BAR.SYNC.DEFER_BLOCKING 0x0 ;  /* 0x0000000000007b1d */ /* 0x000fec0000010000 */
[----:B------:R-:W-:Y:S01]  /*19a0*/  BSSY B0, `(.L_x_716) ;  /* 0x000009d000007945 */ /* 0x000fe20003800000 */
[----:B------:R-:W-:Y:S05]  /*19b0*/  @P5 BRA `(.L_x_717) ;  /* 0x000009b000005947 */ /* 0x000fea0003800000 */
[----:B------:R-:W1:Y:S04]  /*19c0*/  LDS.128 R20, [R2+0xd0] ;  /* 0x0000d00002147984 */ /* 0x000e680000000c00 */
[----:B------:R-:W2:Y:S04]  /*19d0*/  LDS.128 R24, [R2+0x1a0] ;  /* 0x0001a00002187984 */ /* 0x000ea80000000c00 */
[----:B------:R-:W3:Y:S01]  /*19e0*/  LDS.128 R28, [R2+0x270] ;  /* 0x00027000021c7984 */ /* 0x000ee20000000c00 */
[----:B-1----:R-:W-:-:S02]  /*19f0*/  FADD.FTZ R55, R16, R20 ;  /* 0x0000001410377221 */ /* 0x002fc40000010000 */
[----:B0-----:R-:W-:Y:S02]  /*1a00*/  FADD.FTZ R16, R17, R21 ;  /* 0x0000001511107221 */ /* 0x001fe40000010000 */
[----:B------:R-:W-:Y:S02]  /*1a10*/  FADD.FTZ R17, R18, R22 ;  /* 0x0000001612117221 */ /* 0x000fe40000010000 */
[----:B------:R-:W-:Y:S02]  /*1a20*/  FADD.FTZ R18, R19, R23 ;  /* 0x0000001713127221 */ /* 0x000fe40000010000 */
[----:B--2---:R-:W-:Y:S01]  /*1a30*/  FADD.FTZ R16, R16, R25 ;  /* 0x0000001910107221 */ /* 0x004fe20000010000 */
        /* <DEDUP_REMOVED lines=147> */
.L_x_717:
[----:B------:R-:W-:Y:S05]  /*2370*/  BSYNC B0 ;  /* 0x0000000000007941 */ /* 0x000fea0003800000 */
.L_x_716:
        /* <DEDUP_REMOVED lines=21> */
.L_x_719:
[----:B------:R-:W-:Y:S05]  /*24d0*/  BSYNC B0 ;  /* 0x0000000000007941 */ /* 0x000fea0003800000 */
.L_x_718:
[----:B------:R-:W-:Y:S05]  /*24e0*/  @!P0 BRA `(.L_x_720) ;  /* 0x0000121000008947 */ /* 0x000fea0003800000 */
[----:B------:R-:W-:-:S05]  /*24f0*/  LOP3.LUT R10, R42, 0x1, RZ, 0xc0, !PT ;  /* 0x000000012a0a7812 */ /* 0x000fca00078ec0ff */
[----:B01----:R-:W-:-:S04]  /*2500*/  IMAD R17, R10, c[0x0][0x10], RZ ;  /* 0x000004000a117a24 */ /* 0x003fc800078e02ff */
        /* <DEDUP_REMOVED lines=24> */
.L_x_722:
[----:B------:R-:W2:Y:S01]  /*2690*/  LDG.E.STRONG.GPU R10, [R16.64] ;  /* 0x0000000c100a7981 */ /* 0x000ea2000c1ef900 */
[----:B------:R-:W-:Y:S01]  /*26a0*/  YIELD ;  /* 0x0000000000007946 */ /* 0x000fe20003800000 */
[----:B--2---:R-:W-:Y:S01]  /*26b0*/  ISETP.NE.AND P0, PT, R10, R21, PT ;  /* 0x000000150a00720c */ /* 0x004fe20003f05270 */
[----:B------:R-:W-:-:S12]  /*26c0*/  CCTL.IVALL ;  /* 0x00000000ff00798f */ /* 0x000fd80002000000 */
[----:B------:R-:W-:Y:S05]  /*26d0*/  @P0 BRA `(.L_x_722) ;  /* 0xffffffb000000947 */ /* 0x000fea000383ffff */
.L_x_721:
        /* <DEDUP_REMOVED lines=17> */
.L_x_726:
        /* <DEDUP_REMOVED lines=116> */
.L_x_725:
        /* <DEDUP_REMOVED lines=62> */
.L_x_727:
[----:B------:R-:W-:-:S13]  /*3310*/  ISETP.NE.OR P0, PT, RZ, UR4, P0 ;  /* 0x00000004ff007c0c */ /* 0x000fda0008705670 */
[----:B------:R-:W-:Y:S05]  /*3320*/  @!P0 BRA `(.L_x_723) ;  /* 0x000001f000008947 */ /* 0x000fea0003800000 */
.L_x_724:
        /* <DEDUP_REMOVED lines=31> */
.L_x_723:
        /* <DEDUP_REMOVED lines=10> */
.L_x_729:
[----:B------:R-:W-:Y:S05]  /*35c0*/  BSYNC B0 ;  /* 0x0000000000007941 */ /* 0x000fea0003800000 */
.L_x_728:
        /* <DEDUP_REMOVED lines=19> */
.L_x_720:
[----:B------:R-:W-:Y:S01]  /*3700*/  @!P3 STS.64 [0x80], R32 ;  /* 0x00008020ff00b388 */ /* 0x000fe20000000a00 */
[----:B01----:R-:W-:-:S03]  /*3710*/  IMAD.WIDE.U32 R18, R49, 0x4ec4ec4f, RZ ;  /* 0x4ec4ec4f31127825 */ /* 0x003fc600078e00ff */
[----:B------:R-:W-:Y:S02]  /*3720*/  BAR.SYNC.DEFER_BLOCKING 0x0 ;  /* 0x0000000000007b1d */ /* 0x000fe40000010000 */
[----:B------:R-:W-:Y:S01]  /*3730*/  SHF.R.U32.HI R18, RZ, 0x2, R19 ;  /* 0x00000002ff127819 */ /* 0x000fe20000011613 */
[--C-:B------:R-:W-:Y:S02]  /*3740*/  HADD2.F32 R19, -RZ, R38.reuse.H0_H0 ;  /* 0x20000026ff137230 */ /* 0x100fe40000004100 */
[----:B------:R-:W-:Y:S02]  /*3750*/  HADD2.F32 R38, -RZ, R38.H1_H1 ;  /* 0x30000026ff267230 */ /* 0x000fe40000004100 */
[----:B------:R-:W-:-:S05]  /*3760*/  IMAD R18, R3, c[0x0][0x1fc], R18 ;  /* 0x00007f0003127a24 */ /* 0x000fca00078e0212 */
[C---:B------:R-:W-:Y:S02]  /*3770*/  IADD3 R10, R18.reuse, 0x40, RZ ;  /* 0x00000040120a7810 */ /* 0x040fe40007ffe0ff */
[----:B------:R-:W-:Y:S02]  /*3780*/  IADD3 R18, R18, 0x60, RZ ;  /* 0x0000006012127810 */ /* 0x000fe40007ffe0ff */
[----:B------:R-:W-:Y:S02]  /*3790*/  ISETP.GE.U32.AND P0, PT, R10, c[0x0][0x1e0], PT ;  /* 0x000078000a007a0c */ /* 0x000fe40003f06070 */
[----:B------:R-:W-:Y:S02]  /*37a0*/  ISETP.GE.U32.AND P3, PT, R18, c[0x0][0x1e0], PT ;  /* 0x0000780012007a0c */ /* 0x000fe40003f66070 */
[----:B------:R-:W-:Y:S02]  /*37b0*/  SHF.R.S32.HI R18, RZ, 0x1f, R18 ;  /* 0x0000001fff127819 */ /* 0x000fe40000011412 */
[----:B------:R-:W-:Y:S01]  /*37c0*/  SHF.R.S32.HI R10, RZ, 0x1f, R10 ;  /* 0x0000001fff0a7819 */ /* 0x000fe2000001140a */
[----:B------:R-:W0:Y:S01]  /*37d0*/  LDS.64 R16, [0x80] ;  /* 0x00008000ff107984 */ /* 0x000e220000000a00 */
[----:B------:R-:W-:Y:S01]  /*37e0*/  ISETP.GE.AND.EX P3, PT, R18, c[0x0][0x1e4], PT, P3 ;  /* 0x0000790012007a0c */ /* 0x000fe20003f66330 */
[--C-:B------:R-:W-:Y:S01]  /*37f0*/  HADD2.F32 R18, -RZ, R39.reuse.H0_H0 ;  /* 0x20000027ff127230 */ /* 0x100fe20000004100 */
[----:B------:R-:W-:Y:S01]  /*3800*/  ISETP.GE.AND.EX P0, PT, R10, c[0x0][0x1e4], PT, P0 ;  /* 0x000079000a007a0c */ /* 0x000fe20003f06300 */
[----:B------:R-:W-:-:S03]  /*3810*/  HADD2.F32 R39, -RZ, R39.H1_H1 ;  /* 0x30000027ff277230 */ /* 0x000fc60000004100 */
[----:B------:R-:W-:Y:S02]  /*3820*/  FADD.FTZ R18, R18, -UR17 ;  /* 0x8000001112127e21 */ /* 0x000fe40008010000 */
[----:B------:R-:W-:Y:S02]  /*3830*/  FADD.FTZ R39, R39, -UR17 ;  /* 0x8000001127277e21 */ /* 0x000fe40008010000 */
[----:B------:R-:W-:Y:S02]  /*3840*/  FMUL.FTZ R31, R18, UR14 ;  /* 0x0000000e121f7c20 */ /* 0x000fe40008410000 */
[----:B------:R-:W-:Y:S02]  /*3850*/  FMUL.FTZ R26, R39, UR14 ;  /* 0x0000000e271a7c20 */ /* 0x000fe40008410000 */
[----:B0-----:R-:W-:Y:S01]  /*3860*/  FMUL.FTZ R10, R16, c[0x0][0x20c] ;  /* 0x00008300100a7a20 */ /* 0x001fe20000410000 */
[--C-:B------:R-:W-:Y:S01]  /*3870*/  HADD2.F32 R16, -RZ, R40.reuse.H0_H0 ;  /* 0x20000028ff107230 */ /* 0x100fe20000004100 */
[----:B------:R-:W-:Y:S01]  /*3880*/  FMUL.FTZ R17, R17, c[0x0][0x20c] ;  /* 0x0000830011117a20 */ /* 0x000fe20000410000 */
        /* <DEDUP_REMOVED lines=20> */
.L_x_730:
        /* <DEDUP_REMOVED lines=16> */
[----:B------:R-:W-:-:S05]  /*3ad0*/  F2FP.PACK_AB R19, R22, R23 ;  /* 0x000000171613723e */ /* 0x000fca00000000ff */
[----:B------:R0:W-:Y:S02]  /*3ae0*/  STG.E [R20.64], R19 ;  /* 0x0000001314007986 */ /* 0x0001e4000c10190c */
.L_x_732:
[----:B------:R-:W-:Y:S05]  /*3af0*/  BSYNC B0 ;  /* 0x0000000000007941 */ /* 0x000fea0003800000 */
.L_x_731:
        /* <DEDUP_REMOVED lines=25> */
.L_x_733:
        /* <DEDUP_REMOVED lines=18> */
.L_x_735:
[----:B------:R-:W-:Y:S05]  /*3db0*/  BSYNC B0 ;  /* 0x0000000000007941 */ /* 0x000fea0003800000 */
.L_x_734:
[--C-:B------:R-:W-:Y:S01]  /*3dc0*/  HADD2.F32 R16, -RZ, R35.reuse.H0_H0 ;  /* 0x20000023ff107230 */ /* 0x100fe20000004100 */
[C---:B------:R-:W-:Y:S01]  /*3dd0*/  ISETP.LT.U32.AND P0, PT, R49.reuse, 0x1a0, !P0 ;  /* 0x000001a03100780c */ /* 0x040fe20004701070 */
[----:B------:R-:W-:Y:S01]  /*3de0*/  HADD2.F32 R35, -RZ, R35.H1_H1 ;  /* 0x30000023ff237230 */ /* 0x000fe20000004100 */
[----:B------:R-:W-:Y:S01]  /*3df0*/  ISETP.LT.U32.AND P3, PT, R49, 0x1a0, !P3 ;  /* 0x000001a03100780c */ /* 0x000fe20005f61070 */
[----:B0-----:R-:W-:Y:S01]  /*3e00*/  HADD2.F32 R19, -RZ, R34.H0_H0 ;  /* 0x20000022ff137230 */ /* 0x001fe20000004100 */
[----:B------:R-:W-:Y:S01]  /*3e10*/  FADD.FTZ R18, R16, -UR17 ;  /* 0x8000001110127e21 */ /* 0x000fe20008010000 */
[----:B------:R-:W-:Y:S01]  /*3e20*/  HADD2.F32 R16, -RZ, R36.H0_H0 ;  /* 0x20000024ff107230 */ /* 0x000fe20000004100 */
[----:B------:R-:W-:Y:S01]  /*3e30*/  FADD.FTZ R35, R35, -UR17 ;  /* 0x8000001123237e21 */ /* 0x000fe20008010000 */
[----:B------:R-:W-:Y:S01]  /*3e40*/  HADD2.F32 R34, -RZ, R34.H1_H1 ;  /* 0x30000022ff227230 */ /* 0x000fe20000004100 */
[----:B------:R-:W-:Y:S01]  /*3e50*/  FMUL.FTZ R31, R18, UR14 ;  /* 0x0000000e121f7c20 */ /* 0x000fe20008410000 */
        /* <DEDUP_REMOVED lines=21> */
.L_x_736:
        /* <DEDUP_REMOVED lines=18> */
.L_x_738:
[----:B------:R-:W-:Y:S05]  /*40d0*/  BSYNC B0 ;  /* 0x0000000000007941 */ /* 0x000fea0003800000 */
.L_x_737:
        /* <DEDUP_REMOVED lines=25> */
.L_x_739:
        /* <DEDUP_REMOVED lines=14> */
[----:B------:R-:W-:Y:S02]  /*4350*/  F2FP.PACK_AB R13, R12, R13 ;  /* 0x0000000d0c0d723e */ /* 0x000fe400000000ff */
[----:B------:R-:W-:-:S05]  /*4360*/  LEA.HI.X R11, R50, c[0x0][0x164], R15, 0x1, P0 ;  /* 0x00005900320b7a11 */ /* 0x000fca00000f0c0f */
[----:B------:R0:W-:Y:S04]  /*4370*/  STG.E [R10.64], R13 ;  /* 0x0000000d0a007986 */ /* 0x0001e8000c10190c */
.L_x_741:
[----:B------:R-:W-:Y:S05]  /*4380*/  BSYNC B0 ;  /* 0x0000000000007941 */ /* 0x000fea0003800000 */
.L_x_740:
[----:B------:R-:W-:Y:S02]  /*4390*/  IADD3 R41, R41, c[0x0][0x10], RZ ;  /* 0x0000040029297a10 */ /* 0x000fe40007ffe0ff */
[----:B------:R-:W-:Y:S02]  /*43a0*/  IADD3 R42, R42, 0x1, RZ ;  /* 0x000000012a2a7810 */ /* 0x000fe40007ffe0ff */
[----:B------:R-:W-:-:S13]  /*43b0*/  ISETP.GE.AND P0, PT, R41, UR6, PT ;  /* 0x0000000629007c0c */ /* 0x000fda000bf06270 */
[----:B------:R-:W-:Y:S01]  /*43c0*/  @P0 CALL.REL.NOINC `(.L_x_707) ;  /* 0x0000001000000944 */ /* 0x000fe20003c00000 */
[----:B------:R-:W-:Y:S05]  /*43d0*/  BRA `(.L_x_742) ;  /* 0xffffbf8000007947 */ /* 0x000fea000383ffff */
.L_x_707:
        /* <DEDUP_REMOVED lines=22> */
.L_x_744:
[----:B------:R-:W-:Y:S05]  /*4540*/  BSYNC B0 ;  /* 0x0000000000007941 */ /* 0x000fea0003800000 */
.L_x_743:
[----:B------:R-:W-:Y:S05]  /*4550*/  @P0 EXIT ;  /* 0x000000000000094d */ /* 0x000fea0003800000 */
[----:B------:R-:W-:Y:S05]  /*4560*/  @P2 BRA `(.L_x_745) ;  /* 0x0000008000002947 */ /* 0x000fea0003800000 */
[----:B------:R-:W-:-:S05]  /*4570*/  IMAD R0, R4, c[0x0][0x10], RZ ;  /* 0x0000040004007a24 */ /* 0x000fca00078e02ff */
[----:B------:R-:W-:-:S13]  /*4580*/  ISETP.NE.AND P0, PT, R0, -0x1, PT ;  /* 0xffffffff0000780c */ /* 0x000fda0003f05270 */
[----:B------:R-:W-:Y:S05]  /*4590*/  @!P0 BRA `(.L_x_745) ;  /* 0x0000005000008947 */ /* 0x000fea0003800000 */
.L_x_746:
[----:B-1----:R-:W2:Y:S01]  /*45a0*/  LDG.E.STRONG.GPU R5, [R2.64] ;  /* 0x0000000c02057981 */ /* 0x002ea2000c1ef900 */
[----:B------:R-:W-:Y:S01]  /*45b0*/  YIELD ;  /* 0x0000000000007946 */ /* 0x000fe20003800000 */
[----:B--2---:R-:W-:Y:S01]  /*45c0*/  ISETP.NE.AND P0, PT, R5, R0, PT ;  /* 0x000000000500720c */ /* 0x004fe20003f05270 */
[----:B------:R-:W-:-:S12]  /*45d0*/  CCTL.IVALL ;  /* 0x00000000ff00798f */ /* 0x000fd80002000000 */
[----:B------:R-:W-:Y:S05]  /*45e0*/  @P0 BRA `(.L_x_746) ;  /* 0xffffffb000000947 */ /* 0x000fea000383ffff */
.L_x_745:
        /* <DEDUP_REMOVED lines=25> */
.L_x_747:
[----:B------:R-:W-:-:S04]  /*4780*/  LEA R6, P0, R49, c[0x0][0x1b8], 0x2 ;  /* 0x00006e0031067a11 */ /* 0x000fc800078010ff */
[----:B------:R-:W-:Y:S02]  /*4790*/  LEA.HI.X R7, R49, c[0x0][0x1bc], R18, 0x2, P0 ;  /* 0x00006f0031077a11 */ /* 0x000fe400000f1412 */
[-C--:B------:R-:W-:Y:S02]  /*47a0*/  LEA R8, P0, R20, R6.reuse, 0x2 ;  /* 0x0000000614087211 */ /* 0x080fe400078010ff */
[-C--:B------:R-:W-:Y:S01]  /*47b0*/  LEA R12, P1, R22, R6.reuse, 0x2 ;  /* 0x00000006160c7211 */ /* 0x080fe200078210ff */
[----:B0-----:R-:W2:Y:S01]  /*47c0*/  LDG.E R14, [R6.64] ;  /* 0x0000000c060e7981 */ /* 0x001ea2000c1e1900 */
[----:B0-----:R-:W-:Y:S02]  /*47d0*/  LEA R10, P2, R23, R6, 0x2 ;  /* 0x00000006170a7211 */ /* 0x001fe400078410ff */
        /* <DEDUP_REMOVED lines=17> */
.L_x_748:
        /* <DEDUP_REMOVED lines=9> */
.L_x_3273:


//--------------------- .text._Z35group_norm_nhwc_bwd_one_pass_kernelI11Fp16IOFp32WLi256ELi26ELi416EEv26Group_norm_nhwc_bwd_params --------------------------
	.section	.text._Z35group_norm_nhwc_bwd_one_pass_kernelI11Fp16IOFp32WLi256ELi26ELi416EEv26Group_norm_nhwc_bwd_params,"ax",@progbits
	.sectioninfo	@"SHI_REGISTERS=72"
	.align	128
        .global         _Z35group_norm_nhwc_bwd_one_pass_kernelI11Fp16IOFp32WLi256ELi26ELi416EEv26Group_norm_nhwc_bwd_params
        .type           _Z35group_norm_nhwc_bwd_one_pass_kernelI11Fp16IOFp32WLi256ELi26ELi416EEv26Group_norm_nhwc_bwd_params,@function
        .size           _Z35group_norm_nhwc_bwd_one_pass_kernelI11Fp16IOFp32WLi256ELi26ELi416EEv26Group_norm_nhwc_bwd_params,(.L_x_3274 - _Z35group_norm_nhwc_bwd_one_pass_kernelI11Fp16IOFp32WLi256ELi26ELi416EEv26Group_norm_nhwc_bwd_params)
        .other          _Z35group_norm_nhwc_bwd_one_pass_kernelI11Fp16IOFp32WLi256ELi26ELi416EEv26Group_norm_nhwc_bwd_params,@"STO_CUDA_ENTRY STV_DEFAULT"
_Z35group_norm_nhwc_bwd_one_pass_kernelI11Fp16IOFp32WLi256ELi26ELi416EEv26Group_norm_nhwc_bwd_params:
.text._Z35group_norm_nhwc_bwd_one_pass_kernelI11Fp16IOFp32WLi256ELi26ELi416EEv26Group_norm_nhwc_bwd_params:
        /* <DEDUP_REMOVED lines=68> */
.L_x_800:
        /* <DEDUP_REMOVED lines=205> */
.L_x_751:
[----:B0-23--:R-:W-:Y:S05]  /*1110*/  BSYNC B0 ;  /* 0x0000000000007941 */ /* 0x00dfea0003800000 */
.L_x_750:
[----:B------:R-:W-:Y:S01]  /*1120*/  ISETP.NE.AND P0, PT, RZ, UR16, PT ;  /* 0x00000010ff007c0c */ /* 0x000fe2000bf05270 */
[--C-:B-----5:R-:W-:Y:S01]  /*1130*/  HADD2.F32 R20, -RZ, R49.reuse.H0_H0 ;  /* 0x20000031ff147230 */ /* 0x120fe20000004100 */
[----:B------:R-:W-:Y:S01]  /*1140*/  LOP3.LUT R62, R62, 0xfffffffb, RZ, 0xc0, !PT ;  /* 0xfffffffb3e3e7812 */ /* 0x000fe200078ec0ff */
        /* <DEDUP_REMOVED lines=9> */
[----:B------:R-:W-:Y:S01]  /*11e0*/  @P0 LOP3.LUT R62, R62, 0x4, RZ, 0xfc, !PT ;  /* 0x000000043e3e0812 */ /* 0x000fe200078efcff */
        /* <DEDUP_REMOVED lines=23> */
.L_x_752:
[----:B------:R-:W-:Y:S02]  /*1360*/  FMUL.FTZ R26, R17, R12 ;  /* 0x0000000c111a7220 */ /* 0x000fe40000410000 */
[----:B------:R-:W-:-:S02]  /*1370*/  FFMA.FTZ R24, R21, R17, RZ ;  /* 0x0000001115187223 */ /* 0x000fc400000100ff */
[----:B------:R-:W-:Y:S02]  /*1380*/  FFMA.FTZ R21, R21, R26, RZ ;  /* 0x0000001a15157223 */ /* 0x000fe400000100ff */
[----:B------:R-:W-:Y:S02]  /*1390*/  FMUL.FTZ R23, R23, UR11 ;  /* 0x0000000b17177c20 */ /* 0x000fe40008410000 */
        /* <DEDUP_REMOVED lines=22> */
.L_x_753:
[----:B------:R-:W-:Y:S01]  /*1500*/  FFMA.FTZ R21, R20, R25, R21 ;  /* 0x0000001914157223 */ /* 0x000fe20000010015 */
[--C-:B------:R-:W-:Y:S01]  /*1510*/  HADD2.F32 R27, -RZ, R45.reuse.H1_H1 ;  /* 0x3000002dff1b7230 */ /* 0x100fe20000004100 */
[----:B------:R-:W-:Y:S02]  /*1520*/  FMUL.FTZ R28, R19, R12 ;  /* 0x0000000c131c7220 */ /* 0x000fe40000410000 */
[----:B------:R-:W-:Y:S02]  /*1530*/  FADD.FTZ R30, RZ, R17 ;  /* 0x00000011ff1e7221 */ /* 0x000fe40000010000 */
[----:B------:R-:W-:Y:S02]  /*1540*/  FFMA.FTZ R17, R23, R19, R24 ;  /* 0x0000001317117223 */ /* 0x000fe40000010018 */
[----:B------:R-:W-:Y:S01]  /*1550*/  FADD.FTZ R25, R25, R26 ;  /* 0x0000001a19197221 */ /* 0x000fe20000010000 */
[----:B------:R-:W-:Y:S01]  /*1560*/  HADD2.F32 R26, -RZ, R45.H0_H0 ;  /* 0x2000002dff1a7230 */ /* 0x000fe20000004100 */
[----:B------:R-:W-:-:S02]  /*1570*/  FFMA.FTZ R24, R23, R28, R21 ;  /* 0x0000001c17187223 */ /* 0x000fc40000010015 */
[----:B------:R-:W-:Y:S02]  /*1580*/  FFMA.FTZ R29, R20, R18, RZ ;  /* 0x00000012141d7223 */ /* 0x000fe400000100ff */
[----:B------:R-:W-:Y:S02]  /*1590*/  FMUL.FTZ R21, R16, R13 ;  /* 0x0000000d10157220 */ /* 0x000fe40000410000 */
[----:B------:R-:W-:Y:S02]  /*15a0*/  FADD.FTZ R23, RZ, R18 ;  /* 0x00000012ff177221 */ /* 0x000fe40000010000 */
[C---:B------:R-:W-:Y:S02]  /*15b0*/  FFMA.FTZ R18, R22.reuse, R16, R29 ;  /* 0x0000001016127223 */ /* 0x040fe4000001001d */
[----:B------:R-:W-:Y:S02]  /*15c0*/  FADD.FTZ R28, R25, R28 ;  /* 0x0000001c191c7221 */ /* 0x000fe40000010000 */
[----:B------:R-:W-:-:S02]  /*15d0*/  FFMA.FTZ R22, R22, R21, R24 ;  /* 0x0000001516167223 */ /* 0x000fc40000010018 */
[----:B------:R-:W-:Y:S01]  /*15e0*/  FADD.FTZ R25, R26, -UR17 ;  /* 0x800000111a197e21 */ /* 0x000fe20008010000 */
[--C-:B------:R-:W-:Y:S01]  /*15f0*/  HADD2.F32 R26, -RZ, R44.reuse.H0_H0 ;  /* 0x2000002cff1a7230 */ /* 0x100fe20000004100 */
[----:B------:R-:W-:Y:S02]  /*1600*/  FADD.FTZ R24, R27, -UR17 ;  /* 0x800000111b187e21 */ /* 0x000fe40008010000 */
[----:B------:R-:W-:Y:S01]  /*1610*/  FADD.FTZ R20, R23, R16 ;  /* 0x0000001017147221 */ /* 0x000fe20000010000 */
[----:B------:R-:W-:Y:S01]  /*1620*/  HADD2.F32 R23, -RZ, R44.H1_H1 ;  /* 0x3000002cff177230 */ /* 0x000fe20000004100 */
[----:B------:R-:W-:Y:S02]  /*1630*/  FADD.FTZ R19, R30, R19 ;  /* 0x000000131e137221 */ /* 0x000fe40000010000 */
        /* <DEDUP_REMOVED lines=21> */
.L_x_754:
[----:B------:R-:W-:Y:S02]  /*1790*/  FMUL.FTZ R27, R26, R12 ;  /* 0x0000000c1a1b7220 */ /* 0x000fe40000410000 */
[----:B------:R-:W-:Y:S02]  /*17a0*/  FADD.FTZ R16, R19, R26 ;  /* 0x0000001a13107221 */ /* 0x000fe40000010000 */
[----:B------:R-:W-:Y:S02]  /*17b0*/  FADD.FTZ R28, R21, R28 ;  /* 0x0000001c151c7221 */ /* 0x000fe40000010000 */
[C---:B------:R-:W-:Y:S01]  /*17c0*/  FFMA.FTZ R19, R25.reuse, R26, R17 ;  /* 0x0000001a19137223 */ /* 0x040fe20000010011 */
[--C-:B------:R-:W-:Y:S01]  /*17d0*/  HADD2.F32 R26, -RZ, R46.reuse.H1_H1 ;  /* 0x3000002eff1a7230 */ /* 0x100fe20000004100 */
[----:B------:R-:W-:Y:S01]  /*17e0*/  FFMA.FTZ R22, R25, R27, R22 ;  /* 0x0000001b19167223 */ /* 0x000fe20000010016 */
[----:B------:R-:W-:Y:S01]  /*17f0*/  HADD2.F32 R25, -RZ, R46.H0_H0 ;  /* 0x2000002eff197230 */ /* 0x000fe20000004100 */
[----:B------:R-:W-:-:S02]  /*1800*/  FMUL.FTZ R21, R23, R13 ;  /* 0x0000000d17157220 */ /* 0x000fc40000410000 */
[----:B------:R-:W-:Y:S02]  /*1810*/  FADD.FTZ R17, R20, R23 ;  /* 0x0000001714117221 */ /* 0x000fe40000010000 */
[C---:B------:R-:W-:Y:S01]  /*1820*/  FFMA.FTZ R23, R24.reuse, R23, R18 ;  /* 0x0000001718177223 */ /* 0x040fe20000010012 */
[--C-:B------:R-:W-:Y:S01]  /*1830*/  HADD2.F32 R18, -RZ, R43.reuse.H1_H1 ;  /* 0x3000002bff127230 */ /* 0x100fe20000004100 */
[----:B------:R-:W-:Y:S02]  /*1840*/  FFMA.FTZ R24, R24, R21, R22 ;  /* 0x0000001518187223 */ /* 0x000fe40000010016 */
[----:B------:R-:W-:Y:S02]  /*1850*/  FADD.FTZ R25, R25, -UR17 ;  /* 0x8000001119197e21 */ /* 0x000fe40008010000 */
[----:B------:R-:W-:Y:S01]  /*1860*/  FADD.FTZ R22, R26, -UR17 ;  /* 0x800000111a167e21 */ /* 0x000fe20008010000 */
[----:B------:R-:W-:Y:S01]  /*1870*/  HADD2.F32 R26, -RZ, R43.H0_H0 ;  /* 0x2000002bff1a7230 */ /* 0x000fe20000004100 */
        /* <DEDUP_REMOVED lines=22> */
.L_x_755:
[----:B------:R-:W-:Y:S01]  /*19e0*/  FMUL.FTZ R27, R26, R12 ;  /* 0x0000000c1a1b7220 */ /* 0x000fe20000410000 */
[--C-:B------:R-:W-:Y:S01]  /*19f0*/  HADD2.F32 R28, -RZ, R41.reuse.H1_H1 ;  /* 0x30000029ff1c7230 */ /* 0x100fe20000004100 */
[----:B------:R-:W-:Y:S02]  /*1a00*/  FADD.FTZ R16, R16, R26 ;  /* 0x0000001a10107221 */ /* 0x000fe40000010000 */
[----:B------:R-:W-:Y:S01]  /*1a10*/  FADD.FTZ R30, R21, R20 ;  /* 0x00000014151e7221 */ /* 0x000fe20000010000 */
[----:B------:R-:W-:Y:S01]  /*1a20*/  HADD2.F32 R20, -RZ, R41.H0_H0 ;  /* 0x20000029ff147230 */ /* 0x000fe20000004100 */
[C---:B------:R-:W-:Y:S02]  /*1a30*/  FFMA.FTZ R26, R25.reuse, R26, R19 ;  /* 0x0000001a191a7223 */ /* 0x040fe40000010013 */
[----:B------:R-:W-:-:S02]  /*1a40*/  FFMA.FTZ R25, R25, R27, R24 ;  /* 0x0000001b19197223 */ /* 0x000fc40000010018 */
[----:B------:R-:W-:Y:S02]  /*1a50*/  FMUL.FTZ R21, R18, R13 ;  /* 0x0000000d12157220 */ /* 0x000fe40000410000 */
[C---:B------:R-:W-:Y:S02]  /*1a60*/  FFMA.FTZ R19, R22.reuse, R18, R23 ;  /* 0x0000001216137223 */ /* 0x040fe40000010017 */
[----:B------:R-:W-:Y:S02]  /*1a70*/  FFMA.FTZ R23, R22, R21, R25 ;  /* 0x0000001516177223 */ /* 0x000fe40000010019 */
[----:B------:R-:W-:Y:S01]  /*1a80*/  FADD.FTZ R25, R20, -UR17 ;  /* 0x8000001114197e21 */ /* 0x000fe20008010000 */
[--C-:B------:R-:W-:Y:S01]  /*1a90*/  HADD2.F32 R20, -RZ, R40.reuse.H1_H1 ;  /* 0x30000028ff147230 */ /* 0x100fe20000004100 */
[----:B------:R-:W-:Y:S02]  /*1aa0*/  FADD.FTZ R22, R28, -UR17 ;  /* 0x800000111c167e21 */ /* 0x000fe40008010000 */
[----:B------:R-:W-:Y:S01]  /*1ab0*/  FADD.FTZ R24, R30, R27 ;  /* 0x0000001b1e187221 */ /* 0x000fe20000010000 */
[----:B------:R-:W-:Y:S01]  /*1ac0*/  HADD2.F32 R27, -RZ, R40.H0_H0 ;  /* 0x20000028ff1b7230 */ /* 0x000fe20000004100 */
        /* <DEDUP_REMOVED lines=21> */
.L_x_756:
[----:B------:R-:W-:Y:S02]  /*1c20*/  FADD.FTZ R29, R21, R24 ;  /* 0x00000018151d7221 */ /* 0x000fe40000010000 */
[----:B------:R-:W-:-:S02]  /*1c30*/  FMUL.FTZ R28, R27, R12 ;  /* 0x0000000c1b1c7220 */ /* 0x000fc40000410000 */
[----:B------:R-:W-:Y:S01]  /*1c40*/  FADD.FTZ R21, R17, R18 ;  /* 0x0000001211157221 */ /* 0x000fe20000010000 */
[--C-:B------:R-:W-:Y:S01]  /*1c50*/  HADD2.F32 R17, -RZ, R42.reuse.H0_H0 ;  /* 0x2000002aff117230 */ /* 0x100fe20000004100 */
[C---:B------:R-:W-:Y:S01]  /*1c60*/  FFMA.FTZ R26, R25.reuse, R27, R26 ;  /* 0x0000001b191a7223 */ /* 0x040fe2000001001a */
[----:B------:R-:W-:Y:S01]  /*1c70*/  HADD2.F32 R18, -RZ, R42.H1_H1 ;  /* 0x3000002aff127230 */ /* 0x000fe20000004100 */
[----:B------:R-:W-:Y:S02]  /*1c80*/  FFMA.FTZ R23, R25, R28, R23 ;  /* 0x0000001c19177223 */ /* 0x000fe40000010017 */
[----:B------:R-:W-:Y:S02]  /*1c90*/  FMUL.FTZ R25, R20, R13 ;  /* 0x0000000d14197220 */ /* 0x000fe40000410000 */
[----:B------:R-:W-:Y:S02]  /*1ca0*/  FADD.FTZ R16, R16, R27 ;  /* 0x0000001b10107221 */ /* 0x000fe40000010000 */
[----:B------:R-:W-:-:S02]  /*1cb0*/  FADD.FTZ R28, R29, R28 ;  /* 0x0000001c1d1c7221 */ /* 0x000fc40000010000 */
[----:B------:R-:W-:Y:S01]  /*1cc0*/  FADD.FTZ R27, R17, -UR17 ;  /* 0x80000011111b7e21 */ /* 0x000fe20008010000 */
[--C-:B------:R-:W-:Y:S01]  /*1cd0*/  HADD2.F32 R17, -RZ, R39.reuse.H0_H0 ;  /* 0x20000027ff117230 */ /* 0x100fe20000004100 */
[----:B------:R-:W-:Y:S01]  /*1ce0*/  FADD.FTZ R24, R18, -UR17 ;  /* 0x8000001112187e21 */ /* 0x000fe20008010000 */
[----:B------:R-:W-:Y:S01]  /*1cf0*/  HADD2.F32 R18, -RZ, R39.H1_H1 ;  /* 0x30000027ff127230 */ /* 0x000fe20000004100 */
[----:B------:R-:W-:Y:S02]  /*1d00*/  FFMA.FTZ R23, R22, R25, R23 ;  /* 0x0000001916177223 */ /* 0x000fe40000010017 */
        /* <DEDUP_REMOVED lines=22> */
.L_x_757:
[----:B------:R-:W-:Y:S01]  /*1e70*/  FMUL.FTZ R28, R17, R12 ;  /* 0x0000000c111c7220 */ /* 0x000fe20000410000 */
[--C-:B------:R-:W-:Y:S01]  /*1e80*/  HADD2.F32 R29, -RZ, R37.reuse.H1_H1 ;  /* 0x30000025ff1d7230 */ /* 0x100fe20000004100 */
[----:B------:R-:W-:Y:S01]  /*1e90*/  FFMA.FTZ R19, R22, R20, R19 ;  /* 0x0000001416137223 */ /* 0x000fe20000010013 */
[----:B------:R-:W-:Y:S01]  /*1ea0*/  HADD2.F32 R22, -RZ, R37.H0_H0 ;  /* 0x20000025ff167230 */ /* 0x000fe20000004100 */
[----:B------:R-:W-:-:S02]  /*1eb0*/  FADD.FTZ R21, R21, R20 ;  /* 0x0000001415157221 */ /* 0x000fc40000010000 */
[----:B------:R-:W-:Y:S02]  /*1ec0*/  FFMA.FTZ R23, R27, R28, R23 ;  /* 0x0000001c1b177223 */ /* 0x000fe40000010017 */
[----:B------:R-:W-:Y:S02]  /*1ed0*/  FADD.FTZ R25, R25, R28 ;  /* 0x0000001c19197221 */ /* 0x000fe40000010000 */
[----:B------:R-:W-:Y:S02]  /*1ee0*/  FMUL.FTZ R20, R18, R13 ;  /* 0x0000000d12147220 */ /* 0x000fe40000410000 */
[----:B------:R-:W-:Y:S02]  /*1ef0*/  FFMA.FTZ R26, R27, R17, R26 ;  /* 0x000000111b1a7223 */ /* 0x000fe4000001001a */
[----:B------:R-:W-:Y:S02]  /*1f00*/  FFMA.FTZ R28, R24, R20, R23 ;  /* 0x00000014181c7223 */ /* 0x000fe40000010017 */
[----:B------:R-:W-:Y:S01]  /*1f10*/  FADD.FTZ R27, R20, R25 ;  /* 0x00000019141b7221 */ /* 0x000fe20000010000 */
[--C-:B------:R-:W-:Y:S01]  /*1f20*/  HADD2.F32 R25, -RZ, R36.reuse.H0_H0 ;  /* 0x20000024ff197230 */ /* 0x100fe20000004100 */
[----:B------:R-:W-:Y:S01]  /*1f30*/  FADD.FTZ R23, R22, -UR17 ;  /* 0x8000001116177e21 */ /* 0x000fe20008010000 */
[----:B------:R-:W-:Y:S01]  /*1f40*/  HADD2.F32 R22, -RZ, R36.H1_H1 ;  /* 0x30000024ff167230 */ /* 0x000fe20000004100 */
[----:B------:R-:W-:-:S02]  /*1f50*/  FADD.FTZ R20, R29, -UR17 ;  /* 0x800000111d147e21 */ /* 0x000fc40008010000 */
        /* <DEDUP_REMOVED lines=21> */
.L_x_758:
[----:B------:R-:W-:-:S04]  /*20b0*/  FMUL.FTZ R30, R25, R12 ;  /* 0x0000000c191e7220 */ /* 0x000fc80000410000 */
[----:B------:R-:W-:Y:S02]  /*20c0*/  FADD.FTZ R31, R27, R30 ;  /* 0x0000001e1b1f7221 */ /* 0x000fe40000010000 */
[----:B------:R-:W-:Y:S01]  /*20d0*/  FFMA.FTZ R27, R24, R18, R19 ;  /* 0x00000012181b7223 */ /* 0x000fe20000010013 */
[--C-:B------:R-:W-:Y:S01]  /*20e0*/  HADD2.F32 R19, -RZ, R38.reuse.H0_H0 ;  /* 0x20000026ff137230 */ /* 0x100fe20000004100 */
[----:B------:R-:W-:Y:S01]  /*20f0*/  FFMA.FTZ R29, R23, R30, R28 ;  /* 0x0000001e171d7223 */ /* 0x000fe2000001001c */
[----:B------:R-:W-:Y:S01]  /*2100*/  HADD2.F32 R24, -RZ, R38.H1_H1 ;  /* 0x30000026ff187230 */ /* 0x000fe20000004100 */
[----:B------:R-:W-:Y:S02]  /*2110*/  FMUL.FTZ R30, R22, R13 ;  /* 0x0000000d161e7220 */ /* 0x000fe40000410000 */
[----:B------:R-:W-:Y:S02]  /*2120*/  FADD.FTZ R19, R19, -UR17 ;  /* 0x8000001113137e21 */ /* 0x000fe40008010000 */
[----:B------:R-:W-:-:S02]  /*2130*/  FADD.FTZ R24, R24, -UR17 ;  /* 0x8000001118187e21 */ /* 0x000fc40008010000 */
[----:B------:R-:W-:Y:S02]  /*2140*/  FFMA.FTZ R29, R20, R30, R29 ;  /* 0x0000001e141d7223 */ /* 0x000fe4000001001d */
[----:B------:R-:W-:Y:S02]  /*2150*/  FADD.FTZ R30, R30, R31 ;  /* 0x0000001f1e1e7221 */ /* 0x000fe40000010000 */
[----:B------:R-:W-:Y:S01]  /*2160*/  FMUL.FTZ R31, R19, UR11 ;  /* 0x0000000b131f7c20 */ /* 0x000fe20008410000 */
[--C-:B------:R-:W-:Y:S01]  /*2170*/  HADD2.F32 R19, -RZ, R35.reuse.H0_H0 ;  /* 0x20000023ff137230 */ /* 0x100fe20000004100 */
[----:B------:R-:W-:Y:S01]  /*2180*/  FMUL.FTZ R28, R24, UR11 ;  /* 0x0000000b181c7c20 */ /* 0x000fe20008410000 */
[----:B------:R-:W-:Y:S01]  /*2190*/  HADD2.F32 R24, -RZ, R35.H1_H1 ;  /* 0x30000023ff187230 */ /* 0x000fe20000004100 */
        /* <DEDUP_REMOVED lines=19> */
.L_x_759:
        /* <DEDUP_REMOVED lines=81> */
.L_x_761:
[----:B0-----:R-:W-:Y:S05]  /*27e0*/  BSYNC B0 ;  /* 0x0000000000007941 */ /* 0x001fea0003800000 */
.L_x_760:
        /* <DEDUP_REMOVED lines=161> */
.L_x_763:
[----:B------:R-:W-:Y:S05]  /*3200*/  BSYNC B0 ;  /* 0x0000000000007941 */ /* 0x000fea0003800000 */
.L_x_762:
        /* <DEDUP_REMOVED lines=19> */
.L_x_765:
[----:B------:R-:W-:Y:S05]  /*3340*/  BSYNC B0 ;  /* 0x0000000000007941 */ /* 0x000fea0003800000 */
.L_x_764:
        /* <DEDUP_REMOVED lines=33> */
.L_x_768:
[----:B------:R-:W2:Y:S01]  /*3560*/  LDG.E.STRONG.GPU R18, [R16.64] ;  /* 0x0000000c10127981 */ /* 0x000ea2000c1ef900 */
[----:B------:R-:W-:Y:S01]  /*3570*/  YIELD ;  /* 0x0000000000007946 */ /* 0x000fe20003800000 */
[----:B--2---:R-:W-:Y:S01]  /*3580*/  ISETP.NE.AND P6, PT, R18, R23, PT ;  /* 0x000000171200720c */ /* 0x004fe20003fc5270 */
[----:B------:R-:W-:-:S12]  /*3590*/  CCTL.IVALL ;  /* 0x00000000ff00798f */ /* 0x000fd80002000000 */
[----:B------:R-:W-:Y:S05]  /*35a0*/  @P6 BRA `(.L_x_768) ;  /* 0xffffffb000006947 */ /* 0x000fea000383ffff */
.L_x_767:
        /* <DEDUP_REMOVED lines=26> */
.L_x_772:
        /* <DEDUP_REMOVED lines=116> */
.L_x_771:
        /* <DEDUP_REMOVED lines=64> */
.L_x_773:
[----:B------:R-:W-:-:S04]  /*4290*/  LOP3.LUT P6, RZ, R62, 0x1, RZ, 0xc0, !PT ;  /* 0x000000013eff7812 */ /* 0x000fc800078cc0ff */
[----:B------:R-:W-:-:S13]  /*42a0*/  ISETP.NE.OR P6, PT, RZ, UR4, P6 ;  /* 0x00000004ff007c0c */ /* 0x000fda000b7c5670 */
[----:B------:R-:W-:Y:S05]  /*42b0*/  @!P6 BRA `(.L_x_769) ;  /* 0x000002000000e947 */ /* 0x000fea0003800000 */
.L_x_770:
        /* <DEDUP_REMOVED lines=32> */
.L_x_769:
        /* <DEDUP_REMOVED lines=11> */
.L_x_775:
[----:B------:R-:W-:Y:S05]  /*4570*/  BSYNC B0 ;  /* 0x0000000000007941 */ /* 0x000fea0003800000 */
.L_x_774:
        /* <DEDUP_REMOVED lines=17> */
.L_x_766:
[----:B------:R-:W-:Y:S04]  /*4690*/  @!P0 STS.64 [0x80], R32 ;  /* 0x00008020ff008388 */ /* 0x000fe80000000a00 */
[----:B------:R-:W-:Y:S01]  /*46a0*/  BAR.SYNC.DEFER_BLOCKING 0x0 ;  /* 0x0000000000007b1d */ /* 0x000fe20000010000 */
[----:B------:R-:W-:Y:S01]  /*46b0*/  ISETP.NE.AND P6, PT, RZ, UR16, PT ;  /* 0x00000010ff007c0c */ /* 0x000fe2000bfc5270 */
[----:B0-----:R-:W-:Y:S01]  /*46c0*/  IMAD.WIDE.U32 R18, R60, 0x4ec4ec4f, RZ ;  /* 0x4ec4ec4f3c127825 */ /* 0x001fe200078e00ff */
[----:B------:R-:W-:-:S02]  /*46d0*/  HADD2.F32 R18, -RZ, R49.H0_H0 ;  /* 0x20000031ff127230 */ /* 0x000fc40000004100 */
[----:B------:R-:W-:Y:S02]  /*46e0*/  HADD2.F32 R49, -RZ, R49.H1_H1 ;  /* 0x30000031ff317230 */ /* 0x000fe40000004100 */
[----:B------:R-:W-:Y:S01]  /*46f0*/  HADD2.F32 R25, -RZ, R48.H0_H0 ;  /* 0x20000030ff197230 */ /* 0x000fe20000004100 */
[----:B------:R-:W-:Y:S01]  /*4700*/  FADD.FTZ R18, R18, -UR17 ;  /* 0x8000001112127e21 */ /* 0x000fe20008010000 */
[----:B------:R-:W-:Y:S01]  /*4710*/  HADD2.F32 R22, -RZ, R50.H0_H0 ;  /* 0x20000032ff167230 */ /* 0x000fe20000004100 */
[----:B------:R-:W-:Y:S01]  /*4720*/  FADD.FTZ R24, R49, -UR17 ;  /* 0x8000001131187e21 */ /* 0x000fe20008010000 */
[----:B------:R-:W-:Y:S01]  /*4730*/  SHF.R.U32.HI R21, RZ, 0x2, R19 ;  /* 0x00000002ff157819 */ /* 0x000fe20000011613 */
[----:B------:R-:W-:Y:S01]  /*4740*/  HADD2.F32 R48, -RZ, R48.H1_H1 ;  /* 0x30000030ff307230 */ /* 0x000fe20000004100 */
[----:B------:R-:W-:Y:S01]  /*4750*/  FMUL.FTZ R27, R18, UR11 ;  /* 0x0000000b121b7c20 */ /* 0x000fe20008410000 */
[----:B------:R-:W-:Y:S01]  /*4760*/  HADD2.F32 R50, -RZ, R50.H1_H1 ;  /* 0x30000032ff327230 */ /* 0x000fe20000004100 */
[----:B------:R-:W-:Y:S01]  /*4770*/  FMUL.FTZ R24, R24, UR11 ;  /* 0x0000000b18187c20 */ /* 0x000fe20008410000 */
[----:B------:R-:W0:Y:S02]  /*4780*/  LDS.64 R16, [0x80] ;  /* 0x00008000ff107984 */ /* 0x000e240000000a00 */
        /* <DEDUP_REMOVED lines=21> */
.L_x_776:
        /* <DEDUP_REMOVED lines=16> */
[----:B------:R-:W-:-:S05]  /*49e0*/  F2FP.PACK_AB R17, R16, R17 ;  /* 0x000000111011723e */ /* 0x000fca00000000ff */
[----:B------:R0:W-:Y:S02]  /*49f0*/  STG.E [R18.64], R17 ;  /* 0x0000001112007986 */ /* 0x0001e4000c10190c */
.L_x_778:
[----:B------:R-:W-:Y:S05]  /*4a00*/  BSYNC B0 ;  /* 0x0000000000007941 */ /* 0x000fea0003800000 */
.L_x_777:
[----:B------:R-:W-:Y:S01]  /*4a10*/  FADD.FTZ R27, R22, -UR17 ;  /* 0x80000011161b7e21 */ /* 0x000fe20008010000 */
[----:B------:R-:W-:Y:S01]  /*4a20*/  HADD2.F32 R22, -RZ, R45.H0_H0 ;  /* 0x2000002dff167230 */ /* 0x000fe20000004100 */
[----:B------:R-:W-:Y:S01]  /*4a30*/  FADD.FTZ R26, R50, -UR17 ;  /* 0x80000011321a7e21 */ /* 0x000fe20008010000 */
[--C-:B------:R-:W-:Y:S01]  /*4a40*/  HADD2.F32 R25, -RZ, R47.reuse.H0_H0 ;  /* 0x2000002fff197230 */ /* 0x100fe20000004100 */
[----:B------:R-:W-:Y:S01]  /*4a50*/  FMUL.FTZ R27, R27, UR11 ;  /* 0x0000000b1b1b7c20 */ /* 0x000fe20008410000 */
[----:B------:R-:W-:Y:S01]  /*4a60*/  HADD2.F32 R24, -RZ, R47.H1_H1 ;  /* 0x3000002fff187230 */ /* 0x000fe20000004100 */
[----:B------:R-:W-:Y:S01]  /*4a70*/  FMUL.FTZ R26, R26, UR11 ;  /* 0x0000000b1a1a7c20 */ /* 0x000fe20008410000 */
[----:B------:R-:W-:Y:S01]  /*4a80*/  HADD2.F32 R45, -RZ, R45.H1_H1 ;  /* 0x3000002dff2d7230 */ /* 0x000fe20000004100 */
        /* <DEDUP_REMOVED lines=19> */
.L_x_779:
        /* <DEDUP_REMOVED lines=19> */
.L_x_781:
[----:B------:R-:W-:Y:S05]  /*4cf0*/  BSYNC B0 ;  /* 0x0000000000007941 */ /* 0x000fea0003800000 */
.L_x_780:
[----:B------:R-:W-:Y:S01]  /*4d00*/  ISETP.NE.AND P6, PT, RZ, UR16, PT ;  /* 0x00000010ff007c0c */ /* 0x000fe2000bfc5270 */
[----:B------:R-:W-:Y:S01]  /*4d10*/  FADD.FTZ R27, R22, -UR17 ;  /* 0x80000011161b7e21 */ /* 0x000fe20008010000 */
[----:B------:R-:W-:Y:S01]  /*4d20*/  HADD2.F32 R25, -RZ, R44.H0_H0 ;  /* 0x2000002cff197230 */ /* 0x000fe20000004100 */
[----:B------:R-:W-:Y:S01]  /*4d30*/  FADD.FTZ R24, R45, -UR17 ;  /* 0x800000112d187e21 */ /* 0x000fe20008010000 */
[----:B------:R-:W-:Y:S01]  /*4d40*/  HADD2.F32 R22, -RZ, R46.H0_H0 ;  /* 0x2000002eff167230 */ /* 0x000fe20000004100 */
[----:B------:R-:W-:Y:S01]  /*4d50*/  FMUL.FTZ R27, R27, UR11 ;  /* 0x0000000b1b1b7c20 */ /* 0x000fe20008410000 */
[----:B------:R-:W-:Y:S01]  /*4d60*/  HADD2.F32 R44, -RZ, R44.H1_H1 ;  /* 0x3000002cff2c7230 */ /* 0x000fe20000004100 */
[----:B------:R-:W-:Y:S01]  /*4d70*/  FMUL.FTZ R24, R24, UR11 ;  /* 0x0000000b18187c20 */ /* 0x000fe20008410000 */
[----:B------:R-:W-:-:S05]  /*4d80*/  HADD2.F32 R46, -RZ, R46.H1_H1 ;  /* 0x3000002eff2e7230 */ /* 0x000fca0000004100 */
        /* <DEDUP_REMOVED lines=19> */
.L_x_782:
        /* <DEDUP_REMOVED lines=18> */
.L_x_784:
[----:B------:R-:W-:Y:S05]  /*4fe0*/  BSYNC B0 ;  /* 0x0000000000007941 */ /* 0x000fea0003800000 */
.L_x_783:
        /* <DEDUP_REMOVED lines=27> */
.L_x_785:
        /* <DEDUP_REMOVED lines=18> */
.L_x_787:
[----:B------:R-:W-:Y:S05]  /*52c0*/  BSYNC B0 ;  /* 0x0000000000007941 */ /* 0x000fea0003800000 */
.L_x_786:
[----:B------:R-:W-:Y:S01]  /*52d0*/  FADD.FTZ R27, R22, -UR17 ;  /* 0x80000011161b7e21 */ /* 0x000fe20008010000 */
[--C-:B------:R-:W-:Y:S01]  /*52e0*/  HADD2.F32 R25, -RZ, R40.reuse.H0_H0 ;  /* 0x20000028ff197230 */ /* 0x100fe20000004100 */
[----:B------:R-:W-:Y:S01]  /*52f0*/  FADD.FTZ R24, R41, -UR17 ;  /* 0x8000001129187e21 */ /* 0x000fe20008010000 */
[----:B------:R-:W-:Y:S01]  /*5300*/  HADD2.F32 R40, -RZ, R40.H1_H1 ;  /* 0x30000028ff287230 */ /* 0x000fe20000004100 */
[----:B------:R-:W-:Y:S01]  /*5310*/  FMUL.FTZ R27, R27, UR11 ;  /* 0x0000000b1b1b7c20 */ /* 0x000fe20008410000 */
[----:B------:R-:W-:Y:S01]  /*5320*/  HADD2.F32 R22, -RZ, R42.H0_H0 ;  /* 0x2000002aff167230 */ /* 0x000fe20000004100 */
[----:B------:R-:W-:Y:S01]  /*5330*/  FMUL.FTZ R24, R24, UR11 ;  /* 0x0000000b18187c20 */ /* 0x000fe20008410000 */
[----:B------:R-:W-:Y:S05]  /*5340*/  @!P6 BRA `(.L_x_788) ;  /* 0x000001200000e947 */ /* 0x000fea0003800000 */
[----:B0-----:R-:W-:Y:S02]  /*5350*/  FFMA.FTZ R17, R24, R13, R15 ;  /* 0x0000000d18117223 */ /* 0x001fe4000001000f */
        /* <DEDUP_REMOVED lines=17> */
.L_x_788:
        /* <DEDUP_REMOVED lines=18> */
.L_x_790:
[----:B------:R-:W-:Y:S05]  /*5590*/  BSYNC B0 ;  /* 0x0000000000007941 */ /* 0x000fea0003800000 */
.L_x_789:
[----:B------:R-:W-:Y:S01]  /*55a0*/  HADD2.F32 R42, -RZ, R42.H1_H1 ;  /* 0x3000002aff2a7230 */ /* 0x000fe20000004100 */
[----:B------:R-:W-:Y:S01]  /*55b0*/  FADD.FTZ R27, R22, -UR17 ;  /* 0x80000011161b7e21 */ /* 0x000fe20008010000 */
[----:B------:R-:W-:Y:S01]  /*55c0*/  HADD2.F32 R22, -RZ, R37.H0_H0 ;  /* 0x20000025ff167230 */ /* 0x000fe20000004100 */
[----:B------:R-:W-:Y:S01]  /*55d0*/  IMAD R21, R34, c[0x0][0x1fc], R21 ;  /* 0x00007f0022157a24 */ /* 0x000fe200078e0215 */
[--C-:B------:R-:W-:Y:S01]  /*55e0*/  HADD2.F32 R25, -RZ, R39.reuse.H0_H0 ;  /* 0x20000027ff197230 */ /* 0x100fe20000004100 */
[----:B------:R-:W-:Y:S01]  /*55f0*/  FADD.FTZ R26, R42, -UR17 ;  /* 0x800000112a1a7e21 */ /* 0x000fe20008010000 */
[----:B------:R-:W-:Y:S01]  /*5600*/  HADD2.F32 R24, -RZ, R39.H1_H1 ;  /* 0x30000027ff187230 */ /* 0x000fe20000004100 */
[----:B------:R-:W-:Y:S01]  /*5610*/  FMUL.FTZ R27, R27, UR11 ;  /* 0x0000000b1b1b7c20 */ /* 0x000fe20008410000 */
[----:B------:R-:W-:Y:S01]  /*5620*/  HADD2.F32 R37, -RZ, R37.H1_H1 ;  /* 0x30000025ff257230 */ /* 0x000fe20000004100 */
        /* <DEDUP_REMOVED lines=20> */
.L_x_791:
        /* <DEDUP_REMOVED lines=18> */
.L_x_793:
[----:B------:R-:W-:Y:S05]  /*5890*/  BSYNC B0 ;  /* 0x0000000000007941 */ /* 0x000fea0003800000 */
.L_x_792:
[----:B------:R-:W-:Y:S01]  /*58a0*/  FADD.FTZ R22, R22, -UR17 ;  /* 0x8000001116167e21 */ /* 0x000fe20008010000 */
[----:B------:R-:W-:Y:S01]  /*58b0*/  IADD3 R30, R21, 0xc0, RZ ;  /* 0x000000c0151e7810 */ /* 0x000fe20007ffe0ff */
[----:B------:R-:W-:Y:S01]  /*58c0*/  FADD.FTZ R37, R37, -UR17 ;  /* 0x8000001125257e21 */ /* 0x000fe20008010000 */
[--C-:B------:R-:W-:Y:S01]  /*58d0*/  HADD2.F32 R25, -RZ, R36.reuse.H0_H0 ;  /* 0x20000024ff197230 */ /* 0x100fe20000004100 */
[----:B------:R-:W-:Y:S01]  /*58e0*/  FMUL.FTZ R31, R22, UR11 ;  /* 0x0000000b161f7c20 */ /* 0x000fe20008410000 */
[----:B------:R-:W-:Y:S01]  /*58f0*/  HADD2.F32 R36, -RZ, R36.H1_H1 ;  /* 0x30000024ff247230 */ /* 0x000fe20000004100 */
        /* <DEDUP_REMOVED lines=21> */
.L_x_794:
        /* <DEDUP_REMOVED lines=19> */
[----:B------:R-:W-:-:S05]  /*5b80*/  F2FP.PACK_AB R17, R16, R17 ;  /* 0x000000111011723e */ /* 0x000fca00000000ff */
[----:B------:R0:W-:Y:S02]  /*5b90*/  STG.E [R18.64], R17 ;  /* 0x0000001112007986 */ /* 0x0001e4000c10190c */
.L_x_796:
[----:B------:R-:W-:Y:S05]  /*5ba0*/  BSYNC B0 ;  /* 0x0000000000007941 */ /* 0x000fea0003800000 */
.L_x_795:
[--C-:B------:R-:W-:Y:S01]  /*5bb0*/  HADD2.F32 R16, -RZ, R38.reuse.H0_H0 ;  /* 0x20000026ff107230 */ /* 0x100fe20000004100 */
[----:B------:R-:W-:Y:S01]  /*5bc0*/  ISETP.GE.U32.AND P0, PT, R52, c[0x0][0x1e0], PT ;  /* 0x0000780034007a0c */ /* 0x000fe20003f06070 */
[----:B------:R-:W-:Y:S02]  /*5bd0*/  HADD2.F32 R38, -RZ, R38.H1_H1 ;  /* 0x30000026ff267230 */ /* 0x000fe40000004100 */
[--C-:B0-----:R-:W-:Y:S01]  /*5be0*/  HADD2.F32 R17, -RZ, R35.reuse.H0_H0 ;  /* 0x20000023ff117230 */ /* 0x101fe20000004100 */
[----:B------:R-:W-:Y:S01]  /*5bf0*/  ISETP.GE.AND.EX P0, PT, R10, c[0x0][0x1e4], PT, P0 ;  /* 0x000079000a007a0c */ /* 0x000fe20003f06300 */
[----:B------:R-:W-:Y:S01]  /*5c00*/  FADD.FTZ R18, R16, -UR17 ;  /* 0x8000001110127e21 */ /* 0x000fe20008010000 */
[----:B------:R-:W-:Y:S01]  /*5c10*/  HADD2.F32 R16, -RZ, R35.H1_H1 ;  /* 0x30000023ff107230 */ /* 0x000fe20000004100 */
[----:B------:R-:W-:Y:S01]  /*5c20*/  FADD.FTZ R38, R38, -UR17 ;  /* 0x8000001126267e21 */ /* 0x000fe20008010000 */
[----:B------:R-:W-:Y:S01]  /*5c30*/  ISETP.LT.U32.AND P0, PT, R60, 0x1a0, !P0 ;  /* 0x000001a03c00780c */ /* 0x000fe20004701070 */
[----:B------:R-:W-:-:S02]  /*5c40*/  FMUL.FTZ R29, R18, UR11 ;  /* 0x0000000b121d7c20 */ /* 0x000fc40008410000 */
[----:B------:R-:W-:Y:S01]  /*5c50*/  FMUL.FTZ R38, R38, UR11 ;  /* 0x0000000b26267c20 */ /* 0x000fe20008410000 */
[----:B------:R-:W-:Y:S08]  /*5c60*/  @!P6 BRA `(.L_x_797) ;  /* 0x000001200000e947 */ /* 0x000ff00003800000 */
        /* <DEDUP_REMOVED lines=18> */
.L_x_797:
        /* <DEDUP_REMOVED lines=17> */
.L_x_799:
[----:B------:R-:W-:Y:S05]  /*5ea0*/  BSYNC B0 ;  /* 0x0000000000007941 */ /* 0x000fea0003800000 */
.L_x_798:
[----:B------:R-:W-:Y:S01]  /*5eb0*/  ULDC UR4, c[0x0][0x10] ;  /* 0x0000040000047ab9 */ /* 0x000fe20000000800 */
[----:B------:R-:W-:Y:S01]  /*5ec0*/  IADD3 R51, R51, 0x1, RZ ;  /* 0x0000000133337810 */ /* 0x000fe20007ffe0ff */
[----:B------:R-:W-:-:S04]  /*5ed0*/  UIADD3 UR14, UR14, UR4, URZ ;  /* 0x000000040e0e7290 */ /* 0x000fc8000fffe03f */
[----:B------:R-:W-:-:S06]  /*5ee0*/  UISETP.GE.AND UP0, UPT, UR14, UR6, UPT ;  /* 0x000000060e00728c */ /* 0x000fcc000bf06270 */
[----:B------:R-:W-:-:S13]  /*5ef0*/  PLOP3.LUT P0, PT, PT, PT, UP0, 0x80, 0x0 ;  /* 0x000000000000781c */ /* 0x000fda0003f0f008 */
[----:B------:R-:W-:Y:S01]  /*5f00*/  @P0 CALL.REL.NOINC `(.L_x_749) ;  /* 0x0000001000000944 */ /* 0x000fe20003c00000 */
[----:B------:R-:W-:Y:S05]  /*5f10*/  BRA `(.L_x_800) ;  /* 0xffffa52000007947 */ /* 0x000fea000383ffff */
.L_x_749:
        /* <DEDUP_REMOVED lines=22> */
.L_x_802:
[----:B------:R-:W-:Y:S05]  /*6080*/  BSYNC B0 ;  /* 0x0000000000007941 */ /* 0x000fea0003800000 */
.L_x_801:
[----:B------:R-:W-:Y:S05]  /*6090*/  @P0 EXIT ;  /* 0x000000000000094d */ /* 0x000fea0003800000 */
[----:B------:R-:W-:Y:S05]  /*60a0*/  @P2 BRA `(.L_x_803) ;  /* 0x0000008000002947 */ /* 0x000fea0003800000 */
[----:B------:R-:W-:-:S05]  /*60b0*/  IMAD R0, R4, c[0x0][0x10], RZ ;  /* 0x0000040004007a24 */ /* 0x000fca00078e02ff */
[----:B------:R-:W-:-:S13]  /*60c0*/  ISETP.NE.AND P0, PT, R0, -0x1, PT ;  /* 0xffffffff0000780c */ /* 0x000fda0003f05270 */
[----:B------:R-:W-:Y:S05]  /*60d0*/  @!P0 BRA `(.L_x_803) ;  /* 0x0000005000008947 */ /* 0x000fea0003800000 */
.L_x_804:
[----:B-1----:R-:W2:Y:S01]  /*60e0*/  LDG.E.STRONG.GPU R5, [R2.64] ;  /* 0x0000000c02057981 */ /* 0x002ea2000c1ef900 */
[----:B------:R-:W-:Y:S01]  /*60f0*/  YIELD ;  /* 0x0000000000007946 */ /* 0x000fe20003800000 */
[----:B--2---:R-:W-:Y:S01]  /*6100*/  ISETP.NE.AND P0, PT, R5, R0, PT ;  /* 0x000000000500720c */ /* 0x004fe20003f05270 */
[----:B------:R-:W-:-:S12]  /*6110*/  CCTL.IVALL ;  /* 0x00000000ff00798f */ /* 0x000fd80002000000 */
[----:B------:R-:W-:Y:S05]  /*6120*/  @P0 BRA `(.L_x_804) ;  /* 0xffffffb000000947 */ /* 0x000fea000383ffff */
.L_x_803:
        /* <DEDUP_REMOVED lines=25> */
.L_x_805:
        /* <DEDUP_REMOVED lines=23> */
.L_x_806:
        /* <DEDUP_REMOVED lines=13> */
.L_x_3274:


//--------------------- .text._Z35group_norm_nhwc_bwd_one_pass_kernelI11Fp16IOFp32WLi512ELi26ELi416EEv26Group_norm_nhwc_bwd_params --------------------------
	.section	.text._Z35group_norm_nhwc_bwd_one_pass_kernelI11Fp16IOFp32WLi512ELi26ELi416EEv26Group_norm_nhwc_bwd_params,"ax",@progbits
	.sectioninfo	@"SHI_REGISTERS=128"
	.align	128
        .global         _Z35group_norm_nhwc_bwd_one_pass_kernelI11Fp16IOFp32WLi512ELi26ELi416EEv26Group_norm_nhwc_bwd_params
        .type           _Z35group_norm_nhwc_bwd_one_pass_kernelI11Fp16IOFp32WLi512ELi26ELi416EEv26Group_norm_nhwc_bwd_params,@function
        .size           _Z35group_norm_nhwc_bwd_one_pass_kernelI11Fp16IOFp32WLi512ELi26ELi416EEv26Group_norm_nhwc_bwd_params,(.L_x_3275 - _Z35group_norm_nhwc_bwd_one_pass_kernelI11Fp16IOFp32WLi512ELi26ELi416EEv26Group_norm_nhwc_bwd_params)
        .other          _Z35group_norm_nhwc_bwd_one_pass_kernelI11Fp16IOFp32WLi512ELi26ELi416EEv26Group_norm_nhwc_bwd_params,@"STO_CUDA_ENTRY STV_DEFAULT"
_Z35group_norm_nhwc_bwd_one_pass_kernelI11Fp16IOFp32WLi512ELi26ELi416EEv26Group_norm_nhwc_bwd_params:
.text._Z35group_norm_nhwc_bwd_one_pass_kernelI11Fp16IOFp32WLi512ELi26ELi416EEv26Group_norm_nhwc_bwd_params:
        /* <DEDUP_REMOVED lines=109> */
.L_x_890:
[----:B------:R-:W-:Y:S01]  /*06d0*/  IABS R10, c[0x0][0x1f0] ;  /* 0x00007c00000a7a13 */ /* 0x000fe20000000000 */
[----:B------:R-:W-:Y:S01]  /*06e0*/  CS2R R64, SRZ ;  /* 0x0000000000407805 */ /* 0x000fe2000001ff00 */
[----:B------:R-:W-:Y:S01]  /*06f0*/  IABS R12, R5 ;  /* 0x00000005000c7213 */ /* 0x000fe20000000000 */
[----:B------:R-:W-:Y:S01]  /*0700*/  CS2R R82, SRZ ;  /* 0x0000000000527805 */ /* 0x000fe2000001ff00 */
[----:B0-----:R-:W0:Y:S01]  /*0710*/  I2F.RP R7, R10 ;  /* 0x0000000a00077306 */ /* 0x001e220000209400 */
[----:B------:R-:W-:-:S02]  /*0720*/  P2R R16, PR, RZ, 0x8 ;  /* 0x00000008ff107803 */ /* 0x000fc40000000000 */
[----:B------:R-:W-:Y:S02]  /*0730*/  P2R R15, PR, RZ, 0x4 ;  /* 0x00000004ff0f7803 */ /* 0x000fe40000000000 */
[----:B------:R-:W-:Y:S01]  /*0740*/  MOV R66, RZ ;  /* 0x000000ff00427202 */ /* 0x000fe20000000f00 */
        /* <DEDUP_REMOVED lines=235> */
[----:B------:R-:W-:-:S03]  /*1600*/  ISETP.NE.AND P3, PT, R16, RZ, PT ;  /* 0x000000ff1000720c */ /* 0x000fc60003f65270 */
        /* <DEDUP_REMOVED lines=29> */
[----:B------:R-:W-:Y:S02]  /*17e0*/  P2R R68, PR, RZ, 0x40 ;  /* 0x00000040ff447803 */ /* 0x000fe40000000000 */
[----:B------:R-:W-:-:S02]  /*17f0*/  @P2 IADD3.X R17, R23, c[0x0][0x184], RZ, P0, !PT ;  /* 0x0000610017112a10 */ /* 0x000fc400007fe4ff */
[----:B------:R-:W-:Y:S02]  /*1800*/  @P2 IADD3 R24, P0, R24, c[0x0][0x178], RZ ;  /* 0x00005e0018182a10 */ /* 0x000fe40007f1e0ff */
[----:B------:R-:W-:Y:S02]  /*1810*/  LOP3.LUT P6, RZ, R6, 0x8, RZ, 0xc0, !PT ;  /* 0x0000000806ff7812 */ /* 0x000fe400078cc0ff */
[----:B------:R-:W-:Y:S01]  /*1820*/  @P2 IADD3.X R25, R23, c[0x0][0x17c], RZ, P0, !PT ;  /* 0x00005f0017192a10 */ /* 0x000fe200007fe4ff */
[----:B------:R-:W-:Y:S01]  /*1830*/  @P1 IMAD R23, R108, c[0x0][0x1d8], RZ ;  /* 0x000076006c171a24 */ /* 0x000fe200078e02ff */
[----:B------:R-:W-:Y:S02]  /*1840*/  @P1 MOV R26, R18 ;  /* 0x00000012001a1202 */ /* 0x000fe40000000f00 */
[----:B------:R-:W-:Y:S02]  /*1850*/  @P1 MOV R27, R21 ;  /* 0x00000015001b1202 */ /* 0x000fe40000000f00 */
[----:B------:R-:W-:-:S02]  /*1860*/  P2R R67, PR, RZ, 0x40 ;  /* 0x00000040ff437803 */ /* 0x000fc40000000000 */
[----:B------:R-:W-:Y:S01]  /*1870*/  LOP3.LUT P6, RZ, R6, 0x10, RZ, 0xc0, !PT ;  /* 0x0000001006ff7812 */ /* 0x000fe200078cc0ff */
[C---:B------:R-:W-:Y:S02]  /*1880*/  @P1 IMAD R23, R96.reuse, c[0x0][0x1dc], R23 ;  /* 0x0000770060171a24 */ /* 0x040fe400078e0217 */
[----:B------:R-:W-:Y:S01]  /*1890*/  @P1 IMAD.WIDE.U32 R26, R96, c[0x0][0x1d8], R26 ;  /* 0x00007600601a1a25 */ /* 0x000fe200078e001a */
[----:B------:R-:W-:Y:S02]  /*18a0*/  P2R R69, PR, RZ, 0x40 ;  /* 0x00000040ff457803 */ /* 0x000fe40000000000 */
[----:B------:R-:W-:Y:S02]  /*18b0*/  LOP3.LUT P6, RZ, R6, 0x20, RZ, 0xc0, !PT ;  /* 0x0000002006ff7812 */ /* 0x000fe400078cc0ff */
[----:B------:R-:W-:Y:S02]  /*18c0*/  @P1 IADD3 R23, R27, R23, RZ ;  /* 0x000000171b171210 */ /* 0x000fe40007ffe0ff */
[----:B------:R-:W-:-:S02]  /*18d0*/  @P1 SHF.L.U32 R28, R26, 0x1, RZ ;  /* 0x000000011a1c1819 */ /* 0x000fc400000006ff */
[----:B------:R-:W-:Y:S02]  /*18e0*/  P2R R70, PR, RZ, 0x40 ;  /* 0x00000040ff467803 */ /* 0x000fe40000000000 */
[----:B------:R-:W-:Y:S02]  /*18f0*/  LOP3.LUT P6, RZ, R6, 0x40, RZ, 0xc0, !PT ;  /* 0x0000004006ff7812 */ /* 0x000fe400078cc0ff */
[----:B------:R-:W-:Y:S02]  /*1900*/  @P1 SHF.L.U64.HI R23, R26, 0x1, R23 ;  /* 0x000000011a171819 */ /* 0x000fe40000010217 */
[----:B------:R-:W-:Y:S02]  /*1910*/  @P1 IADD3 R26, P0, R28, c[0x0][0x180], RZ ;  /* 0x000060001c1a1a10 */ /* 0x000fe40007f1e0ff */
[----:B------:R-:W-:Y:S02]  /*1920*/  P2R R71, PR, RZ, 0x40 ;  /* 0x00000040ff477803 */ /* 0x000fe40000000000 */
[----:B------:R-:W-:-:S02]  /*1930*/  LOP3.LUT P6, RZ, R6, 0x80, RZ, 0xc0, !PT ;  /* 0x0000008006ff7812 */ /* 0x000fc400078cc0ff */
[----:B------:R-:W-:Y:S02]  /*1940*/  @P1 IADD3.X R27, R23, c[0x0][0x184], RZ, P0, !PT ;  /* 0x00006100171b1a10 */ /* 0x000fe400007fe4ff */
[----:B------:R-:W-:Y:S01]  /*1950*/  @P1 IADD3 R28, P0, R28, c[0x0][0x178], RZ ;  /* 0x00005e001c1c1a10 */ /* 0x000fe20007f1e0ff */
[----:B------:R-:W-:-:S03]  /*1960*/  CS2R R78, SRZ ;  /* 0x00000000004e7805 */ /* 0x000fc6000001ff00 */
[----:B------:R-:W-:Y:S02]  /*1970*/  @P1 IADD3.X R29, R23, c[0x0][0x17c], RZ, P0, !PT ;  /* 0x00005f00171d1a10 */ /* 0x000fe400007fe4ff */
[----:B------:R-:W-:-:S03]  /*1980*/  MOV R23, RZ ;  /* 0x000000ff00177202 */ /* 0x000fc60000000f00 */
[----:B------:R0:W5:Y:S04]  /*1990*/  @P6 LDG.E R79, [R58.64] ;  /* 0x000000063a4f6981 */ /* 0x000168000c1e1900 */
[----:B------:R0:W5:Y:S01]  /*19a0*/  @P6 LDG.E R23, [R60.64] ;  /* 0x000000063c176981 */ /* 0x000162000c1e1900 */
[----:B------:R-:W-:Y:S01]  /*19b0*/  ISETP.NE.AND P6, PT, R71, RZ, PT ;  /* 0x000000ff4700720c */ /* 0x000fe20003fc5270 */
[----:B------:R-:W-:-:S12]  /*19c0*/  CS2R R76, SRZ ;  /* 0x00000000004c7805 */ /* 0x000fd8000001ff00 */
[----:B------:R1:W5:Y:S04]  /*19d0*/  @P6 LDG.E R62, [R8.64] ;  /* 0x00000006083e6981 */ /* 0x000368000c1e1900 */
[----:B------:R0:W5:Y:S01]  /*19e0*/  @P6 LDG.E R78, [R56.64] ;  /* 0x00000006384e6981 */ /* 0x000162000c1e1900 */
[----:B------:R-:W-:Y:S01]  /*19f0*/  ISETP.NE.AND P6, PT, R70, RZ, PT ;  /* 0x000000ff4600720c */ /* 0x000fe20003fc5270 */
[----:B-1----:R-:W-:-:S12]  /*1a00*/  CS2R R8, SRZ ;  /* 0x0000000000087805 */ /* 0x002fd8000001ff00 */
        /* <DEDUP_REMOVED lines=11> */
[----:B------:R-:W-:Y:S01]  /*1ac0*/  CS2R R72, SRZ ;  /* 0x0000000000487805 */ /* 0x000fe2000001ff00 */
[----:B------:R-:W-:Y:S01]  /*1ad0*/  CS2R R70, SRZ ;  /* 0x0000000000467805 */ /* 0x000fe2000001ff00 */
[----:B------:R-:W-:-:S04]  /*1ae0*/  CS2R R68, SRZ ;  /* 0x0000000000447805 */ /* 0x000fc8000001ff00 */
[----:B------:R0:W5:Y:S04]  /*1af0*/  @P5 LDG.E R72, [R36.64] ;  /* 0x0000000624485981 */ /* 0x000168000c1e1900 */
[----:B------:R0:W5:Y:S04]  /*1b00*/  @P4 LDG.E R71, [R34.64] ;  /* 0x0000000622474981 */ /* 0x000168000c1e1900 */
[----:B------:R1:W5:Y:S04]  /*1b10*/  @P6 LDG.E R11, [R12.64] ;  /* 0x000000060c0b6981 */ /* 0x000368000c1e1900 */
[----:B------:R0:W5:Y:S04]  /*1b20*/  @P6 LDG.E R73, [R40.64] ;  /* 0x0000000628496981 */ /* 0x000168000c1e1900 */
[----:B------:R0:W5:Y:S01]  /*1b30*/  @P3 LDG.E R70, [R30.64] ;  /* 0x000000061e463981 */ /* 0x000162000c1e1900 */
[----:B-1----:R-:W-:-:S03]  /*1b40*/  CS2R R12, SRZ ;  /* 0x00000000000c7805 */ /* 0x002fc6000001ff00 */
[----:B------:R0:W5:Y:S04]  /*1b50*/  @P1 LDG.E R68, [R28.64] ;  /* 0x000000061c441981 */ /* 0x000168000c1e1900 */
[----:B------:R1:W5:Y:S04]  /*1b60*/  @P4 LDG.E R13, [R14.64] ;  /* 0x000000060e0d4981 */ /* 0x000368000c1e1900 */
[----:B------:R0:W5:Y:S01]  /*1b70*/  @P5 LDG.E R12, [R38.64] ;  /* 0x00000006260c5981 */ /* 0x000162000c1e1900 */
[----:B------:R-:W-:Y:S02]  /*1b80*/  LOP3.LUT P0, RZ, R6, 0x4, RZ, 0xc0, !PT ;  /* 0x0000000406ff7812 */ /* 0x000fe4000780c0ff */
[----:B------:R-:W-:Y:S01]  /*1b90*/  MOV R67, RZ ;  /* 0x000000ff00437202 */ /* 0x000fe20000000f00 */
[----:B------:R-:W-:Y:S01]  /*1ba0*/  BSSY B0, `(.L_x_808) ;  /* 0x0000016000007945 */ /* 0x000fe20003800000 */
[----:B------:R3:W5:Y:S01]  /*1bb0*/  @P2 LDG.E R69, [R24.64] ;  /* 0x0000000618452981 */ /* 0x000762000c1e1900 */
[----:B-1----:R-:W-:-:S06]  /*1bc0*/  CS2R R14, SRZ ;  /* 0x00000000000e7805 */ /* 0x002fcc000001ff00 */
[----:B------:R0:W5:Y:S04]  /*1bd0*/  @P3 LDG.E R14, [R32.64] ;  /* 0x00000006200e3981 */ /* 0x000168000c1e1900 */
[----:B------:R0:W5:Y:S04]  /*1be0*/  @P0 LDG.E R67, [R44.64] ;  /* 0x000000062c430981 */ /* 0x000168000c1e1900 */
[----:B------:R0:W5:Y:S01]  /*1bf0*/  @P0 LDG.E R74, [R42.64] ;  /* 0x000000062a4a0981 */ /* 0x000162000c1e1900 */
[----:B------:R-:W-:-:S03]  /*1c00*/  ISETP.GT.U32.AND P0, PT, R3, 0x19f, PT ;  /* 0x0000019f0300780c */ /* 0x000fc60003f04070 */
[----:B------:R1:W5:Y:S01]  /*1c10*/  @P2 LDG.E R15, [R16.64] ;  /* 0x00000006100f2981 */ /* 0x000362000c1e1900 */
[----:B---3--:R-:W-:Y:S01]  /*1c20*/  CS2R R24, SRZ ;  /* 0x0000000000187805 */ /* 0x008fe2000001ff00 */
[----:B-1----:R-:W-:-:S06]  /*1c30*/  MOV R16, RZ ;  /* 0x000000ff00107202 */ /* 0x002fcc0000000f00 */
[----:B------:R1:W5:Y:S02]  /*1c40*/  @P1 LDG.E R16, [R26.64] ;  /* 0x000000061a101981 */ /* 0x000364000c1e1900 */
[----:B-1----:R-:W-:Y:S01]  /*1c50*/  CS2R R26, SRZ ;  /* 0x00000000001a7805 */ /* 0x002fe2000001ff00 */
        /* <DEDUP_REMOVED lines=10> */
.L_x_809:
[----:B0-2---:R-:W-:Y:S05]  /*1d00*/  BSYNC B0 ;  /* 0x0000000000007941 */ /* 0x005fea0003800000 */
.L_x_808:
[----:B------:R-:W-:Y:S01]  /*1d10*/  ISETP.NE.AND P0, PT, RZ, UR9, PT ;  /* 0x00000009ff007c0c */ /* 0x000fe2000bf05270 */
[--C-:B-----5:R-:W-:Y:S01]  /*1d20*/  HADD2.F32 R31, -RZ, R23.reuse.H0_H0 ;  /* 0x20000017ff1f7230 */ /* 0x120fe20000004100 */
[----:B------:R-:W-:Y:S01]  /*1d30*/  LOP3.LUT R6, R6, 0xfffffeff, RZ, 0xc0, !PT ;  /* 0xfffffeff06067812 */ /* 0x000fe200078ec0ff */
[----:B------:R-:W-:Y:S02]  /*1d40*/  HADD2.F32 R33, -RZ, R23.H1_H1 ;  /* 0x30000017ff217230 */ /* 0x000fe40000004100 */
[--C-:B------:R-:W-:Y:S01]  /*1d50*/  HADD2.F32 R35, -RZ, R62.reuse.H0_H0 ;  /* 0x2000003eff237230 */ /* 0x100fe20000004100 */
[C---:B------:R-:W-:Y:S01]  /*1d60*/  FADD.FTZ R32, -R22.reuse, R31 ;  /* 0x0000001f16207221 */ /* 0x040fe20000010100 */
[----:B------:R-:W-:Y:S01]  /*1d70*/  HADD2.F32 R37, -RZ, R62.H1_H1 ;  /* 0x3000003eff257230 */ /* 0x000fe20000004100 */
[----:B------:R-:W-:Y:S01]  /*1d80*/  FADD.FTZ R34, -R22, R33 ;  /* 0x0000002116227221 */ /* 0x000fe20000010100 */
[--C-:B------:R-:W-:Y:S01]  /*1d90*/  HADD2.F32 R29, -RZ, R79.reuse.H0_H0 ;  /* 0x2000004fff1d7230 */ /* 0x100fe20000004100 */
[-C--:B------:R-:W-:Y:S01]  /*1da0*/  FMUL.FTZ R41, R32, R7.reuse ;  /* 0x0000000720297220 */ /* 0x080fe20000410000 */
[----:B------:R-:W-:Y:S01]  /*1db0*/  HADD2.F32 R30, -RZ, R79.H1_H1 ;  /* 0x3000004fff1e7230 */ /* 0x000fe20000004100 */
[C---:B------:R-:W-:Y:S01]  /*1dc0*/  FADD.FTZ R44, -R22.reuse, R35 ;  /* 0x00000023162c7221 */ /* 0x040fe20000010100 */
[--C-:B------:R-:W-:Y:S01]  /*1dd0*/  HADD2.F32 R17, -RZ, R78.reuse.H0_H0 ;  /* 0x2000004eff117230 */ /* 0x100fe20000004100 */
[----:B------:R-:W-:Y:S01]  /*1de0*/  FADD.FTZ R46, -R22, R37 ;  /* 0x00000025162e7221 */ /* 0x000fe20000010100 */
[----:B------:R-:W-:Y:S01]  /*1df0*/  HADD2.F32 R28, -RZ, R78.H1_H1 ;  /* 0x3000004eff1c7230 */ /* 0x000fe20000004100 */
[----:B------:R-:W-:Y:S01]  /*1e00*/  FMUL.FTZ R32, R34, R7 ;  /* 0x0000000722207220 */ /* 0x000fe20000410000 */
[----:B------:R-:W-:Y:S01]  /*1e10*/  @P0 LOP3.LUT R6, R6, 0x100, RZ, 0xfc, !PT ;  /* 0x0000010006060812 */ /* 0x000fe200078efcff */
        /* <DEDUP_REMOVED lines=19> */
.L_x_810:
        /* <DEDUP_REMOVED lines=26> */
.L_x_811:
[----:B------:R-:W-:Y:S01]  /*20f0*/  FADD.FTZ R38, RZ, R29 ;  /* 0x0000001dff267221 */ /* 0x000fe20000010000 */
[--C-:B------:R-:W-:Y:S01]  /*2100*/  HADD2.F32 R37, -RZ, R8.reuse.H0_H0 ;  /* 0x20000008ff257230 */ /* 0x100fe20000004100 */
[----:B------:R-:W-:Y:S01]  /*2110*/  FFMA.FTZ R35, R32, R36, R35 ;  /* 0x0000002420237223 */ /* 0x000fe20000010023 */
[----:B------:R-:W-:Y:S01]  /*2120*/  HADD2.F32 R39, -RZ, R8.H1_H1 ;  /* 0x30000008ff277230 */ /* 0x000fe20000004100 */
[----:B------:R-:W-:Y:S02]  /*2130*/  FMUL.FTZ R40, R17, R24 ;  /* 0x0000001811287220 */ /* 0x000fe40000410000 */
[----:B------:R-:W-:Y:S02]  /*2140*/  FADD.FTZ R41, R36, R31 ;  /* 0x0000001f24297221 */ /* 0x000fe40000010000 */
[----:B------:R-:W-:-:S02]  /*2150*/  FFMA.FTZ R29, R33, R17, R48 ;  /* 0x00000011211d7223 */ /* 0x000fc40000010030 */
[----:B------:R-:W-:Y:S02]  /*2160*/  FADD.FTZ R31, R38, R17 ;  /* 0x00000011261f7221 */ /* 0x000fe40000010000 */
[----:B------:R-:W-:Y:S02]  /*2170*/  FFMA.FTZ R36, R33, R40, R35 ;  /* 0x0000002821247223 */ /* 0x000fe40000010023 */
[----:B------:R-:W-:Y:S02]  /*2180*/  FFMA.FTZ R17, R32, R30, RZ ;  /* 0x0000001e20117223 */ /* 0x000fe400000100ff */
[----:B------:R-:W-:Y:S02]  /*2190*/  FADD.FTZ R35, RZ, R30 ;  /* 0x0000001eff237221 */ /* 0x000fe40000010000 */
[----:B------:R-:W-:Y:S02]  /*21a0*/  FMUL.FTZ R33, R28, R25 ;  /* 0x000000191c217220 */ /* 0x000fe40000410000 */
[----:B------:R-:W-:-:S02]  /*21b0*/  FADD.FTZ R30, -R22, R37 ;  /* 0x00000025161e7221 */ /* 0x000fc40000010100 */
[----:B------:R-:W-:Y:S02]  /*21c0*/  FADD.FTZ R32, -R22, R39 ;  /* 0x0000002716207221 */ /* 0x000fe40000010100 */
[C---:B------:R-:W-:Y:S02]  /*21d0*/  FFMA.FTZ R17, R34.reuse, R28, R17 ;  /* 0x0000001c22117223 */ /* 0x040fe40000010011 */
[----:B------:R-:W-:Y:S01]  /*21e0*/  FADD.FTZ R28, R35, R28 ;  /* 0x0000001c231c7221 */ /* 0x000fe20000010000 */
[--C-:B------:R-:W-:Y:S01]  /*21f0*/  HADD2.F32 R35, -RZ, R77.reuse.H1_H1 ;  /* 0x3000004dff237230 */ /* 0x100fe20000004100 */
[----:B------:R-:W-:Y:S01]  /*2200*/  FFMA.FTZ R47, R34, R33, R36 ;  /* 0x00000021222f7223 */ /* 0x000fe20000010024 */
[----:B------:R-:W-:Y:S01]  /*2210*/  HADD2.F32 R34, -RZ, R77.H0_H0 ;  /* 0x2000004dff227230 */ /* 0x000fe20000004100 */
        /* <DEDUP_REMOVED lines=22> */
.L_x_812:
[----:B------:R-:W-:Y:S01]  /*2380*/  FMUL.FTZ R36, R34, R24 ;  /* 0x0000001822247220 */ /* 0x000fe20000410000 */
[--C-:B------:R-:W-:Y:S01]  /*2390*/  HADD2.F32 R37, -RZ, R9.reuse.H0_H0 ;  /* 0x20000009ff257230 */ /* 0x100fe20000004100 */
[----:B------:R-:W-:Y:S01]  /*23a0*/  FADD.FTZ R41, R33, R40 ;  /* 0x0000002821297221 */ /* 0x000fe20000010000 */
[----:B------:R-:W-:Y:S01]  /*23b0*/  HADD2.F32 R39, -RZ, R9.H1_H1 ;  /* 0x30000009ff277230 */ /* 0x000fe20000004100 */
[----:B------:R-:W-:Y:S02]  /*23c0*/  FFMA.FTZ R33, R49, R36, R47 ;  /* 0x0000002431217223 */ /* 0x000fe4000001002f */
[----:B------:R-:W-:Y:S02]  /*23d0*/  FMUL.FTZ R30, R35, R25 ;  /* 0x00000019231e7220 */ /* 0x000fe40000410000 */
[----:B------:R-:W-:-:S02]  /*23e0*/  FFMA.FTZ R17, R32, R35, R17 ;  /* 0x0000002320117223 */ /* 0x000fc40000010011 */
[----:B------:R-:W-:Y:S01]  /*23f0*/  FFMA.FTZ R45, R32, R30, R33 ;  /* 0x0000001e202d7223 */ /* 0x000fe20000010021 */
[----:B------:R-:W-:Y:S01]  /*2400*/  HADD2.F32 R33, -RZ, R76.H1_H1 ;  /* 0x3000004cff217230 */ /* 0x000fe20000004100 */
[----:B------:R-:W-:Y:S02]  /*2410*/  FADD.FTZ R31, R31, R34 ;  /* 0x000000221f1f7221 */ /* 0x000fe40000010000 */
[----:B------:R-:W-:Y:S02]  /*2420*/  FFMA.FTZ R29, R49, R34, R29 ;  /* 0x00000022311d7223 */ /* 0x000fe4000001001d */
[C---:B------:R-:W-:Y:S02]  /*2430*/  FADD.FTZ R32, -R22.reuse, R37 ;  /* 0x0000002516207221 */ /* 0x040fe40000010100 */
[----:B------:R-:W-:Y:S02]  /*2440*/  FADD.FTZ R34, -R22, R39 ;  /* 0x0000002716227221 */ /* 0x000fe40000010100 */
[----:B------:R-:W-:-:S02]  /*2450*/  FADD.FTZ R28, R28, R35 ;  /* 0x000000231c1c7221 */ /* 0x000fc40000010000 */
[----:B------:R-:W-:Y:S01]  /*2460*/  FADD.FTZ R35, R41, R36 ;  /* 0x0000002429237221 */ /* 0x000fe20000010000 */
[----:B------:R-:W-:Y:S01]  /*2470*/  HADD2.F32 R36, -RZ, R76.H0_H0 ;  /* 0x2000004cff247230 */ /* 0x000fe20000004100 */
        /* <DEDUP_REMOVED lines=21> */
.L_x_813:
[----:B------:R-:W-:Y:S01]  /*25d0*/  FMUL.FTZ R34, R36, R24 ;  /* 0x0000001824227220 */ /* 0x000fe20000410000 */
[--C-:B------:R-:W-:Y:S01]  /*25e0*/  HADD2.F32 R39, -RZ, R10.reuse.H0_H0 ;  /* 0x2000000aff277230 */ /* 0x100fe20000004100 */
[----:B------:R-:W-:Y:S01]  /*25f0*/  FADD.FTZ R37, R30, R35 ;  /* 0x000000231e257221 */ /* 0x000fe20000010000 */
[----:B------:R-:W-:Y:S01]  /*2600*/  HADD2.F32 R41, -RZ, R10.H1_H1 ;  /* 0x3000000aff297230 */ /* 0x000fe20000004100 */
[----:B------:R-:W-:Y:S01]  /*2610*/  FFMA.FTZ R35, R47, R34, R45 ;  /* 0x000000222f237223 */ /* 0x000fe2000001002d */
[----:B------:R-:W-:Y:S01]  /*2620*/  HADD2.F32 R38, -RZ, R75.H0_H0 ;  /* 0x2000004bff267230 */ /* 0x000fe20000004100 */
[----:B------:R-:W-:Y:S01]  /*2630*/  FMUL.FTZ R30, R33, R25 ;  /* 0x00000019211e7220 */ /* 0x000fe20000410000 */
[----:B------:R-:W-:Y:S01]  /*2640*/  HADD2.F32 R45, -RZ, R67.H0_H0 ;  /* 0x20000043ff2d7230 */ /* 0x000fe20000004100 */
[----:B------:R-:W-:-:S02]  /*2650*/  FADD.FTZ R28, R28, R33 ;  /* 0x000000211c1c7221 */ /* 0x000fc40000010000 */
[C---:B------:R-:W-:Y:S02]  /*2660*/  FFMA.FTZ R17, R32.reuse, R33, R17 ;  /* 0x0000002120117223 */ /* 0x040fe40000010011 */
[----:B------:R-:W-:Y:S02]  /*2670*/  FFMA.FTZ R33, R32, R30, R35 ;  /* 0x0000001e20217223 */ /* 0x000fe40000010023 */
[----:B------:R-:W-:Y:S02]  /*2680*/  FADD.FTZ R31, R31, R36 ;  /* 0x000000241f1f7221 */ /* 0x000fe40000010000 */
[----:B------:R-:W-:Y:S02]  /*2690*/  FFMA.FTZ R29, R47, R36, R29 ;  /* 0x000000242f1d7223 */ /* 0x000fe4000001001d */
[----:B------:R-:W-:Y:S02]  /*26a0*/  FADD.FTZ R37, R37, R34 ;  /* 0x0000002225257221 */ /* 0x000fe40000010000 */
[----:B------:R-:W-:-:S02]  /*26b0*/  FADD.FTZ R32, -R22, R39 ;  /* 0x0000002716207221 */ /* 0x000fc40000010100 */
[----:B------:R-:W-:Y:S02]  /*26c0*/  FADD.FTZ R36, -R22, R41 ;  /* 0x0000002916247221 */ /* 0x000fe40000010100 */
[----:B------:R-:W-:Y:S01]  /*26d0*/  FADD.FTZ R34, R30, R37 ;  /* 0x000000251e227221 */ /* 0x000fe20000010000 */
[----:B------:R-:W-:Y:S01]  /*26e0*/  HADD2.F32 R30, -RZ, R75.H1_H1 ;  /* 0x3000004bff1e7230 */ /* 0x000fe20000004100 */
        /* <DEDUP_REMOVED lines=21> */
.L_x_814:
[----:B------:R-:W-:Y:S01]  /*2840*/  HADD2.F32 R39, -RZ, R67.H1_H1 ;  /* 0x30000043ff277230 */ /* 0x000fe20000004100 */
[----:B------:R-:W-:Y:S02]  /*2850*/  FMUL.FTZ R35, R38, R24 ;  /* 0x0000001826237220 */ /* 0x000fe40000410000 */
[C---:B------:R-:W-:Y:S02]  /*2860*/  FADD.FTZ R36, -R22.reuse, R45 ;  /* 0x0000002d16247221 */ /* 0x040fe40000010100 */
[----:B------:R-:W-:Y:S02]  /*2870*/  FADD.FTZ R42, -R22, R39 ;  /* 0x00000027162a7221 */ /* 0x000fe40000010100 */
[----:B------:R-:W-:Y:S02]  /*2880*/  FADD.FTZ R31, R31, R38 ;  /* 0x000000261f1f7221 */ /* 0x000fe40000010000 */
[----:B------:R-:W-:-:S02]  /*2890*/  FFMA.FTZ R37, R44, R35, R33 ;  /* 0x000000232c257223 */ /* 0x000fc40000010021 */
[----:B------:R-:W-:Y:S01]  /*28a0*/  FFMA.FTZ R38, R44, R38, R29 ;  /* 0x000000262c267223 */ /* 0x000fe2000001001d */
[--C-:B------:R-:W-:Y:S01]  /*28b0*/  HADD2.F32 R29, -RZ, R74.reuse.H0_H0 ;  /* 0x2000004aff1d7230 */ /* 0x100fe20000004100 */
[----:B------:R-:W-:Y:S01]  /*28c0*/  FADD.FTZ R40, R34, R35 ;  /* 0x0000002322287221 */ /* 0x000fe20000010000 */
[----:B------:R-:W-:Y:S01]  /*28d0*/  HADD2.F32 R34, -RZ, R74.H1_H1 ;  /* 0x3000004aff227230 */ /* 0x000fe20000004100 */
        /* <DEDUP_REMOVED lines=22> */
.L_x_815:
[----:B------:R-:W-:Y:S01]  /*2a40*/  FMUL.FTZ R42, R29, R24 ;  /* 0x000000181d2a7220 */ /* 0x000fe20000410000 */
[--C-:B------:R-:W-:Y:S01]  /*2a50*/  HADD2.F32 R41, -RZ, R11.reuse.H0_H0 ;  /* 0x2000000bff297230 */ /* 0x100fe20000004100 */
[----:B------:R-:W-:Y:S01]  /*2a60*/  FADD.FTZ R39, R35, R40 ;  /* 0x0000002823277221 */ /* 0x000fe20000010000 */
[----:B------:R-:W-:Y:S01]  /*2a70*/  HADD2.F32 R43, -RZ, R11.H1_H1 ;  /* 0x3000000bff2b7230 */ /* 0x000fe20000004100 */
[C---:B------:R-:W-:Y:S02]  /*2a80*/  FFMA.FTZ R37, R32.reuse, R35, R37 ;  /* 0x0000002320257223 */ /* 0x040fe40000010025 */
[----:B------:R-:W-:Y:S02]  /*2a90*/  FFMA.FTZ R17, R32, R30, R17 ;  /* 0x0000001e20117223 */ /* 0x000fe40000010011 */
[----:B------:R-:W-:-:S02]  /*2aa0*/  FADD.FTZ R35, R28, R30 ;  /* 0x0000001e1c237221 */ /* 0x000fc40000010000 */
[----:B------:R-:W-:Y:S02]  /*2ab0*/  FADD.FTZ R39, R39, R42 ;  /* 0x0000002a27277221 */ /* 0x000fe40000010000 */
[----:B------:R-:W-:Y:S02]  /*2ac0*/  FMUL.FTZ R30, R34, R25 ;  /* 0x00000019221e7220 */ /* 0x000fe40000410000 */
[C---:B------:R-:W-:Y:S02]  /*2ad0*/  FFMA.FTZ R37, R33.reuse, R42, R37 ;  /* 0x0000002a21257223 */ /* 0x040fe40000010025 */
[C---:B------:R-:W-:Y:S01]  /*2ae0*/  FADD.FTZ R32, -R22.reuse, R41 ;  /* 0x0000002916207221 */ /* 0x040fe20000010100 */
[----:B------:R-:W-:Y:S01]  /*2af0*/  HADD2.F32 R41, -RZ, R73.H0_H0 ;  /* 0x20000049ff297230 */ /* 0x000fe20000004100 */
[----:B------:R-:W-:Y:S02]  /*2b00*/  FADD.FTZ R40, -R22, R43 ;  /* 0x0000002b16287221 */ /* 0x000fe40000010100 */
[----:B------:R-:W-:-:S02]  /*2b10*/  FFMA.FTZ R38, R33, R29, R38 ;  /* 0x0000001d21267223 */ /* 0x000fc40000010026 */
[----:B------:R-:W-:Y:S02]  /*2b20*/  FADD.FTZ R33, R30, R39 ;  /* 0x000000271e217221 */ /* 0x000fe40000010000 */
[----:B------:R-:W-:Y:S01]  /*2b30*/  FFMA.FTZ R28, R36, R30, R37 ;  /* 0x0000001e241c7223 */ /* 0x000fe20000010025 */
        /* <DEDUP_REMOVED lines=22> */
.L_x_816:
[----:B------:R-:W-:Y:S01]  /*2ca0*/  FMUL.FTZ R40, R41, R24 ;  /* 0x0000001829287220 */ /* 0x000fe20000410000 */
[--C-:B------:R-:W-:Y:S01]  /*2cb0*/  HADD2.F32 R37, -RZ, R12.reuse.H0_H0 ;  /* 0x2000000cff257230 */ /* 0x100fe20000004100 */
[----:B------:R-:W-:Y:S01]  /*2cc0*/  FADD.FTZ R42, R31, R29 ;  /* 0x0000001d1f2a7221 */ /* 0x000fe20000010000 */
[----:B------:R-:W-:Y:S01]  /*2cd0*/  HADD2.F32 R29, -RZ, R12.H1_H1 ;  /* 0x3000000cff1d7230 */ /* 0x000fe20000004100 */
[----:B------:R-:W-:Y:S02]  /*2ce0*/  FFMA.FTZ R31, R39, R40, R28 ;  /* 0x00000028271f7223 */ /* 0x000fe4000001001c */
[----:B------:R-:W-:Y:S01]  /*2cf0*/  FADD.FTZ R28, R33, R40 ;  /* 0x00000028211c7221 */ /* 0x000fe20000010000 */
[--C-:B------:R-:W-:Y:S01]  /*2d00*/  HADD2.F32 R33, -RZ, R72.reuse.H0_H0 ;  /* 0x20000048ff217230 */ /* 0x100fe20000004100 */
[C---:B------:R-:W-:Y:S01]  /*2d10*/  FADD.FTZ R40, -R22.reuse, R37 ;  /* 0x0000002516287221 */ /* 0x040fe20000010100 */
[----:B------:R-:W-:Y:S01]  /*2d20*/  HADD2.F32 R37, -RZ, R72.H1_H1 ;  /* 0x30000048ff257230 */ /* 0x000fe20000004100 */
        /* <DEDUP_REMOVED lines=23> */
.L_x_817:
[----:B------:R-:W-:Y:S01]  /*2ea0*/  FFMA.FTZ R45, R32, R43, R31 ;  /* 0x0000002b202d7223 */ /* 0x000fe2000001001f */
[--C-:B------:R-:W-:Y:S01]  /*2eb0*/  HADD2.F32 R47, -RZ, R13.reuse.H1_H1 ;  /* 0x3000000dff2f7230 */ /* 0x100fe20000004100 */
[----:B------:R-:W-:Y:S02]  /*2ec0*/  FMUL.FTZ R44, R33, R24 ;  /* 0x00000018212c7220 */ /* 0x000fe40000410000 */
[----:B------:R-:W-:Y:S02]  /*2ed0*/  FADD.FTZ R43, R43, R28 ;  /* 0x0000001c2b2b7221 */ /* 0x000fe40000010000 */
[----:B------:R-:W-:Y:S02]  /*2ee0*/  FFMA.FTZ R31, R36, R34, R17 ;  /* 0x00000022241f7223 */ /* 0x000fe40000010011 */
[----:B------:R-:W-:Y:S01]  /*2ef0*/  FFMA.FTZ R17, R29, R44, R45 ;  /* 0x0000002c1d117223 */ /* 0x000fe2000001002d */
[----:B------:R-:W-:Y:S01]  /*2f00*/  HADD2.F32 R45, -RZ, R13.H0_H0 ;  /* 0x2000000dff2d7230 */ /* 0x000fe20000004100 */
[----:B------:R-:W-:-:S02]  /*2f10*/  FMUL.FTZ R36, R37, R25 ;  /* 0x0000001925247220 */ /* 0x000fc40000410000 */
[----:B------:R-:W-:Y:S01]  /*2f20*/  FADD.FTZ R43, R43, R44 ;  /* 0x0000002c2b2b7221 */ /* 0x000fe20000010000 */
[--C-:B------:R-:W-:Y:S01]  /*2f30*/  HADD2.F32 R44, -RZ, R71.reuse.H1_H1 ;  /* 0x30000047ff2c7230 */ /* 0x100fe20000004100 */
[----:B------:R-:W-:Y:S02]  /*2f40*/  FFMA.FTZ R28, R40, R36, R17 ;  /* 0x00000024281c7223 */ /* 0x000fe40000010011 */
[----:B------:R-:W-:Y:S01]  /*2f50*/  FADD.FTZ R17, R36, R43 ;  /* 0x0000002b24117221 */ /* 0x000fe20000010000 */
[----:B------:R-:W-:Y:S01]  /*2f60*/  HADD2.F32 R43, -RZ, R71.H0_H0 ;  /* 0x20000047ff2b7230 */ /* 0x000fe20000004100 */
[C---:B------:R-:W-:Y:S02]  /*2f70*/  FADD.FTZ R36, -R22.reuse, R45 ;  /* 0x0000002d16247221 */ /* 0x040fe40000010100 */
[----:B------:R-:W-:Y:S02]  /*2f80*/  FADD.FTZ R46, -R22, R47 ;  /* 0x0000002f162e7221 */ /* 0x000fe40000010100 */
[----:B------:R-:W-:-:S02]  /*2f90*/  FADD.FTZ R35, R35, R34 ;  /* 0x0000002223237221 */ /* 0x000fc40000010000 */
[----:B------:R-:W-:Y:S02]  /*2fa0*/  FFMA.FTZ R34, R39, R41, R38 ;  /* 0x0000002927227223 */ /* 0x000fe40000010026 */
        /* <DEDUP_REMOVED lines=21> */
.L_x_818:
[--C-:B------:R-:W-:Y:S01]  /*3100*/  HADD2.F32 R45, -RZ, R14.reuse.H0_H0 ;  /* 0x2000000eff2d7230 */ /* 0x100fe20000004100 */
[----:B------:R-:W-:Y:S01]  /*3110*/  FMUL.FTZ R36, R43, R24 ;  /* 0x000000182b247220 */ /* 0x000fe20000410000 */
[----:B------:R-:W-:Y:S01]  /*3120*/  HADD2.F32 R47, -RZ, R14.H1_H1 ;  /* 0x3000000eff2f7230 */ /* 0x000fe20000004100 */
[----:B------:R-:W-:Y:S02]  /*3130*/  FADD.FTZ R42, R42, R41 ;  /* 0x000000292a2a7221 */ /* 0x000fe40000010000 */
[C---:B------:R-:W-:Y:S02]  /*3140*/  FADD.FTZ R38, -R22.reuse, R45 ;  /* 0x0000002d16267221 */ /* 0x040fe40000010100 */
[----:B------:R-:W-:Y:S02]  /*3150*/  FADD.FTZ R48, -R22, R47 ;  /* 0x0000002f16307221 */ /* 0x000fe40000010100 */
[----:B------:R-:W-:Y:S01]  /*3160*/  FFMA.FTZ R41, R39, R36, R28 ;  /* 0x0000002427297223 */ /* 0x000fe2000001001c */
[--C-:B------:R-:W-:Y:S01]  /*3170*/  HADD2.F32 R28, -RZ, R70.reuse.H1_H1 ;  /* 0x30000046ff1c7230 */ /* 0x100fe20000004100 */
[----:B------:R-:W-:Y:S01]  /*3180*/  FADD.FTZ R36, R17, R36 ;  /* 0x0000002411247221 */ /* 0x000fe20000010000 */
[----:B------:R-:W-:Y:S01]  /*3190*/  HADD2.F32 R17, -RZ, R70.H0_H0 ;  /* 0x20000046ff117230 */ /* 0x000fe20000004100 */
[----:B------:R-:W-:-:S02]  /*31a0*/  FMUL.FTZ R49, R38, R7 ;  /* 0x0000000726317220 */ /* 0x000fc40000410000 */
        /* <DEDUP_REMOVED lines=21> */
.L_x_819:
[----:B------:R-:W-:Y:S02]  /*3300*/  FFMA.FTZ R47, R46, R45, R41 ;  /* 0x0000002d2e2f7223 */ /* 0x000fe40000010029 */
[----:B------:R-:W-:-:S02]  /*3310*/  FMUL.FTZ R50, R17, R24 ;  /* 0x0000001811327220 */ /* 0x000fc40000410000 */
[----:B------:R-:W-:Y:S02]  /*3320*/  FADD.FTZ R45, R45, R36 ;  /* 0x000000242d2d7221 */ /* 0x000fe40000010000 */
[----:B------:R-:W-:Y:S01]  /*3330*/  FFMA.FTZ R41, R32, R30, R31 ;  /* 0x0000001e20297223 */ /* 0x000fe2000001001f */
[----:B------:R-:W-:Y:S01]  /*3340*/  HADD2.F32 R32, -RZ, R69.H0_H0 ;  /* 0x20000045ff207230 */ /* 0x000fe20000004100 */
[----:B------:R-:W-:Y:S02]  /*3350*/  FADD.FTZ R48, R35, R30 ;  /* 0x0000001e23307221 */ /* 0x000fe40000010000 */
[----:B------:R-:W-:Y:S01]  /*3360*/  FFMA.FTZ R31, R49, R50, R47 ;  /* 0x00000032311f7223 */ /* 0x000fe2000001002f */
[--C-:B------:R-:W-:Y:S01]  /*3370*/  HADD2.F32 R47, -RZ, R15.reuse.H1_H1 ;  /* 0x3000000fff2f7230 */ /* 0x100fe20000004100 */
[----:B------:R-:W-:Y:S01]  /*3380*/  FADD.FTZ R30, R45, R50 ;  /* 0x000000322d1e7221 */ /* 0x000fe20000010000 */
[----:B------:R-:W-:Y:S01]  /*3390*/  HADD2.F32 R45, -RZ, R15.H0_H0 ;  /* 0x2000000fff2d7230 */ /* 0x000fe20000004100 */
[----:B------:R-:W-:-:S02]  /*33a0*/  FMUL.FTZ R35, R28, R25 ;  /* 0x000000191c237220 */ /* 0x000fc40000410000 */
[----:B------:R-:W-:Y:S02]  /*33b0*/  FFMA.FTZ R50, R29, R33, R34 ;  /* 0x000000211d327223 */ /* 0x000fe40000010022 */
[----:B------:R-:W-:Y:S01]  /*33c0*/  FFMA.FTZ R34, R38, R35, R31 ;  /* 0x0000002326227223 */ /* 0x000fe2000001001f */
[----:B------:R-:W-:Y:S01]  /*33d0*/  HADD2.F32 R31, -RZ, R69.H1_H1 ;  /* 0x30000045ff1f7230 */ /* 0x000fe20000004100 */
[----:B------:R-:W-:Y:S02]  /*33e0*/  FADD.FTZ R35, R35, R30 ;  /* 0x0000001e23237221 */ /* 0x000fe40000010000 */
[C---:B------:R-:W-:Y:S02]  /*33f0*/  FADD.FTZ R30, -R22.reuse, R45 ;  /* 0x0000002d161e7221 */ /* 0x040fe40000010100 */
[----:B------:R-:W-:Y:S02]  /*3400*/  FADD.FTZ R36, -R22, R47 ;  /* 0x0000002f16247221 */ /* 0x000fe40000010100 */
        /* <DEDUP_REMOVED lines=21> */
.L_x_820:
[----:B------:R-:W-:Y:S01]  /*3560*/  FMUL.FTZ R36, R32, R24 ;  /* 0x0000001820247220 */ /* 0x000fe20000410000 */
[--C-:B------:R-:W-:Y:S01]  /*3570*/  HADD2.F32 R51, -RZ, R16.reuse.H0_H0 ;  /* 0x20000010ff337230 */ /* 0x100fe20000004100 */
[----:B------:R-:W-:Y:S01]  /*3580*/  FADD.FTZ R42, R42, R33 ;  /* 0x000000212a2a7221 */ /* 0x000fe20000010000 */
[----:B------:R-:W-:Y:S01]  /*3590*/  HADD2.F32 R33, -RZ, R16.H1_H1 ;  /* 0x30000010ff217230 */ /* 0x000fe20000004100 */
[----:B------:R-:W-:Y:S02]  /*35a0*/  FFMA.FTZ R45, R29, R36, R34 ;  /* 0x000000241d2d7223 */ /* 0x000fe40000010022 */
[C---:B------:R-:W-:Y:S02]  /*35b0*/  FADD.FTZ R34, -R22.reuse, R51 ;  /* 0x0000003316227221 */ /* 0x040fe40000010100 */
[----:B------:R-:W-:-:S02]  /*35c0*/  FADD.FTZ R54, -R22, R33 ;  /* 0x0000002116367221 */ /* 0x000fc40000010100 */
[----:B------:R-:W-:Y:S01]  /*35d0*/  FADD.FTZ R47, R35, R36 ;  /* 0x00000024232f7221 */ /* 0x000fe20000010000 */
[--C-:B------:R-:W-:Y:S01]  /*35e0*/  HADD2.F32 R36, -RZ, R68.reuse.H0_H0 ;  /* 0x20000044ff247230 */ /* 0x100fe20000004100 */
[----:B------:R-:W-:Y:S01]  /*35f0*/  FMUL.FTZ R33, R34, R7 ;  /* 0x0000000722217220 */ /* 0x000fe20000410000 */
[----:B------:R-:W-:Y:S01]  /*3600*/  HADD2.F32 R35, -RZ, R68.H1_H1 ;  /* 0x30000044ff237230 */ /* 0x000fe20000004100 */
[----:B------:R-:W-:Y:S02]  /*3610*/  FMUL.FTZ R52, R31, R25 ;  /* 0x000000191f347220 */ /* 0x000fe40000410000 */
        /* <DEDUP_REMOVED lines=20> */
.L_x_821:
[----:B------:R-:W-:Y:S02]  /*3760*/  FFMA.FTZ R51, R30, R52, R45 ;  /* 0x000000341e337223 */ /* 0x000fe4000001002d */
[----:B------:R-:W-:Y:S02]  /*3770*/  FMUL.FTZ R54, R36, R24 ;  /* 0x0000001824367220 */ /* 0x000fe40000410000 */
[----:B------:R-:W-:Y:S02]  /*3780*/  FADD.FTZ R53, R52, R47 ;  /* 0x0000002f34357221 */ /* 0x000fe40000010000 */
[----:B------:R-:W-:Y:S01]  /*3790*/  FFMA.FTZ R45, R40, R37, R41 ;  /* 0x00000025282d7223 */ /* 0x000fe20000010029 */
[----:B------:R-:W-:Y:S01]  /*37a0*/  HADD2.F32 R41, -RZ, R65.H0_H0 ;  /* 0x20000041ff297230 */ /* 0x000fe20000004100 */
[----:B------:R-:W-:Y:S02]  /*37b0*/  FADD.FTZ R47, R48, R37 ;  /* 0x00000025302f7221 */ /* 0x000fe40000010000 */
[----:B------:R-:W-:-:S02]  /*37c0*/  FFMA.FTZ R37, R33, R54, R51 ;  /* 0x0000003621257223 */ /* 0x000fc40000010033 */
[----:B------:R-:W-:Y:S01]  /*37d0*/  FADD.FTZ R54, R53, R54 ;  /* 0x0000003635367221 */ /* 0x000fe20000010000 */
[----:B------:R-:W-:Y:S01]  /*37e0*/  HADD2.F32 R53, -RZ, R65.H1_H1 ;  /* 0x30000041ff357230 */ /* 0x000fe20000004100 */
[----:B------:R-:W-:Y:S02]  /*37f0*/  FMUL.FTZ R51, R35, R25 ;  /* 0x0000001923337220 */ /* 0x000fe40000410000 */
[C---:B------:R-:W-:Y:S01]  /*3800*/  FADD.FTZ R40, -R22.reuse, R41 ;  /* 0x0000002916287221 */ /* 0x040fe20000010100 */
[--C-:B------:R-:W-:Y:S01]  /*3810*/  HADD2.F32 R41, -RZ, R83.reuse.H0_H0 ;  /* 0x20000053ff297230 */ /* 0x100fe20000004100 */
[----:B------:R-:W-:Y:S02]  /*3820*/  FADD.FTZ R52, -R22, R53 ;  /* 0x0000003516347221 */ /* 0x000fe40000010100 */
[----:B------:R-:W-:Y:S01]  /*3830*/  FFMA.FTZ R48, R39, R43, R50 ;  /* 0x0000002b27307223 */ /* 0x000fe20000010032 */
[----:B------:R-:W-:Y:S01]  /*3840*/  HADD2.F32 R39, -RZ, R83.H1_H1 ;  /* 0x30000053ff277230 */ /* 0x000fe20000004100 */
[----:B------:R-:W-:-:S02]  /*3850*/  FFMA.FTZ R50, R34, R51, R37 ;  /* 0x0000003322327223 */ /* 0x000fc40000010025 */
[-C--:B------:R-:W-:Y:S02]  /*3860*/  FMUL.FTZ R37, R40, R7.reuse ;  /* 0x0000000728257220 */ /* 0x080fe40000410000 */
        /* <DEDUP_REMOVED lines=21> */
.L_x_822:
[----:B------:R-:W-:Y:S01]  /*39c0*/  FMUL.FTZ R52, R41, R24 ;  /* 0x0000001829347220 */ /* 0x000fe20000410000 */
[--C-:B------:R-:W-:Y:S01]  /*39d0*/  HADD2.F32 R55, -RZ, R66.reuse.H1_H1 ;  /* 0x30000042ff377230 */ /* 0x100fe20000004100 */
[----:B------:R-:W-:Y:S01]  /*39e0*/  FFMA.FTZ R53, R46, R44, R45 ;  /* 0x0000002c2e357223 */ /* 0x000fe2000001002d */
[----:B------:R-:W-:Y:S01]  /*39f0*/  HADD2.F32 R45, -RZ, R66.H0_H0 ;  /* 0x20000042ff2d7230 */ /* 0x000fe20000004100 */
[----:B------:R-:W-:Y:S02]  /*3a00*/  FADD.FTZ R42, R42, R43 ;  /* 0x0000002b2a2a7221 */ /* 0x000fe40000010000 */
[----:B------:R-:W-:Y:S02]  /*3a10*/  FADD.FTZ R46, R51, R52 ;  /* 0x00000034332e7221 */ /* 0x000fe40000010000 */
[----:B------:R-:W-:-:S02]  /*3a20*/  FFMA.FTZ R43, R37, R52, R50 ;  /* 0x00000034252b7223 */ /* 0x000fc40000010032 */
[----:B------:R-:W-:Y:S02]  /*3a30*/  FMUL.FTZ R51, R39, R25 ;  /* 0x0000001927337220 */ /* 0x000fe40000410000 */
[----:B------:R-:W-:Y:S02]  /*3a40*/  FADD.FTZ R47, R47, R44 ;  /* 0x0000002c2f2f7221 */ /* 0x000fe40000010000 */
[C---:B------:R-:W-:Y:S01]  /*3a50*/  FADD.FTZ R44, -R22.reuse, R45 ;  /* 0x0000002d162c7221 */ /* 0x040fe20000010100 */
[--C-:B------:R-:W-:Y:S01]  /*3a60*/  HADD2.F32 R45, -RZ, R82.reuse.H1_H1 ;  /* 0x30000052ff2d7230 */ /* 0x100fe20000004100 */
[----:B------:R-:W-:Y:S02]  /*3a70*/  FADD.FTZ R50, -R22, R55 ;  /* 0x0000003716327221 */ /* 0x000fe40000010100 */
[----:B------:R-:W-:Y:S02]  /*3a80*/  FFMA.FTZ R52, R40, R51, R43 ;  /* 0x0000003328347223 */ /* 0x000fe4000001002b */
[----:B------:R-:W-:Y:S01]  /*3a90*/  FADD.FTZ R51, R51, R46 ;  /* 0x0000002e33337221 */ /* 0x000fe20000010000 */
[----:B------:R-:W-:Y:S01]  /*3aa0*/  HADD2.F32 R46, -RZ, R82.H0_H0 ;  /* 0x20000052ff2e7230 */ /* 0x000fe20000004100 */
        /* <DEDUP_REMOVED lines=21> */
.L_x_823:
[----:B------:R-:W-:Y:S01]  /*3c00*/  FMUL.FTZ R54, R46, R24 ;  /* 0x000000182e367220 */ /* 0x000fe20000410000 */
[--C-:B------:R-:W-:Y:S01]  /*3c10*/  HADD2.F32 R55, -RZ, R63.reuse.H1_H1 ;  /* 0x3000003fff377230 */ /* 0x100fe20000004100 */
[----:B------:R-:W-:Y:S01]  /*3c20*/  FFMA.FTZ R50, R38, R28, R53 ;  /* 0x0000001c26327223 */ /* 0x000fe20000010035 */
[----:B------:R-:W-:Y:S01]  /*3c30*/  HADD2.F32 R53, -RZ, R63.H0_H0 ;  /* 0x2000003fff357230 */ /* 0x000fe20000004100 */
[----:B------:R-:W-:-:S02]  /*3c40*/  FFMA.FTZ R48, R49, R17, R48 ;  /* 0x0000001131307223 */ /* 0x000fc40000010030 */
[----:B------:R-:W-:Y:S02]  /*3c50*/  FFMA.FTZ R49, R43, R54, R52 ;  /* 0x000000362b317223 */ /* 0x000fe40000010034 */
[----:B------:R-:W-:Y:S02]  /*3c60*/  FADD.FTZ R54, R51, R54 ;  /* 0x0000003633367221 */ /* 0x000fe40000010000 */
[----:B------:R-:W-:Y:S02]  /*3c70*/  FMUL.FTZ R51, R45, R25 ;  /* 0x000000192d337220 */ /* 0x000fe40000410000 */
[C---:B------:R-:W-:Y:S01]  /*3c80*/  FADD.FTZ R52, -R22.reuse, R53 ;  /* 0x0000003516347221 */ /* 0x040fe20000010100 */
[----:B------:R-:W-:Y:S01]  /*3c90*/  HADD2.F32 R53, -RZ, R81.H0_H0 ;  /* 0x20000051ff357230 */ /* 0x000fe20000004100 */
[----:B------:R-:W-:Y:S02]  /*3ca0*/  FADD.FTZ R56, -R22, R55 ;  /* 0x0000003716387221 */ /* 0x000fe40000010100 */
[----:B------:R-:W-:-:S02]  /*3cb0*/  FFMA.FTZ R38, R44, R51, R49 ;  /* 0x000000332c267223 */ /* 0x000fc40000010031 */
[----:B------:R-:W-:Y:S01]  /*3cc0*/  FADD.FTZ R49, R51, R54 ;  /* 0x0000003633317221 */ /* 0x000fe20000010000 */
[----:B------:R-:W-:Y:S01]  /*3cd0*/  HADD2.F32 R54, -RZ, R81.H1_H1 ;  /* 0x30000051ff367230 */ /* 0x000fe20000004100 */
        /* <DEDUP_REMOVED lines=21> */
.L_x_824:
[----:B------:R-:W-:Y:S02]  /*3e30*/  FMUL.FTZ R56, R53, R24 ;  /* 0x0000001835387220 */ /* 0x000fe40000410000 */
[----:B------:R-:W-:Y:S02]  /*3e40*/  FMUL.FTZ R57, R54, R25 ;  /* 0x0000001936397220 */ /* 0x000fe40000410000 */
[----:B------:R-:W-:Y:S02]  /*3e50*/  FFMA.FTZ R55, R51, R56, R38 ;  /* 0x0000003833377223 */ /* 0x000fe40000010026 */
[----:B------:R-:W-:Y:S01]  /*3e60*/  FADD.FTZ R56, R49, R56 ;  /* 0x0000003831387221 */ /* 0x000fe20000010000 */
[--C-:B------:R-:W-:Y:S01]  /*3e70*/  HADD2.F32 R49, -RZ, R64.reuse.H0_H0 ;  /* 0x20000040ff317230 */ /* 0x100fe20000004100 */
[----:B------:R-:W-:Y:S01]  /*3e80*/  FFMA.FTZ R58, R52, R57, R55 ;  /* 0x00000039343a7223 */ /* 0x000fe20000010037 */
[----:B------:R-:W-:Y:S01]  /*3e90*/  HADD2.F32 R55, -RZ, R64.H1_H1 ;  /* 0x30000040ff377230 */ /* 0x000fe20000004100 */
[----:B------:R-:W-:-:S02]  /*3ea0*/  FADD.FTZ R57, R57, R56 ;  /* 0x0000003839397221 */ /* 0x000fc40000010000 */
[C---:B------:R-:W-:Y:S01]  /*3eb0*/  FADD.FTZ R38, -R22.reuse, R49 ;  /* 0x0000003116267221 */ /* 0x040fe20000010100 */
[--C-:B------:R-:W-:Y:S01]  /*3ec0*/  HADD2.F32 R49, -RZ, R80.reuse.H0_H0 ;  /* 0x20000050ff317230 */ /* 0x100fe20000004100 */
[----:B------:R-:W-:Y:S02]  /*3ed0*/  FADD.FTZ R56, -R22, R55 ;  /* 0x0000003716387221 */ /* 0x000fe40000010100 */
[-C--:B------:R-:W-:Y:S01]  /*3ee0*/  FMUL.FTZ R55, R38, R7.reuse ;  /* 0x0000000726377220 */ /* 0x080fe20000410000 */
[----:B------:R-:W-:Y:S01]  /*3ef0*/  HADD2.F32 R38, -RZ, R80.H1_H1 ;  /* 0x30000050ff267230 */ /* 0x000fe20000004100 */
        /* <DEDUP_REMOVED lines=20> */
.L_x_825:
        /* <DEDUP_REMOVED lines=39> */
[----:B------:R-:W-:Y:S01]  /*42b0*/  FFMA.FTZ R29, R56, R38, R17 ;  /* 0x00000026381d7223 */ /* 0x000fe20000010011 */
[----:B------:R-:W-:Y:S01]  /*42c0*/  SHF.L.U32 R17, R3, 0x4, RZ ;  /* 0x0000000403117819 */ /* 0x000fe200000006ff */
        /* <DEDUP_REMOVED lines=56> */
.L_x_827:
[----:B0-----:R-:W-:Y:S05]  /*4650*/  BSYNC B0 ;  /* 0x0000000000007941 */ /* 0x001fea0003800000 */
.L_x_826:
        /* <DEDUP_REMOVED lines=161> */
.L_x_829:
[----:B------:R-:W-:Y:S05]  /*5070*/  BSYNC B0 ;  /* 0x0000000000007941 */ /* 0x000fea0003800000 */
.L_x_828:
        /* <DEDUP_REMOVED lines=16> */
.L_x_831:
[----:B------:R-:W-:Y:S05]  /*5180*/  BSYNC B0 ;  /* 0x0000000000007941 */ /* 0x000fea0003800000 */
.L_x_830:
        /* <DEDUP_REMOVED lines=32> */
.L_x_834:
[----:B------:R-:W2:Y:S01]  /*5390*/  LDG.E.STRONG.GPU R17, [R28.64] ;  /* 0x000000061c117981 */ /* 0x000ea2000c1ef900 */
[----:B------:R-:W-:Y:S01]  /*53a0*/  YIELD ;  /* 0x0000000000007946 */ /* 0x000fe20003800000 */
[----:B--2---:R-:W-:Y:S01]  /*53b0*/  ISETP.NE.AND P6, PT, R17, R32, PT ;  /* 0x000000201100720c */ /* 0x004fe20003fc5270 */
[----:B------:R-:W-:-:S12]  /*53c0*/  CCTL.IVALL ;  /* 0x00000000ff00798f */ /* 0x000fd80002000000 */
[----:B------:R-:W-:Y:S05]  /*53d0*/  @P6 BRA `(.L_x_834) ;  /* 0xffffffb000006947 */ /* 0x000fea000383ffff */
.L_x_833:
        /* <DEDUP_REMOVED lines=23> */
.L_x_838:
        /* <DEDUP_REMOVED lines=115> */
.L_x_837:
        /* <DEDUP_REMOVED lines=63> */
.L_x_839:
[----:B------:R-:W-:-:S04]  /*6070*/  LOP3.LUT P6, RZ, R6, 0x1, RZ, 0xc0, !PT ;  /* 0x0000000106ff7812 */ /* 0x000fc800078cc0ff */
[----:B------:R-:W-:-:S13]  /*6080*/  ISETP.NE.OR P6, PT, R28, RZ, P6 ;  /* 0x000000ff1c00720c */ /* 0x000fda00037c5670 */
[----:B------:R-:W-:Y:S05]  /*6090*/  @!P6 BRA `(.L_x_835) ;  /* 0x000001f00000e947 */ /* 0x000fea0003800000 */
.L_x_836:
        /* <DEDUP_REMOVED lines=31> */
.L_x_835:
        /* <DEDUP_REMOVED lines=10> */
.L_x_841:
[----:B------:R-:W-:Y:S05]  /*6330*/  BSYNC B0 ;  /* 0x0000000000007941 */ /* 0x000fea0003800000 */
.L_x_840:
        /* <DEDUP_REMOVED lines=17> */
.L_x_832:
[----:B------:R-:W-:Y:S01]  /*6450*/  @!P0 STS.64 [0x80], R60 ;  /* 0x0000803cff008388 */ /* 0x000fe20000000a00 */
[----:B0-----:R-:W-:-:S03]  /*6460*/  IMAD.WIDE.U32 R30, R3, 0x4ec4ec4f, RZ ;  /* 0x4ec4ec4f031e7825 */ /* 0x001fc600078e00ff */
[----:B------:R-:W-:Y:S01]  /*6470*/  BAR.SYNC.DEFER_BLOCKING 0x0 ;  /* 0x0000000000007b1d */ /* 0x000fe20000010000 */
[----:B------:R-:W-:Y:S01]  /*6480*/  ISETP.NE.AND P6, PT, RZ, UR9, PT ;  /* 0x00000009ff007c0c */ /* 0x000fe2000bfc5270 */
[--C-:B------:R-:W-:Y:S01]  /*6490*/  HADD2.F32 R33, -RZ, R23.reuse.H0_H0 ;  /* 0x20000017ff217230 */ /* 0x100fe20000004100 */
[----:B------:R-:W-:Y:S01]  /*64a0*/  SHF.R.U32.HI R17, RZ, 0x2, R31 ;  /* 0x00000002ff117819 */ /* 0x000fe2000001161f */
[----:B------:R-:W-:Y:S02]  /*64b0*/  HADD2.F32 R31, -RZ, R23.H1_H1 ;  /* 0x30000017ff1f7230 */ /* 0x000fe40000004100 */
[--C-:B------:R-:W-:Y:S02]  /*64c0*/  HADD2.F32 R37, -RZ, R79.reuse.H0_H0 ;  /* 0x2000004fff257230 */ /* 0x100fe40000004100 */
[----:B------:R-:W-:Y:S01]  /*64d0*/  HADD2.F32 R34, -RZ, R79.H1_H1 ;  /* 0x3000004fff227230 */ /* 0x000fe20000004100 */
[----:B------:R-:W-:Y:S01]  /*64e0*/  FADD.FTZ R30, -R22, R31 ;  /* 0x0000001f161e7221 */ /* 0x000fe20000010100 */
[----:B------:R-:W-:-:S03]  /*64f0*/  HADD2.F32 R35, -RZ, R62.H1_H1 ;  /* 0x3000003eff237230 */ /* 0x000fc60000004100 */
[-C--:B------:R-:W-:Y:S01]  /*6500*/  FMUL.FTZ R42, R30, R7.reuse ;  /* 0x000000071e2a7220 */ /* 0x080fe20000410000 */
[----:B------:R-:W0:Y:S02]  /*6510*/  LDS.64 R28, [0x80] ;  /* 0x00008000ff1c7984 */ /* 0x000e240000000a00 */
[----:B0-----:R-:W-:Y:S02]  /*6520*/  FMUL.FTZ R23, R28, c[0x0][0x20c] ;  /* 0x000083001c177a20 */ /* 0x001fe40000410000 */
[----:B------:R-:W-:Y:S01]  /*6530*/  FADD.FTZ R28, -R22, R33 ;  /* 0x00000021161c7221 */ /* 0x000fe20000010100 */
[----:B------:R-:W-:Y:S01]  /*6540*/  HADD2.F32 R33, -RZ, R62.H0_H0 ;  /* 0x2000003eff217230 */ /* 0x000fe20000004100 */
[----:B------:R-:W-:Y:S02]  /*6550*/  FMUL.FTZ R32, R29, c[0x0][0x20c] ;  /* 0x000083001d207a20 */ /* 0x000fe40000410000 */
        /* <DEDUP_REMOVED lines=20> */
.L_x_842:
        /* <DEDUP_REMOVED lines=17> */
[----:B------:R-:W-:-:S05]  /*67b0*/  F2FP.PACK_AB R29, R28, R29 ;  /* 0x0000001d1c1d723e */ /* 0x000fca00000000ff */
[----:B------:R0:W-:Y:S02]  /*67c0*/  STG.E [R30.64], R29 ;  /* 0x0000001d1e007986 */ /* 0x0001e4000c101906 */
.L_x_844:
[----:B------:R-:W-:Y:S05]  /*67d0*/  BSYNC B0 ;  /* 0x0000000000007941 */ /* 0x000fea0003800000 */
.L_x_843:
[----:B------:R-:W-:Y:S01]  /*67e0*/  ISETP.NE.AND P0, PT, RZ, UR9, PT ;  /* 0x00000009ff007c0c */ /* 0x000fe2000bf05270 */
[C---:B------:R-:W-:Y:S01]  /*67f0*/  FADD.FTZ R28, -R22.reuse, R33 ;  /* 0x00000021161c7221 */ /* 0x040fe20000010100 */
[--C-:B------:R-:W-:Y:S01]  /*6800*/  HADD2.F32 R37, -RZ, R78.reuse.H0_H0 ;  /* 0x2000004eff257230 */ /* 0x100fe20000004100 */
[----:B0-----:R-:W-:Y:S01]  /*6810*/  FADD.FTZ R30, -R22, R35 ;  /* 0x00000023161e7221 */ /* 0x001fe20000010100 */
[----:B------:R-:W-:Y:S01]  /*6820*/  HADD2.F32 R78, -RZ, R78.H1_H1 ;  /* 0x3000004eff4e7230 */ /* 0x000fe20000004100 */
[-C--:B------:R-:W-:Y:S01]  /*6830*/  FMUL.FTZ R45, R28, R7.reuse ;  /* 0x000000071c2d7220 */ /* 0x080fe20000410000 */
[--C-:B------:R-:W-:Y:S01]  /*6840*/  HADD2.F32 R33, -RZ, R8.reuse.H0_H0 ;  /* 0x20000008ff217230 */ /* 0x100fe20000004100 */
[----:B------:R-:W-:Y:S01]  /*6850*/  FMUL.FTZ R36, R30, R7 ;  /* 0x000000071e247220 */ /* 0x000fe20000410000 */
[----:B------:R-:W-:-:S05]  /*6860*/  HADD2.F32 R35, -RZ, R8.H1_H1 ;  /* 0x30000008ff237230 */ /* 0x000fca0000004100 */
        /* <DEDUP_REMOVED lines=19> */
.L_x_845:
[----:B------:R-:W-:Y:S01]  /*69a0*/  LOP3.LUT P0, RZ, R6, 0x40, RZ, 0xc0, !PT ;  /* 0x0000004006ff7812 */ /* 0x000fe2000780c0ff */
[----:B------:R-:W-:-:S12]  /*69b0*/  BSSY B0, `(.L_x_846) ;  /* 0x0000012000007945 */ /* 0x000fd80003800000 */
[----:B------:R-:W-:Y:S05]  /*69c0*/  @!P0 BRA `(.L_x_847) ;  /* 0x0000010000008947 */ /* 0x000fea0003800000 */
[----:B------:R-:W-:Y:S01]  /*69d0*/  MOV R28, R18 ;  /* 0x00000012001c7202 */ /* 0x000fe20000000f00 */
[----:B------:R-:W-:Y:S01]  /*69e0*/  IMAD R8, R118, c[0x0][0x1d8], RZ ;  /* 0x0000760076087a24 */ /* 0x000fe200078e02ff */
[----:B------:R-:W-:-:S03]  /*69f0*/  MOV R29, R21 ;  /* 0x00000015001d7202 */ /* 0x000fc60000000f00 */
[C---:B------:R-:W-:Y:S02]  /*6a00*/  IMAD R31, R107.reuse, c[0x0][0x1dc], R8 ;  /* 0x000077006b1f7a24 */ /* 0x040fe400078e0208 */
[----:B------:R-:W-:-:S04]  /*6a10*/  IMAD.WIDE.U32 R28, R107, c[0x0][0x1d8], R28 ;  /* 0x000076006b1c7a25 */ /* 0x000fc800078e001c */
[----:B------:R-:W-:Y:S01]  /*6a20*/  FFMA.FTZ R8, R23, R45, R32 ;  /* 0x0000002d17087223 */ /* 0x000fe20000010020 */
[----:B------:R-:W-:Y:S02]  /*6a30*/  IADD3 R31, R29, R31, RZ ;  /* 0x0000001f1d1f7210 */ /* 0x000fe40007ffe0ff */
[----:B------:R-:W-:Y:S01]  /*6a40*/  LEA R30, P0, R28, c[0x0][0x160], 0x1 ;  /* 0x000058001c1e7a11 */ /* 0x000fe200078008ff */
[----:B------:R-:W-:-:S03]  /*6a50*/  FFMA.FTZ R8, R37, R24, -R8 ;  /* 0x0000001825087223 */ /* 0x000fc60000010808 */
[----:B------:R-:W-:Y:S01]  /*6a60*/  LEA.HI.X R31, R28, c[0x0][0x164], R31, 0x1, P0 ;  /* 0x000059001c1f7a11 */ /* 0x000fe200000f0c1f */
[----:B------:R-:W-:Y:S02]  /*6a70*/  FFMA.FTZ R28, R23, R36, R32 ;  /* 0x00000024171c7223 */ /* 0x000fe40000010020 */
[----:B------:R-:W-:Y:S02]  /*6a80*/  FMUL.FTZ R29, R8, R7 ;  /* 0x00000007081d7220 */ /* 0x000fe40000410000 */
[----:B------:R-:W-:-:S04]  /*6a90*/  FFMA.FTZ R28, R78, R25, -R28 ;  /* 0x000000194e1c7223 */ /* 0x000fc8000001081c */
[----:B------:R-:W-:-:S05]  /*6aa0*/  FMUL.FTZ R8, R28, R7 ;  /* 0x000000071c087220 */ /* 0x000fca0000410000 */
[----:B------:R-:W-:-:S05]  /*6ab0*/  F2FP.PACK_AB R29, R8, R29 ;  /* 0x0000001d081d723e */ /* 0x000fca00000000ff */
[----:B------:R0:W-:Y:S02]  /*6ac0*/  STG.E [R30.64], R29 ;  /* 0x0000001d1e007986 */ /* 0x0001e4000c101906 */
.L_x_847:
[----:B------:R-:W-:Y:S05]  /*6ad0*/  BSYNC B0 ;  /* 0x0000000000007941 */ /* 0x000fea0003800000 */
.L_x_846:
[----:B------:R-:W-:Y:S01]  /*6ae0*/  ISETP.NE.AND P0, PT, RZ, UR9, PT ;  /* 0x00000009ff007c0c */ /* 0x000fe2000bf05270 */
[C---:B------:R-:W-:Y:S01]  /*6af0*/  FADD.FTZ R8, -R22.reuse, R33 ;  /* 0x0000002116087221 */ /* 0x040fe20000010100 */
[--C-:B------:R-:W-:Y:S01]  /*6b00*/  HADD2.F32 R37, -RZ, R77.reuse.H0_H0 ;  /* 0x2000004dff257230 */ /* 0x100fe20000004100 */
[----:B------:R-:W-:Y:S01]  /*6b10*/  FADD.FTZ R28, -R22, R35 ;  /* 0x00000023161c7221 */ /* 0x000fe20000010100 */
[----:B0-----:R-:W-:Y:S01]  /*6b20*/  HADD2.F32 R30, -RZ, R77.H1_H1 ;  /* 0x3000004dff1e7230 */ /* 0x001fe20000004100 */
        /* <DEDUP_REMOVED lines=23> */
.L_x_848:
        /* <DEDUP_REMOVED lines=19> */
.L_x_850:
[----:B------:R-:W-:Y:S05]  /*6dd0*/  BSYNC B0 ;  /* 0x0000000000007941 */ /* 0x000fea0003800000 */
.L_x_849:
        /* <DEDUP_REMOVED lines=28> */
.L_x_851:
        /* <DEDUP_REMOVED lines=19> */
.L_x_853:
[----:B------:R-:W-:Y:S05]  /*70d0*/  BSYNC B0 ;  /* 0x0000000000007941 */ /* 0x000fea0003800000 */
.L_x_852:
[----:B------:R-:W-:Y:S01]  /*70e0*/  ISETP.NE.AND P0, PT, RZ, UR9, PT ;  /* 0x00000009ff007c0c */ /* 0x000fe2000bf05270 */
[C---:B------:R-:W-:Y:S01]  /*70f0*/  FADD.FTZ R8, -R22.reuse, R31 ;  /* 0x0000001f16087221 */ /* 0x040fe20000010100 */
[----:B------:R-:W-:Y:S01]  /*7100*/  HADD2.F32 R41, -RZ, R67.H0_H0 ;  /* 0x20000043ff297230 */ /* 0x000fe20000004100 */
[----:B0-----:R-:W-:Y:S01]  /*7110*/  FADD.FTZ R28, -R22, R33 ;  /* 0x00000021161c7221 */ /* 0x001fe20000010100 */
[--C-:B------:R-:W-:Y:S01]  /*7120*/  HADD2.F32 R35, -RZ, R75.reuse.H0_H0 ;  /* 0x2000004bff237230 */ /* 0x100fe20000004100 */
[-C--:B------:R-:W-:Y:S01]  /*7130*/  FMUL.FTZ R39, R8, R7.reuse ;  /* 0x0000000708277220 */ /* 0x080fe20000410000 */
[----:B------:R-:W-:Y:S01]  /*7140*/  HADD2.F32 R10, -RZ, R75.H1_H1 ;  /* 0x3000004bff0a7230 */ /* 0x000fe20000004100 */
        /* <DEDUP_REMOVED lines=21> */
.L_x_854:
        /* <DEDUP_REMOVED lines=19> */
.L_x_856:
[----:B------:R-:W-:Y:S05]  /*73d0*/  BSYNC B0 ;  /* 0x0000000000007941 */ /* 0x000fea0003800000 */
.L_x_855:
[----:B------:R-:W-:Y:S01]  /*73e0*/  ISETP.NE.AND P0, PT, RZ, UR9, PT ;  /* 0x00000009ff007c0c */ /* 0x000fe2000bf05270 */
[C---:B------:R-:W-:Y:S01]  /*73f0*/  FADD.FTZ R8, -R22.reuse, R41 ;  /* 0x0000002916087221 */ /* 0x040fe20000010100 */
[--C-:B0-----:R-:W-:Y:S01]  /*7400*/  HADD2.F32 R29, -RZ, R74.reuse.H0_H0 ;  /* 0x2000004aff1d7230 */ /* 0x101fe20000004100 */
[----:B------:R-:W-:Y:S01]  /*7410*/  FADD.FTZ R10, -R22, R67 ;  /* 0x00000043160a7221 */ /* 0x000fe20000010100 */
        /* <DEDUP_REMOVED lines=24> */
.L_x_857:
        /* <DEDUP_REMOVED lines=19> */
.L_x_859:
[----:B------:R-:W-:Y:S05]  /*76d0*/  BSYNC B0 ;  /* 0x0000000000007941 */ /* 0x000fea0003800000 */
.L_x_858:
        /* <DEDUP_REMOVED lines=28> */
.L_x_860:
        /* <DEDUP_REMOVED lines=19> */
.L_x_862:
[----:B------:R-:W-:Y:S05]  /*79d0*/  BSYNC B0 ;  /* 0x0000000000007941 */ /* 0x000fea0003800000 */
.L_x_861:
        /* <DEDUP_REMOVED lines=28> */
.L_x_863:
        /* <DEDUP_REMOVED lines=18> */
.L_x_865:
[----:B------:R-:W-:Y:S05]  /*7cc0*/  BSYNC B0 ;  /* 0x0000000000007941 */ /* 0x000fea0003800000 */
.L_x_864:
[C---:B------:R-:W-:Y:S01]  /*7cd0*/  FADD.FTZ R8, -R22.reuse, R37 ;  /* 0x0000002516087221 */ /* 0x040fe20000010100 */
[--C-:B------:R-:W-:Y:S01]  /*7ce0*/  HADD2.F32 R13, -RZ, R71.reuse.H0_H0 ;  /* 0x20000047ff0d7230 */ /* 0x100fe20000004100 */
[----:B0-----:R-:W-:Y:S01]  /*7cf0*/  FADD.FTZ R10, -R22, R39 ;  /* 0x00000027160a7221 */ /* 0x001fe20000010100 */
[----:B------:R-:W-:Y:S01]  /*7d00*/  HADD2.F32 R12, -RZ, R71.H1_H1 ;  /* 0x30000047ff0c7230 */ /* 0x000fe20000004100 */
[-C--:B------:R-:W-:Y:S01]  /*7d10*/  FMUL.FTZ R33, R8, R7.reuse ;  /* 0x0000000708217220 */ /* 0x080fe20000410000 */
[--C-:B------:R-:W-:Y:S01]  /*7d20*/  HADD2.F32 R35, -RZ, R14.reuse.H0_H0 ;  /* 0x2000000eff237230 */ /* 0x100fe20000004100 */
[----:B------:R-:W-:Y:S01]  /*7d30*/  FMUL.FTZ R34, R10, R7 ;  /* 0x000000070a227220 */ /* 0x000fe20000410000 */
        /* <DEDUP_REMOVED lines=20> */
.L_x_866:
        /* <DEDUP_REMOVED lines=18> */
.L_x_868:
[----:B------:R-:W-:Y:S05]  /*7fa0*/  BSYNC B0 ;  /* 0x0000000000007941 */ /* 0x000fea0003800000 */
.L_x_867:
        /* <DEDUP_REMOVED lines=27> */
.L_x_869:
        /* <DEDUP_REMOVED lines=18> */
.L_x_871:
[----:B------:R-:W-:Y:S05]  /*8280*/  BSYNC B0 ;  /* 0x0000000000007941 */ /* 0x000fea0003800000 */
.L_x_870:
[C---:B------:R-:W-:Y:S01]  /*8290*/  FADD.FTZ R8, -R22.reuse, R33 ;  /* 0x0000002116087221 */ /* 0x040fe20000010100 */
[--C-:B------:R-:W-:Y:S01]  /*82a0*/  HADD2.F32 R13, -RZ, R69.reuse.H0_H0 ;  /* 0x20000045ff0d7230 */ /* 0x100fe20000004100 */
[----:B0-----:R-:W-:Y:S01]  /*82b0*/  FADD.FTZ R10, -R22, R35 ;  /* 0x00000023160a7221 */ /* 0x001fe20000010100 */
[----:B------:R-:W-:Y:S01]  /*82c0*/  HADD2.F32 R12, -RZ, R69.H1_H1 ;  /* 0x30000045ff0c7230 */ /* 0x000fe20000004100 */
[-C--:B------:R-:W-:Y:S01]  /*82d0*/  FMUL.FTZ R33, R8, R7.reuse ;  /* 0x0000000708217220 */ /* 0x080fe20000410000 */
[----:B------:R-:W-:Y:S01]  /*82e0*/  HADD2.F32 R35, -RZ, R16.H0_H0 ;  /* 0x20000010ff237230 */ /* 0x000fe20000004100 */
        /* <DEDUP_REMOVED lines=20> */
.L_x_872:
        /* <DEDUP_REMOVED lines=18> */
.L_x_874:
[----:B------:R-:W-:Y:S05]  /*8550*/  BSYNC B0 ;  /* 0x0000000000007941 */ /* 0x000fea0003800000 */
.L_x_873:
[----:B0-----:R-:W-:Y:S01]  /*8560*/  HADD2.F32 R9, -RZ, R16.H1_H1 ;  /* 0x30000010ff097230 */ /* 0x001fe20000004100 */
[----:B------:R-:W-:Y:S01]  /*8570*/  FADD.FTZ R8, -R22, R35 ;  /* 0x0000002316087221 */ /* 0x000fe20000010100 */
[--C-:B------:R-:W-:Y:S01]  /*8580*/  HADD2.F32 R13, -RZ, R68.reuse.H0_H0 ;  /* 0x20000044ff0d7230 */ /* 0x100fe20000004100 */
[----:B------:R-:W-:Y:S01]  /*8590*/  IMAD R17, R2, c[0x0][0x1fc], R17 ;  /* 0x00007f0002117a24 */ /* 0x000fe200078e0211 */
[--C-:B------:R-:W-:Y:S01]  /*85a0*/  HADD2.F32 R33, -RZ, R65.reuse.H0_H0 ;  /* 0x20000041ff217230 */ /* 0x100fe20000004100 */
[----:B------:R-:W-:Y:S01]  /*85b0*/  FADD.FTZ R10, -R22, R9 ;  /* 0x00000009160a7221 */ /* 0x000fe20000010100 */
[----:B------:R-:W-:Y:S01]  /*85c0*/  HADD2.F32 R68, -RZ, R68.H1_H1 ;  /* 0x30000044ff447230 */ /* 0x000fe20000004100 */
[-C--:B------:R-:W-:Y:S01]  /*85d0*/  FMUL.FTZ R31, R8, R7.reuse ;  /* 0x00000007081f7220 */ /* 0x080fe20000410000 */
[----:B------:R-:W-:Y:S01]  /*85e0*/  HADD2.F32 R65, -RZ, R65.H1_H1 ;  /* 0x30000041ff417230 */ /* 0x000fe20000004100 */
        /* <DEDUP_REMOVED lines=20> */
.L_x_875:
        /* <DEDUP_REMOVED lines=18> */
.L_x_877:
[----:B------:R-:W-:Y:S05]  /*8850*/  BSYNC B0 ;  /* 0x0000000000007941 */ /* 0x000fea0003800000 */
.L_x_876:
[C---:B------:R-:W-:Y:S01]  /*8860*/  FADD.FTZ R8, -R22.reuse, R33 ;  /* 0x0000002116087221 */ /* 0x040fe20000010100 */
[----:B------:R-:W-:Y:S01]  /*8870*/  IADD3 R34, R17, 0x180, RZ ;  /* 0x0000018011227810 */ /* 0x000fe20007ffe0ff */
[----:B0-----:R-:W-:Y:S01]  /*8880*/  FADD.FTZ R10, -R22, R65 ;  /* 0x00000041160a7221 */ /* 0x001fe20000010100 */
[--C-:B------:R-:W-:Y:S01]  /*8890*/  HADD2.F32 R13, -RZ, R83.reuse.H0_H0 ;  /* 0x20000053ff0d7230 */ /* 0x100fe20000004100 */
[-C--:B------:R-:W-:Y:S01]  /*88a0*/  FMUL.FTZ R33, R8, R7.reuse ;  /* 0x0000000708217220 */ /* 0x080fe20000410000 */
[----:B------:R-:W-:Y:S01]  /*88b0*/  HADD2.F32 R12, -RZ, R83.H1_H1 ;  /* 0x30000053ff0c7230 */ /* 0x000fe20000004100 */
        /* <DEDUP_REMOVED lines=21> */
.L_x_878:
[----:B------:R-:W-:Y:S01]  /*8a10*/  ISETP.GE.U32.AND P0, PT, R34, c[0x0][0x1e0], PT ;  /* 0x0000780022007a0c */ /* 0x000fe20003f06070 */
[----:B------:R-:W-:Y:S01]  /*8a20*/  BSSY B0, `(.L_x_879) ;  /* 0x0000016000007945 */ /* 0x000fe20003800000 */
[--C-:B------:R-:W-:Y:S02]  /*8a30*/  HADD2.F32 R15, -RZ, R66.reuse.H0_H0 ;  /* 0x20000042ff0f7230 */ /* 0x100fe40000004100 */
[----:B------:R-:W-:Y:S01]  /*8a40*/  ISETP.GE.AND.EX P0, PT, R35, c[0x0][0x1e4], PT, P0 ;  /* 0x0000790023007a0c */ /* 0x000fe20003f06300 */
[----:B------:R-:W-:-:S03]  /*8a50*/  HADD2.F32 R29, -RZ, R66.H1_H1 ;  /* 0x30000042ff1d7230 */ /* 0x000fc60000004100 */
        /* <DEDUP_REMOVED lines=18> */
.L_x_880:
[----:B------:R-:W-:Y:S05]  /*8b80*/  BSYNC B0 ;  /* 0x0000000000007941 */ /* 0x000fea0003800000 */
.L_x_879:
        /* <DEDUP_REMOVED lines=27> */
.L_x_881:
        /* <DEDUP_REMOVED lines=23> */
.L_x_883:
[----:B------:R-:W-:Y:S05]  /*8eb0*/  BSYNC B0 ;  /* 0x0000000000007941 */ /* 0x000fea0003800000 */
.L_x_882:
        /* <DEDUP_REMOVED lines=27> */
.L_x_884:
[----:B------:R-:W-:Y:S01]  /*9070*/  ISETP.GE.U32.AND P0, PT, R34, c[0x0][0x1e0], PT ;  /* 0x0000780022007a0c */ /* 0x000fe20003f06070 */
[--C-:B------:R-:W-:Y:S01]  /*9080*/  HADD2.F32 R9, -RZ, R64.reuse.H0_H0 ;  /* 0x20000040ff097230 */ /* 0x100fe20000004100 */
[----:B------:R-:W-:Y:S01]  /*9090*/  BSSY B0, `(.L_x_885) ;  /* 0x0000017000007945 */ /* 0x000fe20003800000 */
[----:B------:R-:W-:Y:S01]  /*90a0*/  HADD2.F32 R11, -RZ, R64.H1_H1 ;  /* 0x30000040ff0b7230 */ /* 0x000fe20000004100 */
[----:B------:R-:W-:Y:S02]  /*90b0*/  ISETP.GE.AND.EX P0, PT, R35, c[0x0][0x1e4], PT, P0 ;  /* 0x0000790023007a0c */ /* 0x000fe40003f06300 */
[C---:B------:R-:W-:Y:S02]  /*90c0*/  FADD.FTZ R14, -R22.reuse, R9 ;  /* 0x00000009160e7221 */ /* 0x040fe40000010100 */
[----:B------:R-:W-:Y:S01]  /*90d0*/  ISETP.LT.U32.AND P0, PT, R3, 0x1a0, !P0 ;  /* 0x000001a00300780c */ /* 0x000fe20004701070 */
[----:B------:R-:W-:-:S12]  /*90e0*/  FADD.FTZ R22, -R22, R11 ;  /* 0x0000000b16167221 */ /* 0x000fd80000010100 */
        /* <DEDUP_REMOVED lines=17> */
.L_x_886:
[----:B------:R-:W-:Y:S05]  /*9200*/  BSYNC B0 ;  /* 0x0000000000007941 */ /* 0x000fea0003800000 */
.L_x_885:
[----:B------:R-:W-:Y:S01]  /*9210*/  IADD3 R16, R17, 0x1e0, RZ ;  /* 0x000001e011107810 */ /* 0x000fe20007ffe0ff */
[--C-:B0-----:R-:W-:Y:S01]  /*9220*/  HADD2.F32 R11, -RZ, R80.reuse.H0_H0 ;  /* 0x20000050ff0b7230 */ /* 0x101fe20000004100 */
[-C--:B------:R-:W-:Y:S01]  /*9230*/  FMUL.FTZ R17, R14, R7.reuse ;  /* 0x000000070e117220 */ /* 0x080fe20000410000 */
[----:B------:R-:W-:Y:S01]  /*9240*/  HADD2.F32 R80, -RZ, R80.H1_H1 ;  /* 0x30000050ff507230 */ /* 0x000fe20000004100 */
[----:B------:R-:W-:Y:S01]  /*9250*/  SHF.R.S32.HI R28, RZ, 0x1f, R16 ;  /* 0x0000001fff1c7819 */ /* 0x000fe20000011410 */
        /* <DEDUP_REMOVED lines=20> */
.L_x_887:
[----:B------:R-:W-:Y:S01]  /*93a0*/  ISETP.GE.U32.AND P0, PT, R16, c[0x0][0x1e0], PT ;  /* 0x0000780010007a0c */ /* 0x000fe20003f06070 */
[----:B------:R-:W-:Y:S03]  /*93b0*/  BSSY B0, `(.L_x_888) ;  /* 0x0000013000007945 */ /* 0x000fe60003800000 */
[----:B------:R-:W-:-:S04]  /*93c0*/  ISETP.GE.AND.EX P0, PT, R28, c[0x0][0x1e4], PT, P0 ;  /* 0x000079001c007a0c */ /* 0x000fc80003f06300 */
[----:B------:R-:W-:-:S13]  /*93d0*/  ISETP.LT.U32.AND P0, PT, R3, 0x1a0, !P0 ;  /* 0x000001a00300780c */ /* 0x000fda0004701070 */
[----:B------:R-:W-:Y:S05]  /*93e0*/  @!P0 BRA `(.L_x_889) ;  /* 0x000000f000008947 */ /* 0x000fea0003800000 */
[----:B------:R-:W-:Y:S01]  /*93f0*/  MOV R19, R21 ;  /* 0x0000001500137202 */ /* 0x000fe20000000f00 */
[--C-:B------:R-:W-:Y:S02]  /*9400*/  FFMA.FTZ R10, R23, R17, R32.reuse ;  /* 0x00000011170a7223 */ /* 0x100fe40000010020 */
        /* <DEDUP_REMOVED lines=11> */
[----:B------:R-:W-:-:S05]  /*94c0*/  F2FP.PACK_AB R7, R7, R10 ;  /* 0x0000000a0707723e */ /* 0x000fca00000000ff */
[----:B------:R0:W-:Y:S02]  /*94d0*/  STG.E [R8.64], R7 ;  /* 0x0000000708007986 */ /* 0x0001e4000c101906 */
.L_x_889:
[----:B------:R-:W-:Y:S05]  /*94e0*/  BSYNC B0 ;  /* 0x0000000000007941 */ /* 0x000fea0003800000 */
.L_x_888:
[----:B------:R-:W-:Y:S02]  /*94f0*/  IADD3 R5, R5, c[0x0][0x10], RZ ;  /* 0x0000040005057a10 */ /* 0x000fe40007ffe0ff */
[----:B------:R-:W-:Y:S02]  /*9500*/  IADD3 R84, R84, 0x1, RZ ;  /* 0x0000000154547810 */ /* 0x000fe40007ffe0ff */
[----:B------:R-:W-:-:S13]  /*9510*/  ISETP.GE.AND P0, PT, R5, UR4, PT ;  /* 0x0000000405007c0c */ /* 0x000fda000bf06270 */
[----:B------:R-:W-:Y:S01]  /*9520*/  @P0 CALL.REL.NOINC `(.L_x_807) ;  /* 0x0000001000000944 */ /* 0x000fe20003c00000 */
[----:B------:R-:W-:Y:S05]  /*9530*/  BRA `(.L_x_890) ;  /* 0xffff719000007947 */ /* 0x000fea000383ffff */
.L_x_807:
        /* <DEDUP_REMOVED lines=22> */
.L_x_892:
[----:B------:R-:W-:Y:S05]  /*96a0*/  BSYNC B0 ;  /* 0x0000000000007941 */ /* 0x000fea0003800000 */
.L_x_891:
[----:B------:R-:W-:Y:S05]  /*96b0*/  @P0 EXIT ;  /* 0x000000000000094d */ /* 0x000fea0003800000 */
[----:B------:R-:W-:Y:S05]  /*96c0*/  @P2 BRA `(.L_x_893) ;  /* 0x0000008000002947 */ /* 0x000fea0003800000 */
[----:B------:R-:W-:-:S05]  /*96d0*/  IMAD R0, R6, c[0x0][0x10], RZ ;  /* 0x0000040006007a24 */ /* 0x000fca00078e02ff */
[----:B------:R-:W-:-:S13]  /*96e0*/  ISETP.NE.AND P0, PT, R0, -0x1, PT ;  /* 0xffffffff0000780c */ /* 0x000fda0003f05270 */
[----:B------:R-:W-:Y:S05]  /*96f0*/  @!P0 BRA `(.L_x_893) ;  /* 0x0000005000008947 */ /* 0x000fea0003800000 */
.L_x_894:
[----:B0-----:R-:W2:Y:S01]  /*9700*/  LDG.E.STRONG.GPU R7, [R4.64] ;  /* 0x0000000604077981 */ /* 0x001ea2000c1ef900 */
[----:B------:R-:W-:Y:S01]  /*9710*/  YIELD ;  /* 0x0000000000007946 */ /* 0x000fe20003800000 */
[----:B--2---:R-:W-:Y:S01]  /*9720*/  ISETP.NE.AND P0, PT, R7, R0, PT ;  /* 0x000000000700720c */ /* 0x004fe20003f05270 */
[----:B------:R-:W-:-:S12]  /*9730*/  CCTL.IVALL ;  /* 0x00000000ff00798f */ /* 0x000fd80002000000 */
[----:B------:R-:W-:Y:S05]  /*9740*/  @P0 BRA `(.L_x_894) ;  /* 0xffffffb000000947 */ /* 0x000fea000383ffff */
.L_x_893:
        /* <DEDUP_REMOVED lines=25> */
.L_x_895:
        /* <DEDUP_REMOVED lines=23> */
.L_x_896:
        /* <DEDUP_REMOVED lines=11> */
.L_x_3275:


//--------------------- .text._Z35group_norm_nhwc_bwd_one_pass_kernelI11Fp16IOBf16WLi64ELi26ELi416EEv26Group_norm_nhwc_bwd_params --------------------------
	.section	.text._Z35group_norm_nhwc_bwd_one_pass_kernelI11Fp16IOBf16WLi64ELi26ELi416EEv26Group_norm_nhwc_bwd_params,"ax",@progbits
	.sectioninfo	@"SHI_REGISTERS=48"
	.align	128
        .global         _Z35group_norm_nhwc_bwd_one_pass_kernelI11Fp16IOBf16WLi64ELi26ELi416EEv26Group_norm_nhwc_bwd_params
        .type           _Z35group_norm_nhwc_bwd_one_pass_kernelI11Fp16IOBf16WLi64ELi26ELi416EEv26Group_norm_nhwc_bwd_params,@function
        .size           _Z35group_norm_nhwc_bwd_one_pass_kernelI11Fp16IOBf16WLi64ELi26ELi416EEv26Group_norm_nhwc_bwd_params,(.L_x_3276 - _Z35group_norm_nhwc_bwd_one_pass_kernelI11Fp16IOBf16WLi64ELi26ELi416EEv26Group_norm_nhwc_bwd_params)
        .other          _Z35group_norm_nhwc_bwd_one_pass_kernelI11Fp16IOBf16WLi64ELi26ELi416EEv26Group_norm_nhwc_bwd_params,@"STO_CUDA_ENTRY STV_DEFAULT"
_Z35group_norm_nhwc_bwd_one_pass_kernelI11Fp16IOBf16WLi64ELi26ELi416EEv26Group_norm_nhwc_bwd_params:
.text._Z35group_norm_nhwc_bwd_one_pass_kernelI11Fp16IOBf16WLi64ELi26ELi416EEv26Group_norm_nhwc_bwd_params:
        /* <DEDUP_REMOVED lines=41> */
.L_x_924:
        /* <DEDUP_REMOVED lines=112> */
.L_x_899:
[----:B-1----:R-:W-:Y:S05]  /*0990*/  BSYNC B0 ;  /* 0x0000000000007941 */ /* 0x002fea0003800000 */
.L_x_898:
[----:B------:R-:W-:Y:S01]  /*09a0*/  ISETP.NE.AND P2, PT, RZ, UR13, PT ;  /* 0x0000000dff007c0c */ /* 0x000fe2000bf45270 */
[--C-:B-----5:R-:W-:Y:S02]  /*09b0*/  HADD2.F32 R10, -RZ, R33.reuse.H0_H0 ;  /* 0x20000021ff0a7230 */ /* 0x120fe40000004100 */
[----:B------:R-:W-:Y:S02]  /*09c0*/  HADD2.F32 R12, -RZ, R33.H1_H1 ;  /* 0x30000021ff0c7230 */ /* 0x000fe40000004100 */
[--C-:B------:R-:W-:Y:S01]  /*09d0*/  HADD2.F32 R15, -RZ, R34.reuse.H0_H0 ;  /* 0x20000022ff0f7230 */ /* 0x100fe20000004100 */
[----:B------:R-:W-:Y:S01]  /*09e0*/  FADD.FTZ R10, R10, -UR16 ;  /* 0x800000100a0a7e21 */ /* 0x000fe20008010000 */
[--C-:B------:R-:W-:Y:S01]  /*09f0*/  HADD2.F32 R9, -RZ, R37.reuse.H0_H0 ;  /* 0x20000025ff097230 */ /* 0x100fe20000004100 */
[----:B------:R-:W-:Y:S01]  /*0a00*/  FADD.FTZ R16, R12, -UR16 ;  /* 0x800000100c107e21 */ /* 0x000fe20008010000 */
[----:B------:R-:W-:Y:S01]  /*0a10*/  HADD2.F32 R8, -RZ, R37.H1_H1 ;  /* 0x30000025ff087230 */ /* 0x000fe20000004100 */
[----:B------:R-:W-:Y:S01]  /*0a20*/  FMUL.FTZ R13, R10, UR12 ;  /* 0x0000000c0a0d7c20 */ /* 0x000fe20008410000 */
[----:B------:R-:W-:Y:S01]  /*0a30*/  HADD2.F32 R14, -RZ, R34.H1_H1 ;  /* 0x30000022ff0e7230 */ /* 0x000fe20000004100 */
[----:B------:R-:W-:Y:S01]  /*0a40*/  FADD.FTZ R15, R15, -UR16 ;  /* 0x800000100f0f7e21 */ /* 0x000fe20008010000 */
        /* <DEDUP_REMOVED lines=22> */
.L_x_900:
        /* <DEDUP_REMOVED lines=26> */
.L_x_901:
        /* <DEDUP_REMOVED lines=83> */
.L_x_903:
[----:B------:R-:W-:Y:S05]  /*1280*/  BSYNC B0 ;  /* 0x0000000000007941 */ /* 0x000fea0003800000 */
.L_x_902:
        /* <DEDUP_REMOVED lines=159> */
.L_x_905:
[----:B------:R-:W-:Y:S05]  /*1c80*/  BSYNC B0 ;  /* 0x0000000000007941 */ /* 0x000fea0003800000 */
.L_x_904:
        /* <DEDUP_REMOVED lines=19> */
.L_x_907:
[----:B------:R-:W-:Y:S05]  /*1dc0*/  BSYNC B0 ;  /* 0x0000000000007941 */ /* 0x000fea0003800000 */
.L_x_906:
        /* <DEDUP_REMOVED lines=28> */
.L_x_910:
[----:B0-----:R-:W2:Y:S01]  /*1f90*/  LDG.E.STRONG.GPU R9, [R12.64] ;  /* 0x0000000e0c097981 */ /* 0x001ea2000c1ef900 */
[----:B------:R-:W-:Y:S01]  /*1fa0*/  YIELD ;  /* 0x0000000000007946 */ /* 0x000fe20003800000 */
[----:B--2---:R-:W-:Y:S01]  /*1fb0*/  ISETP.NE.AND P0, PT, R9, R14, PT ;  /* 0x0000000e0900720c */ /* 0x004fe20003f05270 */
[----:B------:R-:W-:-:S12]  /*1fc0*/  CCTL.IVALL ;  /* 0x00000000ff00798f */ /* 0x000fd80002000000 */
[----:B------:R-:W-:Y:S05]  /*1fd0*/  @P0 BRA `(.L_x_910) ;  /* 0xffffffb000000947 */ /* 0x000fea000383ffff */
.L_x_909:
        /* <DEDUP_REMOVED lines=20> */
.L_x_914:
        /* <DEDUP_REMOVED lines=116> */
.L_x_913:
        /* <DEDUP_REMOVED lines=62> */
.L_x_915:
[----:B------:R-:W-:-:S13]  /*2c40*/  ISETP.NE.OR P0, PT, RZ, UR4, P0 ;  /* 0x00000004ff007c0c */ /* 0x000fda0008705670 */
[----:B------:R-:W-:Y:S05]  /*2c50*/  @!P0 BRA `(.L_x_911) ;  /* 0x000001f000008947 */ /* 0x000fea0003800000 */
.L_x_912:
        /* <DEDUP_REMOVED lines=31> */
.L_x_911:
        /* <DEDUP_REMOVED lines=12> */
.L_x_917:
[----:B------:R-:W-:Y:S05]  /*2f10*/  BSYNC B0 ;  /* 0x0000000000007941 */ /* 0x000fea0003800000 */
.L_x_916:
        /* <DEDUP_REMOVED lines=16> */
.L_x_908:
[----:B------:R-:W-:Y:S01]  /*3020*/  @!P3 STS.64 [0x80], R28 ;  /* 0x0000801cff00b388 */ /* 0x000fe20000000a00 */
[----:B01----:R-:W-:-:S03]  /*3030*/  HADD2.F32 R10, -RZ, R33.H0_H0 ;  /* 0x20000021ff0a7230 */ /* 0x003fc60000004100 */
[----:B------:R-:W-:Y:S01]  /*3040*/  BAR.SYNC.DEFER_BLOCKING 0x0 ;  /* 0x0000000000007b1d */ /* 0x000fe20000010000 */
[----:B------:R-:W-:Y:S01]  /*3050*/  HADD2.F32 R33, -RZ, R33.H1_H1 ;  /* 0x30000021ff217230 */ /* 0x000fe20000004100 */
[----:B------:R-:W-:Y:S01]  /*3060*/  ISETP.GE.U32.AND P0, PT, R42, c[0x0][0x1e0], PT ;  /* 0x000078002a007a0c */ /* 0x000fe20003f06070 */
[----:B------:R-:W-:Y:S01]  /*3070*/  FADD.FTZ R10, R10, -UR16 ;  /* 0x800000100a0a7e21 */ /* 0x000fe20008010000 */
[--C-:B------:R-:W-:Y:S02]  /*3080*/  HADD2.F32 R14, -RZ, R34.reuse.H0_H0 ;  /* 0x20000022ff0e7230 */ /* 0x100fe40000004100 */
[----:B------:R-:W-:Y:S01]  /*3090*/  ISETP.GE.AND.EX P0, PT, R43, c[0x0][0x1e4], PT, P0 ;  /* 0x000079002b007a0c */ /* 0x000fe20003f06300 */
[----:B------:R-:W-:Y:S01]  /*30a0*/  FADD.FTZ R33, R33, -UR16 ;  /* 0x8000001021217e21 */ /* 0x000fe20008010000 */
[--C-:B------:R-:W-:Y:S01]  /*30b0*/  HADD2.F32 R9, -RZ, R37.reuse.H0_H0 ;  /* 0x20000025ff097230 */ /* 0x100fe20000004100 */
[----:B------:R-:W-:Y:S01]  /*30c0*/  FMUL.FTZ R23, R10, UR12 ;  /* 0x0000000c0a177c20 */ /* 0x000fe20008410000 */
[----:B------:R-:W-:Y:S01]  /*30d0*/  ISETP.GT.U32.OR P0, PT, R0, 0x19f, P0 ;  /* 0x0000019f0000780c */ /* 0x000fe20000704470 */
[----:B------:R-:W-:Y:S01]  /*30e0*/  HADD2.F32 R8, -RZ, R37.H1_H1 ;  /* 0x30000025ff087230 */ /* 0x000fe20000004100 */
[----:B------:R-:W-:Y:S01]  /*30f0*/  FMUL.FTZ R22, R33, UR12 ;  /* 0x0000000c21167c20 */ /* 0x000fe20008410000 */
[----:B------:R-:W-:Y:S01]  /*3100*/  HADD2.F32 R34, -RZ, R34.H1_H1 ;  /* 0x30000022ff227230 */ /* 0x000fe20000004100 */
        /* <DEDUP_REMOVED lines=22> */
.L_x_918:
        /* <DEDUP_REMOVED lines=15> */
[----:B------:R-:W-:Y:S02]  /*3360*/  F2FP.PACK_AB R15, R15, R16 ;  /* 0x000000100f0f723e */ /* 0x000fe400000000ff */
[----:B------:R-:W-:-:S05]  /*3370*/  LEA.HI.X R11, R8, c[0x0][0x164], R17, 0x1, P3 ;  /* 0x00005900080b7a11 */ /* 0x000fca00018f0c11 */
[----:B------:R0:W-:Y:S02]  /*3380*/  STG.E [R10.64], R15 ;  /* 0x0000000f0a007986 */ /* 0x0001e4000c10190e */
.L_x_920:
[----:B------:R-:W-:Y:S05]  /*3390*/  BSYNC B0 ;  /* 0x0000000000007941 */ /* 0x000fea0003800000 */
.L_x_919:
[----:B------:R-:W-:Y:S01]  /*33a0*/  FADD.FTZ R14, R14, -UR16 ;  /* 0x800000100e0e7e21 */ /* 0x000fe20008010000 */
[--C-:B------:R-:W-:Y:S01]  /*33b0*/  HADD2.F32 R9, -RZ, R36.reuse.H0_H0 ;  /* 0x20000024ff097230 */ /* 0x100fe20000004100 */
        /* <DEDUP_REMOVED lines=23> */
.L_x_921:
        /* <DEDUP_REMOVED lines=17> */
.L_x_923:
[----:B------:R-:W-:Y:S05]  /*3640*/  BSYNC B0 ;  /* 0x0000000000007941 */ /* 0x000fea0003800000 */
.L_x_922:
[----:B------:R-:W-:Y:S01]  /*3650*/  ULDC UR4, c[0x0][0x10] ;  /* 0x0000040000047ab9 */ /* 0x000fe20000000800 */
[----:B------:R-:W-:Y:S01]  /*3660*/  IADD3 R38, R38, 0x1, RZ ;  /* 0x0000000126267810 */ /* 0x000fe20007ffe0ff */
[----:B------:R-:W-:-:S04]  /*3670*/  UIADD3 UR7, UR7, UR4, URZ ;  /* 0x0000000407077290 */ /* 0x000fc8000fffe03f */
[----:B------:R-:W-:-:S06]  /*3680*/  UISETP.GE.AND UP0, UPT, UR7, UR6, UPT ;  /* 0x000000060700728c */ /* 0x000fcc000bf06270 */
[----:B------:R-:W-:-:S13]  /*3690*/  PLOP3.LUT P0, PT, PT, PT, UP0, 0x80, 0x0 ;  /* 0x000000000000781c */ /* 0x000fda0003f0f008 */
[----:B------:R-:W-:Y:S01]  /*36a0*/  @P0 CALL.REL.NOINC `(.L_x_897) ;  /* 0x0000001000000944 */ /* 0x000fe20003c00000 */
[----:B------:R-:W-:Y:S05]  /*36b0*/  BRA `(.L_x_924) ;  /* 0xffffcbd000007947 */ /* 0x000fea000383ffff */
.L_x_897:
        /* <DEDUP_REMOVED lines=18> */
.L_x_926:
[----:B------:R-:W-:Y:S05]  /*37e0*/  BSYNC B0 ;  /* 0x0000000000007941 */ /* 0x000fea0003800000 */
.L_x_925:
        /* <DEDUP_REMOVED lines=11> */
.L_x_928:
[----:B------:R-:W2:Y:S01]  /*38a0*/  LDG.E.STRONG.GPU R5, [R2.64] ;  /* 0x0000000e02057981 */ /* 0x000ea2000c1ef900 */
[----:B------:R-:W-:Y:S01]  /*38b0*/  YIELD ;  /* 0x0000000000007946 */ /* 0x000fe20003800000 */
[----:B--2---:R-:W-:Y:S01]  /*38c0*/  ISETP.NE.AND P0, PT, R5, R4, PT ;  /* 0x000000040500720c */ /* 0x004fe20003f05270 */
[----:B------:R-:W-:-:S12]  /*38d0*/  CCTL.IVALL ;  /* 0x00000000ff00798f */ /* 0x000fd80002000000 */
[----:B------:R-:W-:Y:S05]  /*38e0*/  @P0 BRA `(.L_x_928) ;  /* 0xffffffb000000947 */ /* 0x000fea000383ffff */
.L_x_927:
        /* <DEDUP_REMOVED lines=25> */
.L_x_929:
        /* <DEDUP_REMOVED lines=26> */
.L_x_930:
        /* <DEDUP_REMOVED lines=14> */
.L_x_3276:


//--------------------- .text._Z35group_norm_nhwc_bwd_one_pass_kernelI11Fp16IOBf16WLi128ELi26ELi416EEv26Group_norm_nhwc_bwd_params --------------------------
	.section	.text._Z35group_norm_nhwc_bwd_one_pass_kernelI11Fp16IOBf16WLi128ELi26ELi416EEv26Group_norm_nhwc_bwd_params,"ax",@progbits
	.sectioninfo	@"SHI_REGISTERS=58"
	.align	128
        .global         _Z35group_norm_nhwc_bwd_one_pass_kernelI11Fp16IOBf16WLi128ELi26ELi416EEv26Group_norm_nhwc_bwd_params
        .type           _Z35group_norm_nhwc_bwd_one_pass_kernelI11Fp16IOBf16WLi128ELi26ELi416EEv26Group_norm_nhwc_bwd_params,@function
        .size           _Z35group_norm_nhwc_bwd_one_pass_kernelI11Fp16IOBf16WLi128ELi26ELi416EEv26Group_norm_nhwc_bwd_params,(.L_x_3277 - _Z35group_norm_nhwc_bwd_one_pass_kernelI11Fp16IOBf16WLi128ELi26ELi416EEv26Group_norm_nhwc_bwd_params)
        .other          _Z35group_norm_nhwc_bwd_one_pass_kernelI11Fp16IOBf16WLi128ELi26ELi416EEv26Group_norm_nhwc_bwd_params,@"STO_CUDA_ENTRY STV_DEFAULT"
_Z35group_norm_nhwc_bwd_one_pass_kernelI11Fp16IOBf16WLi128ELi26ELi416EEv26Group_norm_nhwc_bwd_params:
.text._Z35group_norm_nhwc_bwd_one_pass_kernelI11Fp16IOBf16WLi128ELi26ELi416EEv26Group_norm_nhwc_bwd_params:
        /* <DEDUP_REMOVED lines=54> */
.L_x_966:
        /* <DEDUP_REMOVED lines=146> */
.L_x_933:
[----:B0-----:R-:W-:Y:S05]  /*0c80*/  BSYNC B0 ;  /* 0x0000000000007941 */ /* 0x001fea0003800000 */
.L_x_932:
        /* <DEDUP_REMOVED lines=34> */
.L_x_934:
[----:B------:R-:W-:Y:S02]  /*0eb0*/  FMUL.FTZ R16, R21, R32 ;  /* 0x0000002015107220 */ /* 0x000fe40000410000 */
[----:B------:R-:W-:Y:S02]  /*0ec0*/  FMUL.FTZ R54, R26, UR14 ;  /* 0x0000000e1a367c20 */ /* 0x000fe40008410000 */
[----:B------:R-:W-:Y:S02]  /*0ed0*/  FFMA.FTZ R30, R29, R21, RZ ;  /* 0x000000151d1e7223 */ /* 0x000fe400000100ff */
[----:B------:R-:W-:Y:S02]  /*0ee0*/  FMUL.FTZ R20, R19, R12 ;  /* 0x0000000c13147220 */ /* 0x000fe40000410000 */
[----:B------:R-:W-:-:S02]  /*0ef0*/  FFMA.FTZ R23, R29, R16, RZ ;  /* 0x000000101d177223 */ /* 0x000fc400000100ff */
        /* <DEDUP_REMOVED lines=21> */
.L_x_935:
[----:B------:R-:W-:Y:S02]  /*1050*/  FFMA.FTZ R23, R14, R20, R23 ;  /* 0x000000140e177223 */ /* 0x000fe40000010017 */
[----:B------:R-:W-:Y:S02]  /*1060*/  FMUL.FTZ R22, R17, R32 ;  /* 0x0000002011167220 */ /* 0x000fe40000410000 */
[----:B------:R-:W-:Y:S02]  /*1070*/  FADD.FTZ R25, R20, R25 ;  /* 0x0000001914197221 */ /* 0x000fe40000010000 */
[----:B------:R-:W-:Y:S02]  /*1080*/  FFMA.FTZ R27, R54, R22, R23 ;  /* 0x00000016361b7223 */ /* 0x000fe40000010017 */
[----:B------:R-:W-:-:S02]  /*1090*/  FFMA.FTZ R14, R14, R19, RZ ;  /* 0x000000130e0e7223 */ /* 0x000fc400000100ff */
[----:B------:R-:W-:Y:S02]  /*10a0*/  FMUL.FTZ R20, R15, R12 ;  /* 0x0000000c0f147220 */ /* 0x000fe40000410000 */
[----:B------:R-:W-:Y:S01]  /*10b0*/  FADD.FTZ R23, R25, R22 ;  /* 0x0000001619177221 */ /* 0x000fe20000010000 */
[--C-:B------:R-:W-:Y:S01]  /*10c0*/  HADD2.F32 R22, -RZ, R35.reuse.H0_H0 ;  /* 0x20000023ff167230 */ /* 0x100fe20000004100 */
[C---:B------:R-:W-:Y:S01]  /*10d0*/  FFMA.FTZ R14, R18.reuse, R15, R14 ;  /* 0x0000000f120e7223 */ /* 0x040fe2000001000e */
[--C-:B------:R-:W-:Y:S01]  /*10e0*/  HADD2.F32 R25, -RZ, R34.reuse.H0_H0 ;  /* 0x20000022ff197230 */ /* 0x100fe20000004100 */
[----:B------:R-:W-:Y:S01]  /*10f0*/  FFMA.FTZ R27, R18, R20, R27 ;  /* 0x00000014121b7223 */ /* 0x000fe2000001001b */
[----:B------:R-:W-:Y:S01]  /*1100*/  HADD2.F32 R18, -RZ, R35.H1_H1 ;  /* 0x30000023ff127230 */ /* 0x000fe20000004100 */
[----:B------:R-:W-:Y:S02]  /*1110*/  FADD.FTZ R22, R22, -UR17 ;  /* 0x8000001116167e21 */ /* 0x000fe40008010000 */
[----:B------:R-:W-:Y:S01]  /*1120*/  FADD.FTZ R20, R20, R23 ;  /* 0x0000001714147221 */ /* 0x000fe20000010000 */
[----:B------:R-:W-:Y:S01]  /*1130*/  HADD2.F32 R23, -RZ, R34.H1_H1 ;  /* 0x30000022ff177230 */ /* 0x000fe20000004100 */
[----:B------:R-:W-:-:S02]  /*1140*/  FADD.FTZ R26, R18, -UR17 ;  /* 0x80000011121a7e21 */ /* 0x000fc40008010000 */
[----:B------:R-:W-:Y:S02]  /*1150*/  FMUL.FTZ R18, R22, UR14 ;  /* 0x0000000e16127c20 */ /* 0x000fe40008410000 */
[----:B------:R-:W-:Y:S02]  /*1160*/  FADD.FTZ R24, RZ, R19 ;  /* 0x00000013ff187221 */ /* 0x000fe40000010000 */
[----:B------:R-:W-:Y:S02]  /*1170*/  FFMA.FTZ R16, R54, R17, R30 ;  /* 0x0000001136107223 */ /* 0x000fe4000001001e */
        /* <DEDUP_REMOVED lines=20> */
[----:B------:R-:W-:-:S04]  /*12c0*/  FMUL.FTZ R25, R25, R30 ;  /* 0x0000001e19197220 */ /* 0x000fc80000410000 */
.L_x_936:
[----:B------:R-:W-:Y:S02]  /*12d0*/  FMUL.FTZ R21, R25, R32 ;  /* 0x0000002019157220 */ /* 0x000fe40000410000 */
[----:B------:R-:W-:Y:S01]  /*12e0*/  FADD.FTZ R22, R22, R17 ;  /* 0x0000001116167221 */ /* 0x000fe20000010000 */
[--C-:B------:R-:W-:Y:S01]  /*12f0*/  HADD2.F32 R17, -RZ, R36.reuse.H0_H0 ;  /* 0x20000024ff117230 */ /* 0x100fe20000004100 */
[----:B------:R-:W-:Y:S02]  /*1300*/  FFMA.FTZ R26, R18, R21, R27 ;  /* 0x00000015121a7223 */ /* 0x000fe4000001001b */
[----:B------:R-:W-:Y:S01]  /*1310*/  FADD.FTZ R20, R20, R21 ;  /* 0x0000001514147221 */ /* 0x000fe20000010000 */
[----:B------:R-:W-:Y:S01]  /*1320*/  HADD2.F32 R21, -RZ, R36.H1_H1 ;  /* 0x30000024ff157230 */ /* 0x000fe20000004100 */
[----:B------:R-:W-:Y:S02]  /*1330*/  FADD.FTZ R24, R24, R15 ;  /* 0x0000000f18187221 */ /* 0x000fe40000010000 */
[----:B------:R-:W-:-:S02]  /*1340*/  FMUL.FTZ R15, R23, R12 ;  /* 0x0000000c170f7220 */ /* 0x000fc40000410000 */
[----:B------:R-:W-:Y:S02]  /*1350*/  FADD.FTZ R17, R17, -UR17 ;  /* 0x8000001111117e21 */ /* 0x000fe40008010000 */
[----:B------:R-:W-:Y:S02]  /*1360*/  FADD.FTZ R21, R21, -UR17 ;  /* 0x8000001115157e21 */ /* 0x000fe40008010000 */
[----:B------:R-:W-:Y:S02]  /*1370*/  FFMA.FTZ R26, R19, R15, R26 ;  /* 0x0000000f131a7223 */ /* 0x000fe4000001001a */
[----:B------:R-:W-:Y:S01]  /*1380*/  FADD.FTZ R54, R15, R20 ;  /* 0x000000140f367221 */ /* 0x000fe20000010000 */
[--C-:B------:R-:W-:Y:S01]  /*1390*/  HADD2.F32 R20, -RZ, R33.reuse.H1_H1 ;  /* 0x30000021ff147230 */ /* 0x100fe20000004100 */
[----:B------:R-:W-:Y:S02]  /*13a0*/  FMUL.FTZ R15, R17, UR14 ;  /* 0x0000000e110f7c20 */ /* 0x000fe40008410000 */
[----:B------:R-:W-:Y:S01]  /*13b0*/  FMUL.FTZ R17, R21, UR14 ;  /* 0x0000000e15117c20 */ /* 0x000fe20008410000 */
[----:B------:R-:W-:Y:S01]  /*13c0*/  HADD2.F32 R21, -RZ, R33.H0_H0 ;  /* 0x20000021ff157230 */ /* 0x000fe20000004100 */
        /* <DEDUP_REMOVED lines=19> */
.L_x_937:
[----:B------:R-:W-:Y:S01]  /*1500*/  FMUL.FTZ R27, R21, R32 ;  /* 0x00000020151b7220 */ /* 0x000fe20000410000 */
[----:B------:R-:W-:Y:S01]  /*1510*/  ISETP.GT.AND P0, PT, R4, 0x1e, PT ;  /* 0x0000001e0400780c */ /* 0x000fe20003f04270 */
        /* <DEDUP_REMOVED lines=17> */
[----:B------:R-:W-:Y:S02]  /*1630*/  FFMA.FTZ R17, R17, R20, R14 ;  /* 0x0000001411117223 */ /* 0x000fe4000001000e */
        /* <DEDUP_REMOVED lines=20> */
[----:B------:R-:W-:Y:S02]  /*1780*/  FADD.FTZ R18, R22, R21 ;  /* 0x0000001516127221 */ /* 0x000fe40000010000 */
[----:B------:R-:W1:Y:S04]  /*1790*/  SHFL.DOWN PT, R28, R27, 0x10, 0x1f ;  /* 0x0a001f001b1c7f89 */ /* 0x000e6800000e0000 */
[----:B------:R2:W-:Y:S01]  /*17a0*/  STS.128 [R2], R16 ;  /* 0x0000001002007388 */ /* 0x0005e20000000c00 */
[----:B0-----:R-:W-:Y:S02]  /*17b0*/  @!P3 FADD.FTZ R26, R26, R29 ;  /* 0x0000001d1a1ab221 */ /* 0x001fe40000010000 */
[----:B-1----:R-:W-:Y:S01]  /*17c0*/  @!P3 FADD.FTZ R27, R27, R28 ;  /* 0x0000001c1b1bb221 */ /* 0x002fe20000010000 */
[----:B------:R-:W-:-:S02]  /*17d0*/  ISETP.NE.AND P3, PT, R49, RZ, PT ;  /* 0x000000ff3100720c */ /* 0x000fc40003f65270 */
        /* <DEDUP_REMOVED lines=36> */
.L_x_939:
[----:B------:R-:W-:Y:S05]  /*1a20*/  BSYNC B0 ;  /* 0x0000000000007941 */ /* 0x000fea0003800000 */
.L_x_938:
        /* <DEDUP_REMOVED lines=158> */
.L_x_941:
[----:B------:R-:W-:Y:S05]  /*2410*/  BSYNC B0 ;  /* 0x0000000000007941 */ /* 0x000fea0003800000 */
.L_x_940:
        /* <DEDUP_REMOVED lines=19> */
.L_x_943:
[----:B------:R-:W-:Y:S05]  /*2550*/  BSYNC B0 ;  /* 0x0000000000007941 */ /* 0x000fea0003800000 */
.L_x_942:
        /* <DEDUP_REMOVED lines=27> */
.L_x_946:
[----:B------:R-:W2:Y:S01]  /*2710*/  LDG.E.STRONG.GPU R10, [R16.64] ;  /* 0x0000000c100a7981 */ /* 0x000ea2000c1ef900 */
[----:B------:R-:W-:Y:S01]  /*2720*/  YIELD ;  /* 0x0000000000007946 */ /* 0x000fe20003800000 */
[----:B--2---:R-:W-:Y:S01]  /*2730*/  ISETP.NE.AND P0, PT, R10, R21, PT ;  /* 0x000000150a00720c */ /* 0x004fe20003f05270 */
[----:B------:R-:W-:-:S12]  /*2740*/  CCTL.IVALL ;  /* 0x00000000ff00798f */ /* 0x000fd80002000000 */
[----:B------:R-:W-:Y:S05]  /*2750*/  @P0 BRA `(.L_x_946) ;  /* 0xffffffb000000947 */ /* 0x000fea000383ffff */
.L_x_945:
        /* <DEDUP_REMOVED lines=18> */
.L_x_950:
        /* <DEDUP_REMOVED lines=116> */
.L_x_949:
        /* <DEDUP_REMOVED lines=62> */
.L_x_951:
[----:B------:R-:W-:-:S13]  /*33a0*/  ISETP.NE.OR P0, PT, RZ, UR4, P0 ;  /* 0x00000004ff007c0c */ /* 0x000fda0008705670 */
[----:B------:R-:W-:Y:S05]  /*33b0*/  @!P0 BRA `(.L_x_947) ;  /* 0x000001f000008947 */ /* 0x000fea0003800000 */
.L_x_948:
        /* <DEDUP_REMOVED lines=31> */
.L_x_947:
        /* <DEDUP_REMOVED lines=10> */
.L_x_953:
[----:B------:R-:W-:Y:S05]  /*3650*/  BSYNC B0 ;  /* 0x0000000000007941 */ /* 0x000fea0003800000 */
.L_x_952:
        /* <DEDUP_REMOVED lines=19> */
.L_x_944:
[----:B------:R1:W-:Y:S01]  /*3790*/  @!P3 STS.64 [0x80], R14 ;  /* 0x0000800eff00b388 */ /* 0x0003e20000000a00 */
[----:B0-2---:R-:W-:-:S03]  /*37a0*/  IMAD.WIDE.U32 R18, R49, 0x4ec4ec4f, RZ ;  /* 0x4ec4ec4f31127825 */ /* 0x005fc600078e00ff */
[----:B------:R-:W-:Y:S02]  /*37b0*/  BAR.SYNC.DEFER_BLOCKING 0x0 ;  /* 0x0000000000007b1d */ /* 0x000fe40000010000 */
[----:B------:R-:W-:Y:S01]  /*37c0*/  SHF.R.U32.HI R18, RZ, 0x2, R19 ;  /* 0x00000002ff127819 */ /* 0x000fe20000011613 */
[----:B-1----:R-:W-:-:S04]  /*37d0*/  HADD2.F32 R14, -RZ, R39.H0_H0 ;  /* 0x20000027ff0e7230 */ /* 0x002fc80000004100 */
[----:B------:R-:W-:Y:S01]  /*37e0*/  IMAD R18, R3, c[0x0][0x1fc], R18 ;  /* 0x00007f0003127a24 */ /* 0x000fe200078e0212 */
[----:B------:R-:W-:Y:S02]  /*37f0*/  HADD2.F32 R39, -RZ, R39.H1_H1 ;  /* 0x30000027ff277230 */ /* 0x000fe40000004100 */
[----:B------:R-:W-:Y:S01]  /*3800*/  HADD2.F32 R15, -RZ, R38.H0_H0 ;  /* 0x20000026ff0f7230 */ /* 0x000fe20000004100 */
[----:B------:R-:W-:Y:S01]  /*3810*/  FADD.FTZ R14, R14, -UR17 ;  /* 0x800000110e0e7e21 */ /* 0x000fe20008010000 */
[C---:B------:R-:W-:Y:S01]  /*3820*/  IADD3 R10, R18.reuse, 0x40, RZ ;  /* 0x00000040120a7810 */ /* 0x040fe20007ffe0ff */
[----:B------:R-:W-:Y:S01]  /*3830*/  FADD.FTZ R39, R39, -UR17 ;  /* 0x8000001127277e21 */ /* 0x000fe20008010000 */
[----:B------:R-:W-:Y:S01]  /*3840*/  IADD3 R18, R18, 0x60, RZ ;  /* 0x0000006012127810 */ /* 0x000fe20007ffe0ff */
[----:B------:R-:W-:Y:S01]  /*3850*/  FMUL.FTZ R26, R14, UR14 ;  /* 0x0000000e0e1a7c20 */ /* 0x000fe20008410000 */
[----:B------:R-:W-:Y:S01]  /*3860*/  ISETP.GE.U32.AND P0, PT, R10, c[0x0][0x1e0], PT ;  /* 0x000078000a007a0c */ /* 0x000fe20003f06070 */
[----:B------:R-:W-:Y:S01]  /*3870*/  FMUL.FTZ R39, R39, UR14 ;  /* 0x0000000e27277c20 */ /* 0x000fe20008410000 */
[----:B------:R-:W-:-:S02]  /*3880*/  ISETP.GE.U32.AND P3, PT, R18, c[0x0][0x1e0], PT ;  /* 0x0000780012007a0c */ /* 0x000fc40003f66070 */
[----:B------:R-:W-:Y:S02]  /*3890*/  SHF.R.S32.HI R18, RZ, 0x1f, R18 ;  /* 0x0000001fff127819 */ /* 0x000fe40000011412 */
[----:B------:R-:W-:Y:S01]  /*38a0*/  SHF.R.S32.HI R10, RZ, 0x1f, R10 ;  /* 0x0000001fff0a7819 */ /* 0x000fe2000001140a */
[----:B------:R-:W0:Y:S01]  /*38b0*/  LDS.64 R16, [0x80] ;  /* 0x00008000ff107984 */ /* 0x000e220000000a00 */
[----:B------:R-:W-:Y:S01]  /*38c0*/  ISETP.GE.AND.EX P3, PT, R18, c[0x0][0x1e4], PT, P3 ;  /* 0x0000790012007a0c */ /* 0x000fe20003f66330 */
[--C-:B------:R-:W-:Y:S01]  /*38d0*/  HADD2.F32 R18, -RZ, R40.reuse.H0_H0 ;  /* 0x20000028ff127230 */ /* 0x100fe20000004100 */
[----:B------:R-:W-:Y:S01]  /*38e0*/  ISETP.GE.AND.EX P0, PT, R10, c[0x0][0x1e4], PT, P0 ;  /* 0x000079000a007a0c */ /* 0x000fe20003f06300 */
[----:B------:R-:W-:Y:S01]  /*38f0*/  HADD2.F32 R40, -RZ, R40.H1_H1 ;  /* 0x30000028ff287230 */ /* 0x000fe20000004100 */
        /* <DEDUP_REMOVED lines=22> */
.L_x_954:
        /* <DEDUP_REMOVED lines=18> */
.L_x_956:
[----:B------:R-:W-:Y:S05]  /*3b80*/  BSYNC B0 ;  /* 0x0000000000007941 */ /* 0x000fea0003800000 */
.L_x_955:
        /* <DEDUP_REMOVED lines=25> */
.L_x_957:
        /* <DEDUP_REMOVED lines=18> */
.L_x_959:
[----:B------:R-:W-:Y:S05]  /*3e40*/  BSYNC B0 ;  /* 0x0000000000007941 */ /* 0x000fea0003800000 */
.L_x_958:
[--C-:B------:R-:W-:Y:S01]  /*3e50*/  HADD2.F32 R14, -RZ, R35.reuse.H0_H0 ;  /* 0x20000023ff0e7230 */ /* 0x100fe20000004100 */
[C---:B------:R-:W-:Y:S01]  /*3e60*/  ISETP.LT.U32.AND P0, PT, R49.reuse, 0x1a0, !P0 ;  /* 0x000001a03100780c */ /* 0x040fe20004701070 */
[----:B------:R-:W-:Y:S01]  /*3e70*/  HADD2.F32 R35, -RZ, R35.H1_H1 ;  /* 0x30000023ff237230 */ /* 0x000fe20000004100 */
[----:B------:R-:W-:Y:S01]  /*3e80*/  ISETP.LT.U32.AND P3, PT, R49, 0x1a0, !P3 ;  /* 0x000001a03100780c */ /* 0x000fe20005f61070 */
[----:B0-----:R-:W-:Y:S01]  /*3e90*/  HADD2.F32 R16, -RZ, R36.H0_H0 ;  /* 0x20000024ff107230 */ /* 0x001fe20000004100 */
[----:B------:R-:W-:Y:S01]  /*3ea0*/  FADD.FTZ R14, R14, -UR17 ;  /* 0x800000110e0e7e21 */ /* 0x000fe20008010000 */
        /* <DEDUP_REMOVED lines=25> */
.L_x_960:
        /* <DEDUP_REMOVED lines=18> */
.L_x_962:
[----:B------:R-:W-:Y:S05]  /*4160*/  BSYNC B0 ;  /* 0x0000000000007941 */ /* 0x000fea0003800000 */
.L_x_961:
[----:B------:R-:W-:Y:S01]  /*4170*/  FADD.FTZ R16, R16, -UR17 ;  /* 0x8000001110107e21 */ /* 0x000fe20008010000 */
[--C-:B------:R-:W-:Y:S01]  /*4180*/  HADD2.F32 R15, -RZ, R33.reuse.H0_H0 ;  /* 0x20000021ff0f7230 */ /* 0x100fe20000004100 */
[----:B------:R-:W-:Y:S01]  /*4190*/  FADD.FTZ R36, R36, -UR17 ;  /* 0x8000001124247e21 */ /* 0x000fe20008010000 */
[----:B------:R-:W-:Y:S01]  /*41a0*/  HADD2.F32 R33, -RZ, R33.H1_H1 ;  /* 0x30000021ff217230 */ /* 0x000fe20000004100 */
[----:B0-----:R-:W-:Y:S02]  /*41b0*/  FMUL.FTZ R21, R16, UR14 ;  /* 0x0000000e10157c20 */ /* 0x001fe40008410000 */
        /* <DEDUP_REMOVED lines=20> */
.L_x_963:
        /* <DEDUP_REMOVED lines=17> */
.L_x_965:
[----:B------:R-:W-:Y:S05]  /*4410*/  BSYNC B0 ;  /* 0x0000000000007941 */ /* 0x000fea0003800000 */
.L_x_964:
[----:B------:R-:W-:Y:S02]  /*4420*/  IADD3 R41, R41, c[0x0][0x10], RZ ;  /* 0x0000040029297a10 */ /* 0x000fe40007ffe0ff */
[----:B------:R-:W-:Y:S02]  /*4430*/  IADD3 R42, R42, 0x1, RZ ;  /* 0x000000012a2a7810 */ /* 0x000fe40007ffe0ff */
[----:B------:R-:W-:-:S13]  /*4440*/  ISETP.GE.AND P0, PT, R41, UR6, PT ;  /* 0x0000000629007c0c */ /* 0x000fda000bf06270 */
[----:B------:R-:W-:Y:S01]  /*4450*/  @P0 CALL.REL.NOINC `(.L_x_931) ;  /* 0x0000001000000944 */ /* 0x000fe20003c00000 */
[----:B------:R-:W-:Y:S05]  /*4460*/  BRA `(.L_x_966) ;  /* 0xffffbef000007947 */ /* 0x000fea000383ffff */
.L_x_931:
        /* <DEDUP_REMOVED lines=18> */
.L_x_968:
[----:B------:R-:W-:Y:S05]  /*4590*/  BSYNC B0 ;  /* 0x0000000000007941 */ /* 0x000fea0003800000 */
.L_x_967:
        /* <DEDUP_REMOVED lines=11> */
.L_x_970:
[----:B------:R-:W2:Y:S01]  /*4650*/  LDG.E.STRONG.GPU R3, [R4.64] ;  /* 0x0000000c04037981 */ /* 0x000ea2000c1ef900 */
[----:B------:R-:W-:Y:S01]  /*4660*/  YIELD ;  /* 0x0000000000007946 */ /* 0x000fe20003800000 */
[----:B--2---:R-:W-:Y:S01]  /*4670*/  ISETP.NE.AND P0, PT, R3, R0, PT ;  /* 0x000000000300720c */ /* 0x004fe20003f05270 */
[----:B------:R-:W-:-:S12]  /*4680*/  CCTL.IVALL ;  /* 0x00000000ff00798f */ /* 0x000fd80002000000 */
[----:B------:R-:W-:Y:S05]  /*4690*/  @P0 BRA `(.L_x_970) ;  /* 0xffffffb000000947 */ /* 0x000fea000383ffff */
.L_x_969:
        /* <DEDUP_REMOVED lines=25> */
.L_x_971:
        /* <DEDUP_REMOVED lines=26> */
.L_x_972:
        /* <DEDUP_REMOVED lines=11> */
.L_x_3277:


//--------------------- .text._Z35group_norm_nhwc_bwd_one_pass_kernelI11Fp16IOBf16WLi256ELi26ELi416EEv26Group_norm_nhwc_bwd_params --------------------------
	.section	.text._Z35group_norm_nhwc_bwd_one_pass_kernelI11Fp16IOBf16WLi256ELi26ELi416EEv26Group_norm_nhwc_bwd_params,"ax",@progbits
	.sectioninfo	@"SHI_REGISTERS=72"
	.align	128
        .global         _Z35group_norm_nhwc_bwd_one_pass_kernelI11Fp16IOBf16WLi256ELi26ELi416EEv26Group_norm_nhwc_bwd_params
        .type           _Z35group_norm_nhwc_bwd_one_pass_kernelI11Fp16IOBf16WLi256ELi26ELi416EEv26Group_norm_nhwc_bwd_params,@function
        .size           _Z35group_norm_nhwc_bwd_one_pass_kernelI11Fp16IOBf16WLi256ELi26ELi416EEv26Group_norm_nhwc_bwd_params,(.L_x_3278 - _Z35group_norm_nhwc_bwd_one_pass_kernelI11Fp16IOBf16WLi256ELi26ELi416EEv26Group_norm_nhwc_bwd_params)
        .other          _Z35group_norm_nhwc_bwd_one_pass_kernelI11Fp16IOBf16WLi256ELi26ELi416EEv26Group_norm_nhwc_bwd_params,@"STO_CUDA_ENTRY STV_DEFAULT"
_Z35group_norm_nhwc_bwd_one_pass_kernelI11Fp16IOBf16WLi256ELi26ELi416EEv26Group_norm_nhwc_bwd_params:
.text._Z35group_norm_nhwc_bwd_one_pass_kernelI11Fp16IOBf16WLi256ELi26ELi416EEv26Group_norm_nhwc_bwd_params:
        /* <DEDUP_REMOVED lines=68> */
.L_x_1024:
        /* <DEDUP_REMOVED lines=212> */
.L_x_975:
[----:B--23--:R-:W-:Y:S05]  /*1180*/  BSYNC B0 ;  /* 0x0000000000007941 */ /* 0x00cfea0003800000 */
.L_x_974:
[----:B------:R-:W-:Y:S01]  /*1190*/  ISETP.NE.AND P0, PT, RZ, UR15, PT ;  /* 0x0000000fff007c0c */ /* 0x000fe2000bf05270 */
[--C-:B-----5:R-:W-:Y:S01]  /*11a0*/  HADD2.F32 R15, -RZ, R49.reuse.H0_H0 ;  /* 0x20000031ff0f7230 */ /* 0x120fe20000004100 */
[----:B------:R-:W-:Y:S01]  /*11b0*/  LOP3.LUT R62, R62, 0xfffffffb, RZ, 0xc0, !PT ;  /* 0xfffffffb3e3e7812 */ /* 0x000fe200078ec0ff */
[----:B------:R-:W-:-:S02]  /*11c0*/  HADD2.F32 R18, -RZ, R49.H1_H1 ;  /* 0x30000031ff127230 */ /* 0x000fc40000004100 */
        /* <DEDUP_REMOVED lines=32> */
.L_x_976:
        /* <DEDUP_REMOVED lines=26> */
.L_x_977:
[----:B------:R-:W-:Y:S02]  /*1570*/  FFMA.FTZ R26, R15, R24, R18 ;  /* 0x000000180f1a7223 */ /* 0x000fe40000010012 */
[----:B------:R-:W-:Y:S02]  /*1580*/  FADD.FTZ R18, RZ, R17 ;  /* 0x00000011ff127221 */ /* 0x000fe40000010000 */
[----:B------:R-:W-:Y:S02]  /*1590*/  FMUL.FTZ R25, R19, R34 ;  /* 0x0000002213197220 */ /* 0x000fe40000410000 */
[----:B------:R-:W-:Y:S01]  /*15a0*/  FADD.FTZ R24, R24, R23 ;  /* 0x0000001718187221 */ /* 0x000fe20000010000 */
[--C-:B------:R-:W-:Y:S01]  /*15b0*/  HADD2.F32 R23, -RZ, R45.reuse.H1_H1 ;  /* 0x3000002dff177230 */ /* 0x100fe20000004100 */
[C---:B------:R-:W-:Y:S01]  /*15c0*/  FFMA.FTZ R17, R20.reuse, R19, R22 ;  /* 0x0000001314117223 */ /* 0x040fe20000010016 */
[----:B------:R-:W-:Y:S01]  /*15d0*/  HADD2.F32 R22, -RZ, R45.H0_H0 ;  /* 0x2000002dff167230 */ /* 0x000fe20000004100 */
[----:B------:R-:W-:-:S02]  /*15e0*/  FFMA.FTZ R20, R20, R25, R26 ;  /* 0x0000001914147223 */ /* 0x000fc4000001001a */
[----:B------:R-:W-:Y:S02]  /*15f0*/  FADD.FTZ R19, R18, R19 ;  /* 0x0000001312137221 */ /* 0x000fe40000010000 */
[----:B------:R-:W-:Y:S02]  /*1600*/  FFMA.FTZ R26, R15, R16, RZ ;  /* 0x000000100f1a7223 */ /* 0x000fe400000100ff */
[----:B------:R-:W-:Y:S02]  /*1610*/  FMUL.FTZ R18, R14, R13 ;  /* 0x0000000d0e127220 */ /* 0x000fe40000410000 */
[----:B------:R-:W-:Y:S02]  /*1620*/  FADD.FTZ R15, RZ, R16 ;  /* 0x00000010ff0f7221 */ /* 0x000fe40000010000 */
[----:B------:R-:W-:Y:S02]  /*1630*/  FADD.FTZ R22, R22, -UR16 ;  /* 0x8000001016167e21 */ /* 0x000fe40008010000 */
[----:B------:R-:W-:-:S02]  /*1640*/  FADD.FTZ R23, R23, -UR16 ;  /* 0x8000001017177e21 */ /* 0x000fc40008010000 */
[C---:B------:R-:W-:Y:S02]  /*1650*/  FFMA.FTZ R16, R21.reuse, R14, R26 ;  /* 0x0000000e15107223 */ /* 0x040fe4000001001a */
[----:B------:R-:W-:Y:S01]  /*1660*/  FADD.FTZ R25, R24, R25 ;  /* 0x0000001918197221 */ /* 0x000fe20000010000 */
[--C-:B------:R-:W-:Y:S01]  /*1670*/  HADD2.F32 R24, -RZ, R44.reuse.H0_H0 ;  /* 0x2000002cff187230 */ /* 0x100fe20000004100 */
[----:B------:R-:W-:Y:S01]  /*1680*/  FFMA.FTZ R21, R21, R18, R20 ;  /* 0x0000001215157223 */ /* 0x000fe20000010014 */
        /* <DEDUP_REMOVED lines=23> */
.L_x_978:
[----:B------:R-:W-:Y:S02]  /*1800*/  FMUL.FTZ R26, R24, R34 ;  /* 0x00000022181a7220 */ /* 0x000fe40000410000 */
[----:B------:R-:W-:Y:S01]  /*1810*/  FADD.FTZ R27, R18, R25 ;  /* 0x00000019121b7221 */ /* 0x000fe20000010000 */
[--C-:B------:R-:W-:Y:S01]  /*1820*/  HADD2.F32 R25, -RZ, R46.reuse.H1_H1 ;  /* 0x3000002eff197230 */ /* 0x100fe20000004100 */
[----:B------:R-:W-:Y:S02]  /*1830*/  FADD.FTZ R14, R19, R24 ;  /* 0x00000018130e7221 */ /* 0x000fe40000010000 */
[C---:B------:R-:W-:Y:S01]  /*1840*/  FFMA.FTZ R17, R22.reuse, R24, R17 ;  /* 0x0000001816117223 */ /* 0x040fe20000010011 */
[----:B------:R-:W-:Y:S01]  /*1850*/  HADD2.F32 R24, -RZ, R46.H0_H0 ;  /* 0x2000002eff187230 */ /* 0x000fe20000004100 */
[----:B------:R-:W-:Y:S02]  /*1860*/  FFMA.FTZ R22, R22, R26, R21 ;  /* 0x0000001a16167223 */ /* 0x000fe40000010015 */
[----:B------:R-:W-:-:S02]  /*1870*/  FMUL.FTZ R18, R20, R13 ;  /* 0x0000000d14127220 */ /* 0x000fc40000410000 */
[----:B------:R-:W-:Y:S01]  /*1880*/  FFMA.FTZ R19, R23, R20, R16 ;  /* 0x0000001417137223 */ /* 0x000fe20000010010 */
[--C-:B------:R-:W-:Y:S01]  /*1890*/  HADD2.F32 R16, -RZ, R43.reuse.H1_H1 ;  /* 0x3000002bff107230 */ /* 0x100fe20000004100 */
[----:B------:R-:W-:Y:S02]  /*18a0*/  FADD.FTZ R15, R15, R20 ;  /* 0x000000140f0f7221 */ /* 0x000fe40000010000 */
        /* <DEDUP_REMOVED lines=26> */
.L_x_979:
[----:B------:R-:W-:Y:S01]  /*1a50*/  FMUL.FTZ R24, R25, R34 ;  /* 0x0000002219187220 */ /* 0x000fe20000410000 */
[--C-:B------:R-:W-:Y:S01]  /*1a60*/  HADD2.F32 R26, -RZ, R41.reuse.H1_H1 ;  /* 0x30000029ff1a7230 */ /* 0x100fe20000004100 */
[----:B------:R-:W-:Y:S01]  /*1a70*/  FADD.FTZ R27, R18, R21 ;  /* 0x00000015121b7221 */ /* 0x000fe20000010000 */
[----:B------:R-:W-:Y:S01]  /*1a80*/  HADD2.F32 R18, -RZ, R41.H0_H0 ;  /* 0x20000029ff127230 */ /* 0x000fe20000004100 */
[----:B------:R-:W-:Y:S02]  /*1a90*/  FFMA.FTZ R23, R22, R24, R23 ;  /* 0x0000001816177223 */ /* 0x000fe40000010017 */
[----:B------:R-:W-:Y:S02]  /*1aa0*/  FMUL.FTZ R21, R16, R13 ;  /* 0x0000000d10157220 */ /* 0x000fe40000410000 */
[----:B------:R-:W-:Y:S02]  /*1ab0*/  FADD.FTZ R14, R14, R25 ;  /* 0x000000190e0e7221 */ /* 0x000fe40000010000 */
[----:B------:R-:W-:-:S02]  /*1ac0*/  FFMA.FTZ R25, R22, R25, R17 ;  /* 0x0000001916197223 */ /* 0x000fc40000010011 */
[----:B------:R-:W-:Y:S01]  /*1ad0*/  FADD.FTZ R22, R27, R24 ;  /* 0x000000181b167221 */ /* 0x000fe20000010000 */
[--C-:B------:R-:W-:Y:S01]  /*1ae0*/  HADD2.F32 R27, -RZ, R40.reuse.H0_H0 ;  /* 0x20000028ff1b7230 */ /* 0x100fe20000004100 */
[C---:B------:R-:W-:Y:S02]  /*1af0*/  FFMA.FTZ R17, R20.reuse, R16, R19 ;  /* 0x0000001014117223 */ /* 0x040fe40000010013 */
[----:B------:R-:W-:Y:S02]  /*1b00*/  FFMA.FTZ R24, R20, R21, R23 ;  /* 0x0000001514187223 */ /* 0x000fe40000010017 */
[----:B------:R-:W-:Y:S01]  /*1b10*/  FADD.FTZ R19, R18, -UR16 ;  /* 0x8000001012137e21 */ /* 0x000fe20008010000 */
[----:B------:R-:W-:Y:S01]  /*1b20*/  HADD2.F32 R18, -RZ, R40.H1_H1 ;  /* 0x30000028ff127230 */ /* 0x000fe20000004100 */
[----:B------:R-:W-:Y:S02]  /*1b30*/  FADD.FTZ R20, R26, -UR16 ;  /* 0x800000101a147e21 */ /* 0x000fe40008010000 */
        /* <DEDUP_REMOVED lines=21> */
.L_x_980:
[----:B------:R-:W-:Y:S02]  /*1c90*/  FMUL.FTZ R29, R27, R34 ;  /* 0x000000221b1d7220 */ /* 0x000fe40000410000 */
[----:B------:R-:W-:Y:S01]  /*1ca0*/  FADD.FTZ R23, R15, R16 ;  /* 0x000000100f177221 */ /* 0x000fe20000010000 */
[--C-:B------:R-:W-:Y:S01]  /*1cb0*/  HADD2.F32 R15, -RZ, R42.reuse.H0_H0 ;  /* 0x2000002aff0f7230 */ /* 0x100fe20000004100 */
[----:B------:R-:W-:Y:S01]  /*1cc0*/  FADD.FTZ R28, R21, R22 ;  /* 0x00000016151c7221 */ /* 0x000fe20000010000 */
[----:B------:R-:W-:Y:S01]  /*1cd0*/  HADD2.F32 R16, -RZ, R42.H1_H1 ;  /* 0x3000002aff107230 */ /* 0x000fe20000004100 */
[----:B------:R-:W-:-:S02]  /*1ce0*/  FFMA.FTZ R22, R26, R29, R24 ;  /* 0x0000001d1a167223 */ /* 0x000fc40000010018 */
[----:B------:R-:W-:Y:S02]  /*1cf0*/  FFMA.FTZ R20, R26, R27, R25 ;  /* 0x0000001b1a147223 */ /* 0x000fe40000010019 */
[----:B------:R-:W-:Y:S02]  /*1d00*/  FMUL.FTZ R24, R18, R13 ;  /* 0x0000000d12187220 */ /* 0x000fe40000410000 */
[----:B------:R-:W-:Y:S02]  /*1d10*/  FADD.FTZ R29, R28, R29 ;  /* 0x0000001d1c1d7221 */ /* 0x000fe40000010000 */
[----:B------:R-:W-:Y:S01]  /*1d20*/  FADD.FTZ R25, R15, -UR16 ;  /* 0x800000100f197e21 */ /* 0x000fe20008010000 */
[--C-:B------:R-:W-:Y:S01]  /*1d30*/  HADD2.F32 R15, -RZ, R39.reuse.H0_H0 ;  /* 0x20000027ff0f7230 */ /* 0x100fe20000004100 */
[----:B------:R-:W-:Y:S01]  /*1d40*/  FADD.FTZ R21, R16, -UR16 ;  /* 0x8000001010157e21 */ /* 0x000fe20008010000 */
[----:B------:R-:W-:Y:S01]  /*1d50*/  HADD2.F32 R16, -RZ, R39.H1_H1 ;  /* 0x30000027ff107230 */ /* 0x000fe20000004100 */
[----:B------:R-:W-:-:S02]  /*1d60*/  FFMA.FTZ R22, R19, R24, R22 ;  /* 0x0000001813167223 */ /* 0x000fc40000010016 */
[----:B------:R-:W-:Y:S02]  /*1d70*/  FADD.FTZ R14, R14, R27 ;  /* 0x0000001b0e0e7221 */ /* 0x000fe40000010000 */
[----:B------:R-:W-:Y:S02]  /*1d80*/  FADD.FTZ R24, R24, R29 ;  /* 0x0000001d18187221 */ /* 0x000fe40000010000 */
        /* <DEDUP_REMOVED lines=21> */
.L_x_981:
[----:B------:R-:W-:Y:S02]  /*1ee0*/  FMUL.FTZ R27, R15, R34 ;  /* 0x000000220f1b7220 */ /* 0x000fe40000410000 */
[----:B------:R-:W-:Y:S01]  /*1ef0*/  FFMA.FTZ R17, R19, R18, R17 ;  /* 0x0000001213117223 */ /* 0x000fe20000010011 */
[--C-:B------:R-:W-:Y:S01]  /*1f00*/  HADD2.F32 R19, -RZ, R37.reuse.H1_H1 ;  /* 0x30000025ff137230 */ /* 0x100fe20000004100 */
[----:B------:R-:W-:Y:S01]  /*1f10*/  FADD.FTZ R23, R23, R18 ;  /* 0x0000001217177221 */ /* 0x000fe20000010000 */
[----:B------:R-:W-:Y:S01]  /*1f20*/  HADD2.F32 R18, -RZ, R37.H0_H0 ;  /* 0x20000025ff127230 */ /* 0x000fe20000004100 */
[----:B------:R-:W-:-:S02]  /*1f30*/  FFMA.FTZ R22, R25, R27, R22 ;  /* 0x0000001b19167223 */ /* 0x000fc40000010016 */
[----:B------:R-:W-:Y:S02]  /*1f40*/  FMUL.FTZ R26, R16, R13 ;  /* 0x0000000d101a7220 */ /* 0x000fe40000410000 */
[----:B------:R-:W-:Y:S02]  /*1f50*/  FADD.FTZ R27, R24, R27 ;  /* 0x0000001b181b7221 */ /* 0x000fe40000010000 */
[----:B------:R-:W-:Y:S01]  /*1f60*/  FFMA.FTZ R24, R21, R26, R22 ;  /* 0x0000001a15187223 */ /* 0x000fe20000010016 */
[----:B------:R-:W-:Y:S01]  /*1f70*/  HADD2.F32 R22, -RZ, R36.H1_H1 ;  /* 0x30000024ff167230 */ /* 0x000fe20000004100 */
[----:B------:R-:W-:Y:S02]  /*1f80*/  FADD.FTZ R26, R26, R27 ;  /* 0x0000001b1a1a7221 */ /* 0x000fe40000010000 */
[----:B------:R-:W-:Y:S02]  /*1f90*/  FADD.FTZ R18, R18, -UR16 ;  /* 0x8000001012127e21 */ /* 0x000fe40008010000 */
[----:B------:R-:W-:-:S02]  /*1fa0*/  FADD.FTZ R27, R19, -UR16 ;  /* 0x80000010131b7e21 */ /* 0x000fc40008010000 */
[----:B------:R-:W-:Y:S01]  /*1fb0*/  FFMA.FTZ R20, R25, R15, R20 ;  /* 0x0000000f19147223 */ /* 0x000fe20000010014 */
[----:B------:R-:W-:Y:S01]  /*1fc0*/  HADD2.F32 R25, -RZ, R36.H0_H0 ;  /* 0x20000024ff197230 */ /* 0x000fe20000004100 */
        /* <DEDUP_REMOVED lines=21> */
.L_x_982:
[----:B------:R-:W-:Y:S02]  /*2120*/  FMUL.FTZ R27, R25, R34 ;  /* 0x00000022191b7220 */ /* 0x000fe40000410000 */
[----:B------:R-:W-:Y:S02]  /*2130*/  FMUL.FTZ R28, R22, R13 ;  /* 0x0000000d161c7220 */ /* 0x000fe40000410000 */
[----:B------:R-:W-:Y:S01]  /*2140*/  FFMA.FTZ R29, R19, R27, R24 ;  /* 0x0000001b131d7223 */ /* 0x000fe20000010018 */
[----:B------:R-:W-:Y:S01]  /*2150*/  HADD2.F32 R24, -RZ, R35.H1_H1 ;  /* 0x30000023ff187230 */ /* 0x000fe20000004100 */
[----:B------:R-:W-:Y:S02]  /*2160*/  FADD.FTZ R31, R26, R27 ;  /* 0x0000001b1a1f7221 */ /* 0x000fe40000010000 */
[----:B------:R-:W-:Y:S01]  /*2170*/  FFMA.FTZ R27, R21, R16, R17 ;  /* 0x00000010151b7223 */ /* 0x000fe20000010011 */
[--C-:B------:R-:W-:Y:S01]  /*2180*/  HADD2.F32 R17, -RZ, R38.reuse.H0_H0 ;  /* 0x20000026ff117230 */ /* 0x100fe20000004100 */
[----:B------:R-:W-:Y:S01]  /*2190*/  FFMA.FTZ R26, R18, R28, R29 ;  /* 0x0000001c121a7223 */ /* 0x000fe2000001001d */
[----:B------:R-:W-:Y:S01]  /*21a0*/  HADD2.F32 R21, -RZ, R38.H1_H1 ;  /* 0x30000026ff157230 */ /* 0x000fe20000004100 */
[----:B------:R-:W-:-:S02]  /*21b0*/  FADD.FTZ R28, R28, R31 ;  /* 0x0000001f1c1c7221 */ /* 0x000fc40000010000 */
[----:B------:R-:W-:Y:S02]  /*21c0*/  FADD.FTZ R17, R17, -UR16 ;  /* 0x8000001011117e21 */ /* 0x000fe40008010000 */
[----:B------:R-:W-:Y:S02]  /*21d0*/  FADD.FTZ R21, R21, -UR16 ;  /* 0x8000001015157e21 */ /* 0x000fe40008010000 */
        /* <DEDUP_REMOVED lines=22> */
.L_x_983:
        /* <DEDUP_REMOVED lines=82> */
.L_x_985:
[----:B0-----:R-:W-:Y:S05]  /*2860*/  BSYNC B0 ;  /* 0x0000000000007941 */ /* 0x001fea0003800000 */
.L_x_984:
        /* <DEDUP_REMOVED lines=161> */
.L_x_987:
[----:B------:R-:W-:Y:S05]  /*3280*/  BSYNC B0 ;  /* 0x0000000000007941 */ /* 0x000fea0003800000 */
.L_x_986:
        /* <DEDUP_REMOVED lines=20> */
.L_x_989:
[----:B------:R-:W-:Y:S05]  /*33d0*/  BSYNC B0 ;  /* 0x0000000000007941 */ /* 0x000fea0003800000 */
.L_x_988:
        /* <DEDUP_REMOVED lines=32> */
.L_x_992:
[----:B------:R-:W2:Y:S01]  /*35e0*/  LDG.E.STRONG.GPU R18, [R16.64] ;  /* 0x0000000c10127981 */ /* 0x000ea2000c1ef900 */
[----:B------:R-:W-:Y:S01]  /*35f0*/  YIELD ;  /* 0x0000000000007946 */ /* 0x000fe20003800000 */
[----:B--2---:R-:W-:Y:S01]  /*3600*/  ISETP.NE.AND P6, PT, R18, R23, PT ;  /* 0x000000171200720c */ /* 0x004fe20003fc5270 */
[----:B------:R-:W-:-:S12]  /*3610*/  CCTL.IVALL ;  /* 0x00000000ff00798f */ /* 0x000fd80002000000 */
[----:B------:R-:W-:Y:S05]  /*3620*/  @P6 BRA `(.L_x_992) ;  /* 0xffffffb000006947 */ /* 0x000fea000383ffff */
.L_x_991:
        /* <DEDUP_REMOVED lines=26> */
.L_x_996:
        /* <DEDUP_REMOVED lines=116> */
.L_x_995:
        /* <DEDUP_REMOVED lines=64> */
.L_x_997:
[----:B------:R-:W-:-:S04]  /*4310*/  LOP3.LUT P6, RZ, R62, 0x1, RZ, 0xc0, !PT ;  /* 0x000000013eff7812 */ /* 0x000fc800078cc0ff */
[----:B------:R-:W-:-:S13]  /*4320*/  ISETP.NE.OR P6, PT, RZ, UR4, P6 ;  /* 0x00000004ff007c0c */ /* 0x000fda000b7c5670 */
[----:B------:R-:W-:Y:S05]  /*4330*/  @!P6 BRA `(.L_x_993) ;  /* 0x000002000000e947 */ /* 0x000fea0003800000 */
.L_x_994:
        /* <DEDUP_REMOVED lines=32> */
.L_x_993:
        /* <DEDUP_REMOVED lines=11> */
.L_x_999:
[----:B------:R-:W-:Y:S05]  /*45f0*/  BSYNC B0 ;  /* 0x0000000000007941 */ /* 0x000fea0003800000 */
.L_x_998:
        /* <DEDUP_REMOVED lines=17> */
.L_x_990:
[----:B------:R-:W-:Y:S04]  /*4710*/  @!P0 STS.64 [0x80], R14 ;  /* 0x0000800eff008388 */ /* 0x000fe80000000a00 */
[----:B------:R-:W-:Y:S01]  /*4720*/  BAR.SYNC.DEFER_BLOCKING 0x0 ;  /* 0x0000000000007b1d */ /* 0x000fe20000010000 */
[----:B------:R-:W-:Y:S01]  /*4730*/  ISETP.NE.AND P6, PT, RZ, UR15, PT ;  /* 0x0000000fff007c0c */ /* 0x000fe2000bfc5270 */
[--C-:B0-----:R-:W-:Y:S01]  /*4740*/  HADD2.F32 R20, -RZ, R49.reuse.H0_H0 ;  /* 0x20000031ff147230 */ /* 0x101fe20000004100 */
[----:B------:R-:W-:Y:S01]  /*4750*/  IMAD.WIDE.U32 R18, R60, 0x4ec4ec4f, RZ ;  /* 0x4ec4ec4f3c127825 */ /* 0x000fe200078e00ff */
[----:B------:R-:W-:-:S02]  /*4760*/  HADD2.F32 R49, -RZ, R49.H1_H1 ;  /* 0x30000031ff317230 */ /* 0x000fc40000004100 */
        /* <DEDUP_REMOVED lines=31> */
.L_x_1000:
        /* <DEDUP_REMOVED lines=18> */
.L_x_1002:
[----:B------:R-:W-:Y:S05]  /*4a80*/  BSYNC B0 ;  /* 0x0000000000007941 */ /* 0x000fea0003800000 */
.L_x_1001:
        /* <DEDUP_REMOVED lines=27> */
.L_x_1003:
        /* <DEDUP_REMOVED lines=19> */
.L_x_1005:
[----:B------:R-:W-:Y:S05]  /*4d70*/  BSYNC B0 ;  /* 0x0000000000007941 */ /* 0x000fea0003800000 */
.L_x_1004:
        /* <DEDUP_REMOVED lines=28> */
.L_x_1006:
        /* <DEDUP_REMOVED lines=18> */
.L_x_1008:
[----:B------:R-:W-:Y:S05]  /*5060*/  BSYNC B0 ;  /* 0x0000000000007941 */ /* 0x000fea0003800000 */
.L_x_1007:
        /* <DEDUP_REMOVED lines=27> */
.L_x_1009:
        /* <DEDUP_REMOVED lines=18> */
.L_x_1011:
[----:B------:R-:W-:Y:S05]  /*5340*/  BSYNC B0 ;  /* 0x0000000000007941 */ /* 0x000fea0003800000 */
.L_x_1010:
        /* <DEDUP_REMOVED lines=26> */
.L_x_1012:
        /* <DEDUP_REMOVED lines=18> */
.L_x_1014:
[----:B------:R-:W-:Y:S05]  /*5610*/  BSYNC B0 ;  /* 0x0000000000007941 */ /* 0x000fea0003800000 */
.L_x_1013:
        /* <DEDUP_REMOVED lines=29> */
.L_x_1015:
        /* <DEDUP_REMOVED lines=18> */
.L_x_1017:
[----:B------:R-:W-:Y:S05]  /*5910*/  BSYNC B0 ;  /* 0x0000000000007941 */ /* 0x000fea0003800000 */
.L_x_1016:
        /* <DEDUP_REMOVED lines=27> */
.L_x_1018:
        /* <DEDUP_REMOVED lines=21> */
.L_x_1020:
[----:B------:R-:W-:Y:S05]  /*5c20*/  BSYNC B0 ;  /* 0x0000000000007941 */ /* 0x000fea0003800000 */
.L_x_1019:
        /* <DEDUP_REMOVED lines=30> */
.L_x_1021:
        /* <DEDUP_REMOVED lines=17> */
.L_x_1023:
[----:B------:R-:W-:Y:S05]  /*5f20*/  BSYNC B0 ;  /* 0x0000000000007941 */ /* 0x000fea0003800000 */
.L_x_1022:
[----:B------:R-:W-:Y:S01]  /*5f30*/  ULDC UR4, c[0x0][0x10] ;  /* 0x0000040000047ab9 */ /* 0x000fe20000000800 */
[----:B------:R-:W-:Y:S01]  /*5f40*/  IADD3 R51, R51, 0x1, RZ ;  /* 0x0000000133337810 */ /* 0x000fe20007ffe0ff */
[----:B------:R-:W-:-:S04]  /*5f50*/  UIADD3 UR14, UR14, UR4, URZ ;  /* 0x000000040e0e7290 */ /* 0x000fc8000fffe03f */
[----:B------:R-:W-:-:S06]  /*5f60*/  UISETP.GE.AND UP0, UPT, UR14, UR6, UPT ;  /* 0x000000060e00728c */ /* 0x000fcc000bf06270 */
[----:B------:R-:W-:-:S13]  /*5f70*/  PLOP3.LUT P0, PT, PT, PT, UP0, 0x80, 0x0 ;  /* 0x000000000000781c */ /* 0x000fda0003f0f008 */
[----:B------:R-:W-:Y:S01]  /*5f80*/  @P0 CALL.REL.NOINC `(.L_x_973) ;  /* 0x0000001000000944 */ /* 0x000fe20003c00000 */
[----:B------:R-:W-:Y:S05]  /*5f90*/  BRA `(.L_x_1024) ;  /* 0xffffa4a000007947 */ /* 0x000fea000383ffff */
.L_x_973:
        /* <DEDUP_REMOVED lines=22> */
.L_x_1026:
[----:B------:R-:W-:Y:S05]  /*6100*/  BSYNC B0 ;  /* 0x0000000000007941 */ /* 0x000fea0003800000 */
.L_x_1025:
[----:B------:R-:W-:Y:S05]  /*6110*/  @P0 EXIT ;  /* 0x000000000000094d */ /* 0x000fea0003800000 */
[----:B------:R-:W-:Y:S05]  /*6120*/  @P2 BRA `(.L_x_1027) ;  /* 0x0000008000002947 */ /* 0x000fea0003800000 */
[----:B------:R-:W-:-:S05]  /*6130*/  IMAD R0, R6, c[0x0][0x10], RZ ;  /* 0x0000040006007a24 */ /* 0x000fca00078e02ff */
[----:B------:R-:W-:-:S13]  /*6140*/  ISETP.NE.AND P0, PT, R0, -0x1, PT ;  /* 0xffffffff0000780c */ /* 0x000fda0003f05270 */
[----:B------:R-:W-:Y:S05]  /*6150*/  @!P0 BRA `(.L_x_1027) ;  /* 0x0000005000008947 */ /* 0x000fea0003800000 */
.L_x_1028:
[----:B-1----:R-:W2:Y:S01]  /*6160*/  LDG.E.STRONG.GPU R5, [R2.64] ;  /* 0x0000000c02057981 */ /* 0x002ea2000c1ef900 */
[----:B------:R-:W-:Y:S01]  /*6170*/  YIELD ;  /* 0x0000000000007946 */ /* 0x000fe20003800000 */
[----:B--2---:R-:W-:Y:S01]  /*6180*/  ISETP.NE.AND P0, PT, R5, R0, PT ;  /* 0x000000000500720c */ /* 0x004fe20003f05270 */
[----:B------:R-:W-:-:S12]  /*6190*/  CCTL.IVALL ;  /* 0x00000000ff00798f */ /* 0x000fd80002000000 */
[----:B------:R-:W-:Y:S05]  /*61a0*/  @P0 BRA `(.L_x_1028) ;  /* 0xffffffb000000947 */ /* 0x000fea000383ffff */
.L_x_1027:
        /* <DEDUP_REMOVED lines=25> */
.L_x_1029:
        /* <DEDUP_REMOVED lines=26> */
.L_x_1030:
        /* <DEDUP_REMOVED lines=10> */
.L_x_3278:


//--------------------- .text._Z35group_norm_nhwc_bwd_one_pass_kernelI11Fp16IOBf16WLi512ELi26ELi416EEv26Group_norm_nhwc_bwd_params --------------------------
	.section	.text._Z35group_norm_nhwc_bwd_one_pass_kernelI11Fp16IOBf16WLi512ELi26ELi416EEv26Group_norm_nhwc_bwd_params,"ax",@progbits
	.sectioninfo	@"SHI_REGISTERS=128"
	.align	128
        .global         _Z35group_norm_nhwc_bwd_one_pass_kernelI11Fp16IOBf16WLi512ELi26ELi416EEv26Group_norm_nhwc_bwd_params
        .type           _Z35group_norm_nhwc_bwd_one_pass_kernelI11Fp16IOBf16WLi512ELi26ELi416EEv26Group_norm_nhwc_bwd_params,@function
        .size           _Z35group_norm_nhwc_bwd_one_pass_kernelI11Fp16IOBf16WLi512ELi26ELi416EEv26Group_norm_nhwc_bwd_params,(.L_x_3279 - _Z35group_norm_nhwc_bwd_one_pass_kernelI11Fp16IOBf16WLi512ELi26ELi416EEv26Group_norm_nhwc_bwd_params)
        .other          _Z35group_norm_nhwc_bwd_one_pass_kernelI11Fp16IOBf16WLi512ELi26ELi416EEv26Group_norm_nhwc_bwd_params,@"STO_CUDA_ENTRY STV_DEFAULT"
_Z35group_norm_nhwc_bwd_one_pass_kernelI11Fp16IOBf16WLi512ELi26ELi416EEv26Group_norm_nhwc_bwd_params:
.text._Z35group_norm_nhwc_bwd_one_pass_kernelI11Fp16IOBf16WLi512ELi26ELi416EEv26Group_norm_nhwc_bwd_params:
        /* <DEDUP_REMOVED lines=109> */
.L_x_1114:
        /* <DEDUP_REMOVED lines=254> */
[----:B------:R-:W-:-:S03]  /*16b0*/  MOV R61, RZ ;  /* 0x000000ff003d7202 */ /* 0x000fc60000000f00 */
[----:B------:R-:W-:Y:S01]  /*16c0*/  @P4 IMAD.WIDE.U32 R12, R99, c[0x0][0x1d8], R12 ;  /* 0x00007600630c4a25 */ /* 0x000fe200078e000c */
[----:B------:R-:W-:-:S03]  /*16d0*/  ISETP.NE.AND P3, PT, R16, RZ, PT ;  /* 0x000000ff1000720c */ /* 0x000fc60003f65270 */
        /* <DEDUP_REMOVED lines=17> */
[----:B------:R-:W-:Y:S01]  /*17f0*/  CS2R R76, SRZ ;  /* 0x00000000004c7805 */ /* 0x000fe2000001ff00 */
[----:B------:R-:W-:-:S03]  /*1800*/  MOV R25, RZ ;  /* 0x000000ff00197202 */ /* 0x000fc60000000f00 */
        /* <DEDUP_REMOVED lines=48> */
[----:B-1----:R-:W-:Y:S01]  /*1b10*/  CS2R R68, SRZ ;  /* 0x0000000000447805 */ /* 0x002fe2000001ff00 */
        /* <DEDUP_REMOVED lines=37> */
.L_x_1033:
[----:B--2-4-:R-:W-:Y:S05]  /*1d70*/  BSYNC B0 ;  /* 0x0000000000007941 */ /* 0x014fea0003800000 */
.L_x_1032:
[----:B------:R-:W-:Y:S01]  /*1d80*/  ISETP.NE.AND P0, PT, RZ, UR9, PT ;  /* 0x00000009ff007c0c */ /* 0x000fe2000bf05270 */
[--C-:B-----5:R-:W-:Y:S01]  /*1d90*/  HADD2.F32 R29, -RZ, R61.reuse.H0_H0 ;  /* 0x2000003dff1d7230 */ /* 0x120fe20000004100 */
[----:B------:R-:W-:Y:S01]  /*1da0*/  LOP3.LUT R6, R6, 0xfffffeff, RZ, 0xc0, !PT ;  /* 0xfffffeff06067812 */ /* 0x000fe200078ec0ff */
[----:B------:R-:W-:-:S02]  /*1db0*/  HADD2.F32 R31, -RZ, R61.H1_H1 ;  /* 0x3000003dff1f7230 */ /* 0x000fc40000004100 */
        /* <DEDUP_REMOVED lines=32> */
.L_x_1034:
        /* <DEDUP_REMOVED lines=26> */
.L_x_1035:
[----:B------:R-:W-:Y:S02]  /*2160*/  FFMA.FTZ R35, R30, R34, R33 ;  /* 0x000000221e237223 */ /* 0x000fe40000010021 */
[----:B------:R-:W-:Y:S02]  /*2170*/  FADD.FTZ R33, RZ, R28 ;  /* 0x0000001cff217221 */ /* 0x000fe40000010000 */
[----:B------:R-:W-:Y:S02]  /*2180*/  FMUL.FTZ R36, R26, R15 ;  /* 0x0000000f1a247220 */ /* 0x000fe40000410000 */
[----:B------:R-:W-:Y:S01]  /*2190*/  FADD.FTZ R37, R34, R29 ;  /* 0x0000001d22257221 */ /* 0x000fe20000010000 */
[----:B------:R-:W-:Y:S01]  /*21a0*/  HADD2.F32 R34, -RZ, R77.H0_H0 ;  /* 0x2000004dff227230 */ /* 0x000fe20000004100 */
[----:B------:R-:W-:-:S02]  /*21b0*/  FFMA.FTZ R28, R31, R26, R45 ;  /* 0x0000001a1f1c7223 */ /* 0x000fc4000001002d */
[----:B------:R-:W-:Y:S01]  /*21c0*/  FADD.FTZ R29, R33, R26 ;  /* 0x0000001a211d7221 */ /* 0x000fe20000010000 */
[--C-:B------:R-:W-:Y:S01]  /*21d0*/  HADD2.F32 R33, -RZ, R25.reuse.H0_H0 ;  /* 0x20000019ff217230 */ /* 0x100fe20000004100 */
[----:B------:R-:W-:Y:S02]  /*21e0*/  FFMA.FTZ R26, R30, R27, RZ ;  /* 0x0000001b1e1a7223 */ /* 0x000fe400000100ff */
[----:B------:R-:W-:Y:S01]  /*21f0*/  FFMA.FTZ R31, R31, R36, R35 ;  /* 0x000000241f1f7223 */ /* 0x000fe20000010023 */
[----:B------:R-:W-:Y:S01]  /*2200*/  HADD2.F32 R35, -RZ, R25.H1_H1 ;  /* 0x30000019ff237230 */ /* 0x000fe20000004100 */
[----:B------:R-:W-:Y:S02]  /*2210*/  FADD.FTZ R30, RZ, R27 ;  /* 0x0000001bff1e7221 */ /* 0x000fe40000010000 */
[----:B------:R-:W-:Y:S02]  /*2220*/  FMUL.FTZ R27, R19, R18 ;  /* 0x00000012131b7220 */ /* 0x000fe40000410000 */
[----:B------:R-:W-:-:S02]  /*2230*/  FFMA.FTZ R26, R32, R19, R26 ;  /* 0x00000013201a7223 */ /* 0x000fc4000001001a */
[----:B------:R-:W-:Y:S02]  /*2240*/  FADD.FTZ R19, R30, R19 ;  /* 0x000000131e137221 */ /* 0x000fe40000010000 */
[----:B------:R-:W-:Y:S01]  /*2250*/  FFMA.FTZ R43, R32, R27, R31 ;  /* 0x0000001b202b7223 */ /* 0x000fe2000001001f */
[----:B------:R-:W-:Y:S01]  /*2260*/  HADD2.F32 R31, -RZ, R77.H1_H1 ;  /* 0x3000004dff1f7230 */ /* 0x000fe20000004100 */
[C---:B------:R-:W-:Y:S02]  /*2270*/  FADD.FTZ R30, -R24.reuse, R33 ;  /* 0x00000021181e7221 */ /* 0x040fe40000010100 */
[----:B------:R-:W-:Y:S02]  /*2280*/  FADD.FTZ R32, -R24, R35 ;  /* 0x0000002318207221 */ /* 0x000fe40000010100 */
[----:B------:R-:W-:Y:S02]  /*2290*/  FMUL.FTZ R45, R30, R7 ;  /* 0x000000071e2d7220 */ /* 0x000fe40000410000 */
[----:B------:R-:W-:-:S02]  /*22a0*/  FADD.FTZ R36, R37, R36 ;  /* 0x0000002425247221 */ /* 0x000fc40000010000 */
        /* <DEDUP_REMOVED lines=20> */
.L_x_1036:
[----:B------:R-:W-:Y:S01]  /*23f0*/  FMUL.FTZ R32, R34, R15 ;  /* 0x0000000f22207220 */ /* 0x000fe20000410000 */
[--C-:B------:R-:W-:Y:S01]  /*2400*/  HADD2.F32 R35, -RZ, R60.reuse.H0_H0 ;  /* 0x2000003cff237230 */ /* 0x100fe20000004100 */
[----:B------:R-:W-:Y:S01]  /*2410*/  FADD.FTZ R39, R27, R36 ;  /* 0x000000241b277221 */ /* 0x000fe20000010000 */
[----:B------:R-:W-:Y:S01]  /*2420*/  HADD2.F32 R37, -RZ, R60.H1_H1 ;  /* 0x3000003cff257230 */ /* 0x000fe20000004100 */
[----:B------:R-:W-:Y:S01]  /*2430*/  FFMA.FTZ R33, R45, R32, R43 ;  /* 0x000000202d217223 */ /* 0x000fe2000001002b */
[----:B------:R-:W-:Y:S01]  /*2440*/  HADD2.F32 R36, -RZ, R76.H0_H0 ;  /* 0x2000004cff247230 */ /* 0x000fe20000004100 */
[----:B------:R-:W-:Y:S02]  /*2450*/  FMUL.FTZ R27, R31, R18 ;  /* 0x000000121f1b7220 */ /* 0x000fe40000410000 */
[----:B------:R-:W-:-:S02]  /*2460*/  FFMA.FTZ R28, R45, R34, R28 ;  /* 0x000000222d1c7223 */ /* 0x000fc4000001001c */
[----:B------:R-:W-:Y:S02]  /*2470*/  FADD.FTZ R29, R29, R34 ;  /* 0x000000221d1d7221 */ /* 0x000fe40000010000 */
[C---:B------:R-:W-:Y:S02]  /*2480*/  FFMA.FTZ R26, R30.reuse, R31, R26 ;  /* 0x0000001f1e1a7223 */ /* 0x040fe4000001001a */
[----:B------:R-:W-:Y:S01]  /*2490*/  FFMA.FTZ R45, R30, R27, R33 ;  /* 0x0000001b1e2d7223 */ /* 0x000fe20000010021 */
[----:B------:R-:W-:Y:S01]  /*24a0*/  HADD2.F32 R33, -RZ, R76.H1_H1 ;  /* 0x3000004cff217230 */ /* 0x000fe20000004100 */
[C---:B------:R-:W-:Y:S02]  /*24b0*/  FADD.FTZ R30, -R24.reuse, R35 ;  /* 0x00000023181e7221 */ /* 0x040fe40000010100 */
[----:B------:R-:W-:Y:S02]  /*24c0*/  FADD.FTZ R34, -R24, R37 ;  /* 0x0000002518227221 */ /* 0x000fe40000010100 */
[----:B------:R-:W-:-:S02]  /*24d0*/  FADD.FTZ R19, R19, R31 ;  /* 0x0000001f13137221 */ /* 0x000fc40000010000 */
[----:B------:R-:W-:Y:S02]  /*24e0*/  FADD.FTZ R32, R39, R32 ;  /* 0x0000002027207221 */ /* 0x000fe40000010000 */
        /* <DEDUP_REMOVED lines=21> */
.L_x_1037:
[----:B------:R-:W-:Y:S01]  /*2640*/  FMUL.FTZ R30, R36, R15 ;  /* 0x0000000f241e7220 */ /* 0x000fe20000410000 */
[----:B------:R-:W-:Y:S01]  /*2650*/  HADD2.F32 R35, -RZ, R8.H1_H1 ;  /* 0x30000008ff237230 */ /* 0x000fe20000004100 */
[----:B------:R-:W-:Y:S01]  /*2660*/  FADD.FTZ R27, R27, R32 ;  /* 0x000000201b1b7221 */ /* 0x000fe20000010000 */
[----:B------:R-:W-:Y:S01]  /*2670*/  HADD2.F32 R43, -RZ, R67.H0_H0 ;  /* 0x20000043ff2b7230 */ /* 0x000fe20000004100 */
[----:B------:R-:W-:Y:S02]  /*2680*/  FFMA.FTZ R32, R47, R30, R45 ;  /* 0x0000001e2f207223 */ /* 0x000fe4000001002d */
[----:B------:R-:W-:Y:S02]  /*2690*/  FADD.FTZ R19, R19, R33 ;  /* 0x0000002113137221 */ /* 0x000fe40000010000 */
[----:B------:R-:W-:-:S02]  /*26a0*/  FFMA.FTZ R26, R31, R33, R26 ;  /* 0x000000211f1a7223 */ /* 0x000fc4000001001a */
[----:B------:R-:W-:Y:S02]  /*26b0*/  FMUL.FTZ R33, R33, R18 ;  /* 0x0000001221217220 */ /* 0x000fe40000410000 */
[----:B------:R-:W-:Y:S01]  /*26c0*/  FADD.FTZ R30, R27, R30 ;  /* 0x0000001e1b1e7221 */ /* 0x000fe20000010000 */
[----:B------:R-:W-:Y:S01]  /*26d0*/  HADD2.F32 R27, -RZ, R8.H0_H0 ;  /* 0x20000008ff1b7230 */ /* 0x000fe20000004100 */
[----:B------:R-:W-:Y:S02]  /*26e0*/  FFMA.FTZ R31, R31, R33, R32 ;  /* 0x000000211f1f7223 */ /* 0x000fe40000010020 */
[----:B------:R-:W-:Y:S02]  /*26f0*/  FADD.FTZ R32, R33, R30 ;  /* 0x0000001e21207221 */ /* 0x000fe40000010000 */
[C---:B------:R-:W-:Y:S01]  /*2700*/  FADD.FTZ R30, -R24.reuse, R27 ;  /* 0x0000001b181e7221 */ /* 0x040fe20000010100 */
[----:B------:R-:W-:Y:S01]  /*2710*/  HADD2.F32 R27, -RZ, R75.H1_H1 ;  /* 0x3000004bff1b7230 */ /* 0x000fe20000004100 */
[----:B------:R-:W-:-:S02]  /*2720*/  FADD.FTZ R34, -R24, R35 ;  /* 0x0000002318227221 */ /* 0x000fc40000010100 */
[----:B------:R-:W-:Y:S02]  /*2730*/  FADD.FTZ R29, R29, R36 ;  /* 0x000000241d1d7221 */ /* 0x000fe40000010000 */
[----:B------:R-:W-:Y:S01]  /*2740*/  FFMA.FTZ R28, R47, R36, R28 ;  /* 0x000000242f1c7223 */ /* 0x000fe2000001001c */
[----:B------:R-:W-:Y:S01]  /*2750*/  HADD2.F32 R36, -RZ, R75.H0_H0 ;  /* 0x2000004bff247230 */ /* 0x000fe20000004100 */
        /* <DEDUP_REMOVED lines=21> */
.L_x_1038:
[----:B------:R-:W-:Y:S01]  /*28b0*/  FMUL.FTZ R34, R36, R15 ;  /* 0x0000000f24227220 */ /* 0x000fe20000410000 */
[----:B------:R-:W-:Y:S01]  /*28c0*/  HADD2.F32 R39, -RZ, R67.H1_H1 ;  /* 0x30000043ff277230 */ /* 0x000fe20000004100 */
[C---:B------:R-:W-:Y:S02]  /*28d0*/  FFMA.FTZ R33, R45.reuse, R36, R28 ;  /* 0x000000242d217223 */ /* 0x040fe4000001001c */
[----:B------:R-:W-:Y:S01]  /*28e0*/  FFMA.FTZ R35, R45, R34, R31 ;  /* 0x000000222d237223 */ /* 0x000fe2000001001f */
[--C-:B------:R-:W-:Y:S01]  /*28f0*/  HADD2.F32 R31, -RZ, R74.reuse.H1_H1 ;  /* 0x3000004aff1f7230 */ /* 0x100fe20000004100 */
[----:B------:R-:W-:Y:S01]  /*2900*/  FADD.FTZ R37, R32, R34 ;  /* 0x0000002220257221 */ /* 0x000fe20000010000 */
[----:B------:R-:W-:Y:S01]  /*2910*/  HADD2.F32 R32, -RZ, R74.H0_H0 ;  /* 0x2000004aff207230 */ /* 0x000fe20000004100 */
[----:B------:R-:W-:-:S02]  /*2920*/  FADD.FTZ R28, -R24, R43 ;  /* 0x0000002b181c7221 */ /* 0x000fc40000010100 */
[----:B------:R-:W-:Y:S02]  /*2930*/  FADD.FTZ R34, -R24, R39 ;  /* 0x0000002718227221 */ /* 0x000fe40000010100 */
        /* <DEDUP_REMOVED lines=23> */
.L_x_1039:
[C---:B------:R-:W-:Y:S02]  /*2ab0*/  FFMA.FTZ R38, R30.reuse, R36, R35 ;  /* 0x000000241e267223 */ /* 0x040fe40000010023 */
[----:B------:R-:W-:Y:S02]  /*2ac0*/  FFMA.FTZ R26, R30, R27, R26 ;  /* 0x0000001b1e1a7223 */ /* 0x000fe4000001001a */
[----:B------:R-:W-:Y:S02]  /*2ad0*/  FMUL.FTZ R35, R32, R15 ;  /* 0x0000000f20237220 */ /* 0x000fe40000410000 */
[----:B------:R-:W-:Y:S01]  /*2ae0*/  FADD.FTZ R36, R36, R37 ;  /* 0x0000002524247221 */ /* 0x000fe20000010000 */
[--C-:B------:R-:W-:Y:S01]  /*2af0*/  HADD2.F32 R37, -RZ, R9.reuse.H1_H1 ;  /* 0x30000009ff257230 */ /* 0x100fe20000004100 */
[----:B------:R-:W-:Y:S01]  /*2b00*/  FADD.FTZ R30, R19, R27 ;  /* 0x0000001b131e7221 */ /* 0x000fe20000010000 */
[----:B------:R-:W-:Y:S01]  /*2b10*/  HADD2.F32 R27, -RZ, R9.H0_H0 ;  /* 0x20000009ff1b7230 */ /* 0x000fe20000004100 */
[----:B------:R-:W-:-:S02]  /*2b20*/  FFMA.FTZ R19, R28, R35, R38 ;  /* 0x000000231c137223 */ /* 0x000fc40000010026 */
[----:B------:R-:W-:Y:S02]  /*2b30*/  FADD.FTZ R36, R36, R35 ;  /* 0x0000002324247221 */ /* 0x000fe40000010000 */
[----:B------:R-:W-:Y:S02]  /*2b40*/  FMUL.FTZ R35, R31, R18 ;  /* 0x000000121f237220 */ /* 0x000fe40000410000 */
[----:B------:R-:W-:Y:S02]  /*2b50*/  FFMA.FTZ R33, R28, R32, R33 ;  /* 0x000000201c217223 */ /* 0x000fe40000010021 */
[C---:B------:R-:W-:Y:S01]  /*2b60*/  FADD.FTZ R28, -R24.reuse, R27 ;  /* 0x0000001b181c7221 */ /* 0x040fe20000010100 */
[----:B------:R-:W-:Y:S01]  /*2b70*/  HADD2.F32 R27, -RZ, R73.H1_H1 ;  /* 0x30000049ff1b7230 */ /* 0x000fe20000004100 */
[----:B------:R-:W-:Y:S02]  /*2b80*/  FADD.FTZ R40, -R24, R37 ;  /* 0x0000002518287221 */ /* 0x000fe40000010100 */
[----:B------:R-:W-:-:S02]  /*2b90*/  FFMA.FTZ R38, R34, R35, R19 ;  /* 0x0000002322267223 */ /* 0x000fc40000010013 */
        /* <DEDUP_REMOVED lines=23> */
.L_x_1040:
[----:B------:R-:W-:Y:S01]  /*2d10*/  FMUL.FTZ R40, R36, R15 ;  /* 0x0000000f24287220 */ /* 0x000fe20000410000 */
[--C-:B------:R-:W-:Y:S01]  /*2d20*/  HADD2.F32 R37, -RZ, R10.reuse.H0_H0 ;  /* 0x2000000aff257230 */ /* 0x100fe20000004100 */
[----:B------:R-:W-:Y:S01]  /*2d30*/  FADD.FTZ R41, R29, R32 ;  /* 0x000000201d297221 */ /* 0x000fe20000010000 */
[----:B------:R-:W-:Y:S01]  /*2d40*/  HADD2.F32 R29, -RZ, R10.H1_H1 ;  /* 0x3000000aff1d7230 */ /* 0x000fe20000004100 */
[----:B------:R-:W-:Y:S01]  /*2d50*/  FFMA.FTZ R39, R19, R40, R38 ;  /* 0x0000002813277223 */ /* 0x000fe20000010026 */
[--C-:B------:R-:W-:Y:S01]  /*2d60*/  HADD2.F32 R32, -RZ, R72.reuse.H0_H0 ;  /* 0x20000048ff207230 */ /* 0x100fe20000004100 */
[----:B------:R-:W-:Y:S02]  /*2d70*/  FADD.FTZ R38, R35, R40 ;  /* 0x0000002823267221 */ /* 0x000fe40000010000 */
[C---:B------:R-:W-:Y:S01]  /*2d80*/  FADD.FTZ R40, -R24.reuse, R37 ;  /* 0x0000002518287221 */ /* 0x040fe20000010100 */
[----:B------:R-:W-:Y:S01]  /*2d90*/  HADD2.F32 R37, -RZ, R72.H1_H1 ;  /* 0x30000048ff257230 */ /* 0x000fe20000004100 */
        /* <DEDUP_REMOVED lines=23> */
.L_x_1041:
[----:B------:R-:W-:Y:S01]  /*2f10*/  FFMA.FTZ R39, R28, R43, R39 ;  /* 0x0000002b1c277223 */ /* 0x000fe20000010027 */
[----:B------:R-:W-:Y:S01]  /*2f20*/  HADD2.F32 R44, -RZ, R71.H0_H0 ;  /* 0x20000047ff2c7230 */ /* 0x000fe20000004100 */
[----:B------:R-:W-:Y:S02]  /*2f30*/  FMUL.FTZ R40, R32, R15 ;  /* 0x0000000f20287220 */ /* 0x000fe40000410000 */
[----:B------:R-:W-:Y:S02]  /*2f40*/  FADD.FTZ R43, R43, R38 ;  /* 0x000000262b2b7221 */ /* 0x000fe40000010000 */
[----:B------:R-:W-:Y:S02]  /*2f50*/  FFMA.FTZ R38, R34, R31, R26 ;  /* 0x0000001f22267223 */ /* 0x000fe4000001001a */
[----:B------:R-:W-:Y:S01]  /*2f60*/  FFMA.FTZ R26, R29, R40, R39 ;  /* 0x000000281d1a7223 */ /* 0x000fe20000010027 */
[--C-:B------:R-:W-:Y:S01]  /*2f70*/  HADD2.F32 R39, -RZ, R11.reuse.H0_H0 ;  /* 0x2000000bff277230 */ /* 0x100fe20000004100 */
[----:B------:R-:W-:Y:S01]  /*2f80*/  FADD.FTZ R40, R43, R40 ;  /* 0x000000282b287221 */ /* 0x000fe20000010000 */
[----:B------:R-:W-:Y:S01]  /*2f90*/  HADD2.F32 R43, -RZ, R11.H1_H1 ;  /* 0x3000000bff2b7230 */ /* 0x000fe20000004100 */
[----:B------:R-:W-:-:S02]  /*2fa0*/  FADD.FTZ R30, R30, R31 ;  /* 0x0000001f1e1e7221 */ /* 0x000fc40000010000 */
[----:B------:R-:W-:Y:S02]  /*2fb0*/  FMUL.FTZ R31, R37, R18 ;  /* 0x00000012251f7220 */ /* 0x000fe40000410000 */
[C---:B------:R-:W-:Y:S02]  /*2fc0*/  FADD.FTZ R34, -R24.reuse, R39 ;  /* 0x0000002718227221 */ /* 0x040fe40000010100 */
[----:B------:R-:W-:Y:S01]  /*2fd0*/  FADD.FTZ R42, -R24, R43 ;  /* 0x0000002b182a7221 */ /* 0x000fe20000010100 */
[----:B------:R-:W-:Y:S01]  /*2fe0*/  HADD2.F32 R43, -RZ, R71.H1_H1 ;  /* 0x30000047ff2b7230 */ /* 0x000fe20000004100 */
[----:B------:R-:W-:Y:S02]  /*2ff0*/  FFMA.FTZ R33, R19, R36, R33 ;  /* 0x0000002413217223 */ /* 0x000fe40000010021 */
[----:B------:R-:W-:Y:S02]  /*3000*/  FFMA.FTZ R26, R35, R31, R26 ;  /* 0x0000001f231a7223 */ /* 0x000fe4000001001a */
[----:B------:R-:W-:-:S02]  /*3010*/  FADD.FTZ R19, R31, R40 ;  /* 0x000000281f137221 */ /* 0x000fc40000010000 */
        /* <DEDUP_REMOVED lines=21> */
.L_x_1042:
[--C-:B------:R-:W-:Y:S01]  /*3170*/  HADD2.F32 R47, -RZ, R12.reuse.H0_H0 ;  /* 0x2000000cff2f7230 */ /* 0x100fe20000004100 */
[----:B------:R-:W-:Y:S01]  /*3180*/  FADD.FTZ R45, R41, R36 ;  /* 0x00000024292d7221 */ /* 0x000fe20000010000 */
[----:B------:R-:W-:Y:S01]  /*3190*/  HADD2.F32 R41, -RZ, R12.H1_H1 ;  /* 0x3000000cff297230 */ /* 0x000fe20000004100 */
[----:B------:R-:W-:Y:S02]  /*31a0*/  FMUL.FTZ R34, R44, R15 ;  /* 0x0000000f2c227220 */ /* 0x000fe40000410000 */
[C---:B------:R-:W-:Y:S02]  /*31b0*/  FADD.FTZ R36, -R24.reuse, R47 ;  /* 0x0000002f18247221 */ /* 0x040fe40000010100 */
[----:B------:R-:W-:Y:S02]  /*31c0*/  FADD.FTZ R40, -R24, R41 ;  /* 0x0000002918287221 */ /* 0x000fe40000010100 */
[----:B------:R-:W-:Y:S01]  /*31d0*/  FFMA.FTZ R31, R39, R34, R26 ;  /* 0x00000022271f7223 */ /* 0x000fe2000001001a */
[--C-:B------:R-:W-:Y:S01]  /*31e0*/  HADD2.F32 R26, -RZ, R70.reuse.H0_H0 ;  /* 0x20000046ff1a7230 */ /* 0x100fe20000004100 */
[----:B------:R-:W-:Y:S01]  /*31f0*/  FADD.FTZ R34, R19, R34 ;  /* 0x0000002213227221 */ /* 0x000fe20000010000 */
[----:B------:R-:W-:Y:S01]  /*3200*/  HADD2.F32 R19, -RZ, R70.H1_H1 ;  /* 0x30000046ff137230 */ /* 0x000fe20000004100 */
        /* <DEDUP_REMOVED lines=22> */
.L_x_1043:
[----:B------:R-:W-:Y:S01]  /*3370*/  FFMA.FTZ R31, R42, R47, R31 ;  /* 0x0000002f2a1f7223 */ /* 0x000fe2000001001f */
[--C-:B------:R-:W-:Y:S01]  /*3380*/  HADD2.F32 R51, -RZ, R13.reuse.H1_H1 ;  /* 0x3000000dff337230 */ /* 0x100fe20000004100 */
[----:B------:R-:W-:Y:S02]  /*3390*/  FMUL.FTZ R46, R26, R15 ;  /* 0x0000000f1a2e7220 */ /* 0x000fe40000410000 */
[----:B------:R-:W-:Y:S02]  /*33a0*/  FADD.FTZ R47, R47, R34 ;  /* 0x000000222f2f7221 */ /* 0x000fe40000010000 */
[----:B------:R-:W-:Y:S02]  /*33b0*/  FFMA.FTZ R31, R41, R46, R31 ;  /* 0x0000002e291f7223 */ /* 0x000fe4000001001f */
[----:B------:R-:W-:Y:S01]  /*33c0*/  FADD.FTZ R46, R47, R46 ;  /* 0x0000002e2f2e7221 */ /* 0x000fe20000010000 */
[----:B------:R-:W-:Y:S01]  /*33d0*/  HADD2.F32 R47, -RZ, R13.H0_H0 ;  /* 0x2000000dff2f7230 */ /* 0x000fe20000004100 */
[----:B------:R-:W-:-:S02]  /*33e0*/  FFMA.FTZ R38, R28, R27, R38 ;  /* 0x0000001b1c267223 */ /* 0x000fc40000010026 */
[----:B------:R-:W-:Y:S01]  /*33f0*/  FADD.FTZ R40, R30, R27 ;  /* 0x0000001b1e287221 */ /* 0x000fe20000010000 */
[--C-:B------:R-:W-:Y:S01]  /*3400*/  HADD2.F32 R30, -RZ, R69.reuse.H0_H0 ;  /* 0x20000045ff1e7230 */ /* 0x100fe20000004100 */
[----:B------:R-:W-:Y:S02]  /*3410*/  FMUL.FTZ R27, R19, R18 ;  /* 0x00000012131b7220 */ /* 0x000fe40000410000 */
[C---:B------:R-:W-:Y:S02]  /*3420*/  FADD.FTZ R28, -R24.reuse, R47 ;  /* 0x0000002f181c7221 */ /* 0x040fe40000010100 */
[----:B------:R-:W-:Y:S02]  /*3430*/  FADD.FTZ R34, -R24, R51 ;  /* 0x0000003318227221 */ /* 0x000fe40000010100 */
[----:B------:R-:W-:Y:S01]  /*3440*/  FFMA.FTZ R49, R29, R32, R33 ;  /* 0x000000201d317223 */ /* 0x000fe20000010021 */
[----:B------:R-:W-:Y:S01]  /*3450*/  HADD2.F32 R29, -RZ, R69.H1_H1 ;  /* 0x30000045ff1d7230 */ /* 0x000fe20000004100 */
[----:B------:R-:W-:-:S02]  /*3460*/  FFMA.FTZ R31, R36, R27, R31 ;  /* 0x0000001b241f7223 */ /* 0x000fc4000001001f */
        /* <DEDUP_REMOVED lines=21> */
[----:B------:R-:W-:-:S03]  /*35c0*/  FMUL.FTZ R30, R30, R51 ;  /* 0x000000331e1e7220 */ /* 0x000fc60000410000 */
.L_x_1044:
[--C-:B------:R-:W-:Y:S01]  /*35d0*/  HADD2.F32 R51, -RZ, R14.reuse.H0_H0 ;  /* 0x2000000eff337230 */ /* 0x100fe20000004100 */
[----:B------:R-:W-:Y:S01]  /*35e0*/  FMUL.FTZ R34, R30, R15 ;  /* 0x0000000f1e227220 */ /* 0x000fe20000410000 */
[----:B------:R-:W-:Y:S01]  /*35f0*/  HADD2.F32 R53, -RZ, R14.H1_H1 ;  /* 0x3000000eff357230 */ /* 0x000fe20000004100 */
[----:B------:R-:W-:Y:S02]  /*3600*/  FADD.FTZ R45, R45, R32 ;  /* 0x000000202d2d7221 */ /* 0x000fe40000010000 */
[C---:B------:R-:W-:Y:S02]  /*3610*/  FADD.FTZ R32, -R24.reuse, R51 ;  /* 0x0000003318207221 */ /* 0x040fe40000010100 */
[----:B------:R-:W-:Y:S02]  /*3620*/  FADD.FTZ R50, -R24, R53 ;  /* 0x0000003518327221 */ /* 0x000fe40000010100 */
[----:B------:R-:W-:Y:S02]  /*3630*/  FFMA.FTZ R46, R28, R34, R31 ;  /* 0x000000221c2e7223 */ /* 0x000fe4000001001f */
[----:B------:R-:W-:Y:S01]  /*3640*/  FADD.FTZ R47, R33, R34 ;  /* 0x00000022212f7221 */ /* 0x000fe20000010000 */
[--C-:B------:R-:W-:Y:S01]  /*3650*/  HADD2.F32 R34, -RZ, R68.reuse.H0_H0 ;  /* 0x20000044ff227230 */ /* 0x100fe20000004100 */
[----:B------:R-:W-:Y:S01]  /*3660*/  FMUL.FTZ R32, R32, R7 ;  /* 0x0000000720207220 */ /* 0x000fe20000410000 */
[----:B------:R-:W-:Y:S01]  /*3670*/  HADD2.F32 R33, -RZ, R68.H1_H1 ;  /* 0x30000044ff217230 */ /* 0x000fe20000004100 */
        /* <DEDUP_REMOVED lines=21> */
.L_x_1045:
[----:B------:R-:W-:Y:S02]  /*37d0*/  FFMA.FTZ R50, R27, R48, R46 ;  /* 0x000000301b327223 */ /* 0x000fe4000001002e */
[----:B------:R-:W-:Y:S02]  /*37e0*/  FADD.FTZ R52, R48, R47 ;  /* 0x0000002f30347221 */ /* 0x000fe40000010000 */
[----:B------:R-:W-:Y:S02]  /*37f0*/  FMUL.FTZ R51, R34, R15 ;  /* 0x0000000f22337220 */ /* 0x000fe40000410000 */
[----:B------:R-:W-:Y:S01]  /*3800*/  FFMA.FTZ R46, R35, R37, R38 ;  /* 0x00000025232e7223 */ /* 0x000fe20000010026 */
[--C-:B------:R-:W-:Y:S01]  /*3810*/  HADD2.F32 R35, -RZ, R65.reuse.H0_H0 ;  /* 0x20000041ff237230 */ /* 0x100fe20000004100 */
[----:B------:R-:W-:Y:S01]  /*3820*/  FADD.FTZ R48, R40, R37 ;  /* 0x0000002528307221 */ /* 0x000fe20000010000 */
[----:B------:R-:W-:Y:S01]  /*3830*/  HADD2.F32 R37, -RZ, R65.H1_H1 ;  /* 0x30000041ff257230 */ /* 0x000fe20000004100 */
[----:B------:R-:W-:Y:S01]  /*3840*/  FFMA.FTZ R50, R32, R51, R50 ;  /* 0x0000003320327223 */ /* 0x000fe20000010032 */
[----:B------:R-:W-:Y:S01]  /*3850*/  HADD2.F32 R40, -RZ, R83.H0_H0 ;  /* 0x20000053ff287230 */ /* 0x000fe20000004100 */
[----:B------:R-:W-:-:S02]  /*3860*/  FMUL.FTZ R47, R33, R18 ;  /* 0x00000012212f7220 */ /* 0x000fc40000410000 */
[----:B------:R-:W-:Y:S02]  /*3870*/  FADD.FTZ R38, R52, R51 ;  /* 0x0000003334267221 */ /* 0x000fe40000010000 */
[C---:B------:R-:W-:Y:S02]  /*3880*/  FADD.FTZ R52, -R24.reuse, R35 ;  /* 0x0000002318347221 */ /* 0x040fe40000010100 */
[----:B------:R-:W-:Y:S02]  /*3890*/  FADD.FTZ R54, -R24, R37 ;  /* 0x0000002518367221 */ /* 0x000fe40000010100 */
[----:B------:R-:W-:Y:S02]  /*38a0*/  FFMA.FTZ R50, R31, R47, R50 ;  /* 0x0000002f1f327223 */ /* 0x000fe40000010032 */
[----:B------:R-:W-:Y:S01]  /*38b0*/  FADD.FTZ R47, R47, R38 ;  /* 0x000000262f2f7221 */ /* 0x000fe20000010000 */
[----:B------:R-:W-:Y:S01]  /*38c0*/  HADD2.F32 R38, -RZ, R83.H1_H1 ;  /* 0x30000053ff267230 */ /* 0x000fe20000004100 */
[----:B------:R-:W-:-:S02]  /*38d0*/  FFMA.FTZ R49, R39, R44, R49 ;  /* 0x0000002c27317223 */ /* 0x000fc40000010031 */
        /* <DEDUP_REMOVED lines=21> */
.L_x_1046:
[----:B------:R-:W-:Y:S01]  /*3a30*/  FMUL.FTZ R52, R40, R15 ;  /* 0x0000000f28347220 */ /* 0x000fe20000410000 */
[--C-:B------:R-:W-:Y:S01]  /*3a40*/  HADD2.F32 R53, -RZ, R66.reuse.H1_H1 ;  /* 0x30000042ff357230 */ /* 0x100fe20000004100 */
[----:B------:R-:W-:Y:S01]  /*3a50*/  FADD.FTZ R39, R45, R44 ;  /* 0x0000002c2d277221 */ /* 0x000fe20000010000 */
[----:B------:R-:W-:Y:S01]  /*3a60*/  HADD2.F32 R45, -RZ, R66.H0_H0 ;  /* 0x20000042ff2d7230 */ /* 0x000fe20000004100 */
[----:B------:R-:W-:Y:S01]  /*3a70*/  FFMA.FTZ R50, R37, R52, R50 ;  /* 0x0000003425327223 */ /* 0x000fe20000010032 */
[----:B------:R-:W-:Y:S01]  /*3a80*/  HADD2.F32 R44, -RZ, R82.H0_H0 ;  /* 0x20000052ff2c7230 */ /* 0x000fe20000004100 */
[----:B------:R-:W-:Y:S02]  /*3a90*/  FADD.FTZ R52, R47, R52 ;  /* 0x000000342f347221 */ /* 0x000fe40000010000 */
[----:B------:R-:W-:-:S02]  /*3aa0*/  FMUL.FTZ R47, R38, R18 ;  /* 0x00000012262f7220 */ /* 0x000fc40000410000 */
[----:B------:R-:W-:Y:S02]  /*3ab0*/  FFMA.FTZ R51, R42, R43, R46 ;  /* 0x0000002b2a337223 */ /* 0x000fe4000001002e */
[----:B------:R-:W-:Y:S02]  /*3ac0*/  FADD.FTZ R46, R48, R43 ;  /* 0x0000002b302e7221 */ /* 0x000fe40000010000 */
[----:B------:R-:W-:Y:S02]  /*3ad0*/  FFMA.FTZ R48, R35, R47, R50 ;  /* 0x0000002f23307223 */ /* 0x000fe40000010032 */
[C---:B------:R-:W-:Y:S01]  /*3ae0*/  FADD.FTZ R42, -R24.reuse, R45 ;  /* 0x0000002d182a7221 */ /* 0x040fe20000010100 */
[----:B------:R-:W-:Y:S01]  /*3af0*/  HADD2.F32 R45, -RZ, R82.H1_H1 ;  /* 0x30000052ff2d7230 */ /* 0x000fe20000004100 */
[----:B------:R-:W-:Y:S02]  /*3b00*/  FADD.FTZ R50, -R24, R53 ;  /* 0x0000003518327221 */ /* 0x000fe40000010100 */
        /* <DEDUP_REMOVED lines=22> */
.L_x_1047:
[----:B------:R-:W-:Y:S01]  /*3c70*/  FMUL.FTZ R52, R44, R15 ;  /* 0x0000000f2c347220 */ /* 0x000fe20000410000 */
[----:B------:R-:W-:Y:S01]  /*3c80*/  HADD2.F32 R53, -RZ, R63.H1_H1 ;  /* 0x3000003fff357230 */ /* 0x000fe20000004100 */
[----:B------:R-:W-:-:S02]  /*3c90*/  FFMA.FTZ R49, R41, R26, R49 ;  /* 0x0000001a29317223 */ /* 0x000fc40000010031 */
[----:B------:R-:W-:Y:S01]  /*3ca0*/  FFMA.FTZ R50, R36, R19, R51 ;  /* 0x0000001324327223 */ /* 0x000fe20000010033 */
[----:B------:R-:W-:Y:S01]  /*3cb0*/  HADD2.F32 R51, -RZ, R63.H0_H0 ;  /* 0x2000003fff337230 */ /* 0x000fe20000004100 */
[----:B------:R-:W-:Y:S02]  /*3cc0*/  FFMA.FTZ R41, R43, R52, R48 ;  /* 0x000000342b297223 */ /* 0x000fe40000010030 */
[----:B------:R-:W-:Y:S02]  /*3cd0*/  FADD.FTZ R52, R47, R52 ;  /* 0x000000342f347221 */ /* 0x000fe40000010000 */
[----:B------:R-:W-:Y:S02]  /*3ce0*/  FMUL.FTZ R47, R45, R18 ;  /* 0x000000122d2f7220 */ /* 0x000fe40000410000 */
[C---:B------:R-:W-:Y:S01]  /*3cf0*/  FADD.FTZ R54, -R24.reuse, R53 ;  /* 0x0000003518367221 */ /* 0x040fe20000010100 */
[----:B------:R-:W-:Y:S01]  /*3d00*/  HADD2.F32 R53, -RZ, R81.H1_H1 ;  /* 0x30000051ff357230 */ /* 0x000fe20000004100 */
[----:B------:R-:W-:-:S02]  /*3d10*/  FADD.FTZ R48, -R24, R51 ;  /* 0x0000003318307221 */ /* 0x000fc40000010100 */
[----:B------:R-:W-:Y:S02]  /*3d20*/  FFMA.FTZ R36, R42, R47, R41 ;  /* 0x0000002f2a247223 */ /* 0x000fe40000010029 */
[----:B------:R-:W-:Y:S02]  /*3d30*/  FADD.FTZ R41, R47, R52 ;  /* 0x000000342f297221 */ /* 0x000fe40000010000 */
        /* <DEDUP_REMOVED lines=22> */
.L_x_1048:
[----:B------:R-:W-:Y:S01]  /*3ea0*/  FMUL.FTZ R48, R54, R15 ;  /* 0x0000000f36307220 */ /* 0x000fe20000410000 */
[----:B------:R-:W-:-:S03]  /*3eb0*/  HADD2.F32 R55, -RZ, R64.H1_H1 ;  /* 0x30000040ff377230 */ /* 0x000fc60000004100 */
[----:B------:R-:W-:Y:S02]  /*3ec0*/  FFMA.FTZ R47, R51, R48, R36 ;  /* 0x00000030332f7223 */ /* 0x000fe40000010024 */
[----:B------:R-:W-:Y:S02]  /*3ed0*/  FADD.FTZ R48, R41, R48 ;  /* 0x0000003029307221 */ /* 0x000fe40000010000 */
[----:B------:R-:W-:Y:S02]  /*3ee0*/  FMUL.FTZ R41, R53, R18 ;  /* 0x0000001235297220 */ /* 0x000fe40000410000 */
[----:B------:R-:W-:Y:S02]  /*3ef0*/  FADD.FTZ R56, -R24, R55 ;  /* 0x0000003718387221 */ /* 0x000fe40000010100 */
[----:B------:R-:W-:Y:S01]  /*3f00*/  FFMA.FTZ R36, R52, R41, R47 ;  /* 0x0000002934247223 */ /* 0x000fe2000001002f */
[----:B------:R-:W-:Y:S01]  /*3f10*/  HADD2.F32 R47, -RZ, R64.H0_H0 ;  /* 0x20000040ff2f7230 */ /* 0x000fe20000004100 */
[----:B------:R-:W-:-:S02]  /*3f20*/  FADD.FTZ R41, R41, R48 ;  /* 0x0000003029297221 */ /* 0x000fc40000010000 */
[----:B------:R-:W-:Y:S02]  /*3f30*/  FMUL.FTZ R56, R56, R7 ;  /* 0x0000000738387220 */ /* 0x000fe40000410000 */
[----:B------:R-:W-:Y:S01]  /*3f40*/  FADD.FTZ R48, -R24, R47 ;  /* 0x0000002f18307221 */ /* 0x000fe20000010100 */
[----:B------:R-:W-:-:S03]  /*3f50*/  HADD2.F32 R47, -RZ, R80.H1_H1 ;  /* 0x30000050ff2f7230 */ /* 0x000fc60000004100 */
[----:B------:R-:W-:Y:S01]  /*3f60*/  FMUL.FTZ R55, R48, R7 ;  /* 0x0000000730377220 */ /* 0x000fe20000410000 */
        /* <DEDUP_REMOVED lines=20> */
.L_x_1049:
[----:B------:R-:W-:Y:S01]  /*40b0*/  FMUL.FTZ R58, R48, R15 ;  /* 0x0000000f303a7220 */ /* 0x000fe20000410000 */
[----:B------:R-:W-:Y:S01]  /*40c0*/  ISETP.GT.AND P0, PT, R125, 0x1e, PT ;  /* 0x0000001e7d00780c */ /* 0x000fe20003f04270 */
[----:B------:R-:W-:Y:S01]  /*40d0*/  FADD.FTZ R39, R39, R26 ;  /* 0x0000001a27277221 */ /* 0x000fe20000010000 */
[----:B------:R-:W-:Y:S01]  /*40e0*/  BSSY B0, `(.L_x_1050) ;  /* 0x0000060000007945 */ /* 0x000fe20003800000 */
[----:B------:R-:W-:Y:S01]  /*40f0*/  FFMA.FTZ R57, R55, R58, R36 ;  /* 0x0000003a37397223 */ /* 0x000fe20000010024 */
[----:B------:R-:W-:Y:S01]  /*4100*/  HFMA2.MMA R106, -RZ, RZ, 0, 2.384185791015625e-07 ;  /* 0x00000004ff6a7435 */ /* 0x000fe200000001ff */
[----:B------:R-:W-:Y:S02]  /*4110*/  FMUL.FTZ R36, R47, R18 ;  /* 0x000000122f247220 */ /* 0x000fe40000410000 */
[----:B------:R-:W-:Y:S02]  /*4120*/  FADD.FTZ R59, R41, R58 ;  /* 0x0000003a293b7221 */ /* 0x000fe40000010000 */
[----:B------:R-:W-:-:S02]  /*4130*/  FFMA.FTZ R41, R56, R36, R57 ;  /* 0x0000002438297223 */ /* 0x000fc40000010039 */
[----:B------:R-:W-:Y:S02]  /*4140*/  FADD.FTZ R36, R36, R59 ;  /* 0x0000003b24247221 */ /* 0x000fe40000010000 */
[----:B------:R-:W-:Y:S01]  /*4150*/  FADD.FTZ R46, R46, R19 ;  /* 0x000000132e2e7221 */ /* 0x000fe20000010000 */
[----:B------:R-:W0:Y:S01]  /*4160*/  SHFL.DOWN PT, R58, R41, 0x1, 0x1f ;  /* 0x08201f00293a7f89 */ /* 0x000e2200000e0000 */
[----:B------:R-:W-:Y:S01]  /*4170*/  FFMA.FTZ R50, R27, R29, R50 ;  /* 0x0000001d1b327223 */ /* 0x000fe20000010032 */
[----:B------:R-:W-:Y:S01]  /*4180*/  SHF.L.U32 R19, R3, 0x4, RZ ;  /* 0x0000000403137819 */ /* 0x000fe200000006ff */
[----:B------:R-:W-:Y:S01]  /*4190*/  FFMA.FTZ R49, R28, R30, R49 ;  /* 0x0000001e1c317223 */ /* 0x000fe20000010031 */
[----:B------:R-:W1:Y:S01]  /*41a0*/  SHFL.DOWN PT, R57, R36, 0x1, 0x1f ;  /* 0x08201f0024397f89 */ /* 0x000e6200000e0000 */
        /* <DEDUP_REMOVED lines=9> */
[----:B------:R-:W-:Y:S02]  /*4240*/  FADD.FTZ R38, R33, R38 ;  /* 0x0000002621267221 */ /* 0x000fe40000010000 */
[----:B0-----:R-:W-:Y:S02]  /*4250*/  @!P0 FADD.FTZ R41, R41, R58 ;  /* 0x0000003a29298221 */ /* 0x001fe40000010000 */
[----:B------:R-:W-:Y:S02]  /*4260*/  FFMA.FTZ R49, R43, R44, R49 ;  /* 0x0000002c2b317223 */ /* 0x000fe40000010031 */
[----:B-1----:R-:W-:Y:S01]  /*4270*/  @!P0 FADD.FTZ R36, R36, R57 ;  /* 0x0000003924248221 */ /* 0x002fe20000010000 */
[----:B------:R-:W0:Y:S01]  /*4280*/  SHFL.DOWN PT, R58, R41, 0x2, 0x1f ;  /* 0x08401f00293a7f89 */ /* 0x000e2200000e0000 */
[----:B------:R-:W-:Y:S01]  /*4290*/  ISETP.GT.AND P0, PT, R125, 0x1d, PT ;  /* 0x0000001d7d00780c */ /* 0x000fe20003f04270 */
[----:B------:R-:W-:-:S02]  /*42a0*/  FFMA.FTZ R50, R42, R45, R50 ;  /* 0x0000002d2a327223 */ /* 0x000fc40000010032 */
[----:B------:R-:W1:Y:S01]  /*42b0*/  SHFL.DOWN PT, R57, R36, 0x2, 0x1f ;  /* 0x08401f0024397f89 */ /* 0x000e6200000e0000 */
        /* <DEDUP_REMOVED lines=9> */
[----:B------:R-:W-:Y:S02]  /*4350*/  FADD.FTZ R31, R38, R47 ;  /* 0x0000002f261f7221 */ /* 0x000fe40000010000 */
[----:B0-----:R-:W-:Y:S02]  /*4360*/  @!P0 FADD.FTZ R41, R41, R58 ;  /* 0x0000003a29298221 */ /* 0x001fe40000010000 */
[----:B-1----:R-:W-:Y:S01]  /*4370*/  @!P0 FADD.FTZ R36, R36, R57 ;  /* 0x0000003924248221 */ /* 0x002fe20000010000 */
[----:B------:R-:W-:-:S02]  /*4380*/  ISETP.GT.AND P0, PT, R125, 0x1b, PT ;  /* 0x0000001b7d00780c */ /* 0x000fc40003f04270 */
[----:B------:R-:W0:Y:S04]  /*4390*/  SHFL.DOWN PT, R58, R41, 0x4, 0x1f ;  /* 0x08801f00293a7f89 */ /* 0x000e2800000e0000 */
[----:B------:R-:W1:Y:S04]  /*43a0*/  SHFL.DOWN PT, R57, R36, 0x4, 0x1f ;  /* 0x08801f0024397f89 */ /* 0x000e6800000e0000 */
[----:B------:R-:W-:Y:S03]  /*43b0*/  STS.128 [R3.X16+0x90], R28 ;  /* 0x0000901c03007388 */ /* 0x000fe6000000cc00 */
        /* <DEDUP_REMOVED lines=50> */
.L_x_1051:
[----:B0-----:R-:W-:Y:S05]  /*46e0*/  BSYNC B0 ;  /* 0x0000000000007941 */ /* 0x001fea0003800000 */
.L_x_1050:
        /* <DEDUP_REMOVED lines=161> */
.L_x_1053:
[----:B------:R-:W-:Y:S05]  /*5100*/  BSYNC B0 ;  /* 0x0000000000007941 */ /* 0x000fea0003800000 */
.L_x_1052:
        /* <DEDUP_REMOVED lines=16> */
.L_x_1055:
[----:B------:R-:W-:Y:S05]  /*5210*/  BSYNC B0 ;  /* 0x0000000000007941 */ /* 0x000fea0003800000 */
.L_x_1054:
        /* <DEDUP_REMOVED lines=32> */
.L_x_1058:
[----:B------:R-:W2:Y:S01]  /*5420*/  LDG.E.STRONG.GPU R19, [R28.64] ;  /* 0x000000061c137981 */ /* 0x000ea2000c1ef900 */
[----:B------:R-:W-:Y:S01]  /*5430*/  YIELD ;  /* 0x0000000000007946 */ /* 0x000fe20003800000 */
[----:B--2---:R-:W-:Y:S01]  /*5440*/  ISETP.NE.AND P6, PT, R19, R32, PT ;  /* 0x000000201300720c */ /* 0x004fe20003fc5270 */
[----:B------:R-:W-:-:S12]  /*5450*/  CCTL.IVALL ;  /* 0x00000000ff00798f */ /* 0x000fd80002000000 */
[----:B------:R-:W-:Y:S05]  /*5460*/  @P6 BRA `(.L_x_1058) ;  /* 0xffffffb000006947 */ /* 0x000fea000383ffff */
.L_x_1057:
        /* <DEDUP_REMOVED lines=23> */
.L_x_1062:
        /* <DEDUP_REMOVED lines=115> */
.L_x_1061:
        /* <DEDUP_REMOVED lines=63> */
.L_x_1063:
[----:B------:R-:W-:-:S04]  /*6100*/  LOP3.LUT P6, RZ, R6, 0x1, RZ, 0xc0, !PT ;  /* 0x0000000106ff7812 */ /* 0x000fc800078cc0ff */
[----:B------:R-:W-:-:S13]  /*6110*/  ISETP.NE.OR P6, PT, R28, RZ, P6 ;  /* 0x000000ff1c00720c */ /* 0x000fda00037c5670 */
[----:B------:R-:W-:Y:S05]  /*6120*/  @!P6 BRA `(.L_x_1059) ;  /* 0x000001f00000e947 */ /* 0x000fea0003800000 */
.L_x_1060:
        /* <DEDUP_REMOVED lines=31> */
.L_x_1059:
        /* <DEDUP_REMOVED lines=10> */
.L_x_1065:
[----:B------:R-:W-:Y:S05]  /*63c0*/  BSYNC B0 ;  /* 0x0000000000007941 */ /* 0x000fea0003800000 */
.L_x_1064:
        /* <DEDUP_REMOVED lines=17> */
.L_x_1056:
[----:B------:R-:W-:Y:S04]  /*64e0*/  @!P0 STS.64 [0x80], R26 ;  /* 0x0000801aff008388 */ /* 0x000fe80000000a00 */
[----:B------:R-:W-:Y:S01]  /*64f0*/  BAR.SYNC.DEFER_BLOCKING 0x0 ;  /* 0x0000000000007b1d */ /* 0x000fe20000010000 */
[----:B------:R-:W-:Y:S01]  /*6500*/  ISETP.NE.AND P6, PT, RZ, UR9, PT ;  /* 0x00000009ff007c0c */ /* 0x000fe2000bfc5270 */
[--C-:B0-----:R-:W-:Y:S01]  /*6510*/  HADD2.F32 R33, -RZ, R61.reuse.H0_H0 ;  /* 0x2000003dff217230 */ /* 0x101fe20000004100 */
[----:B------:R-:W-:Y:S01]  /*6520*/  IMAD.WIDE.U32 R28, R3, 0x4ec4ec4f, RZ ;  /* 0x4ec4ec4f031c7825 */ /* 0x000fe200078e00ff */
[----:B------:R-:W-:-:S02]  /*6530*/  HADD2.F32 R61, -RZ, R61.H1_H1 ;  /* 0x3000003dff3d7230 */ /* 0x000fc40000004100 */
[--C-:B------:R-:W-:Y:S02]  /*6540*/  HADD2.F32 R32, -RZ, R79.reuse.H0_H0 ;  /* 0x2000004fff207230 */ /* 0x100fe40000004100 */
[----:B------:R-:W-:Y:S01]  /*6550*/  SHF.R.U32.HI R19, RZ, 0x2, R29 ;  /* 0x00000002ff137819 */ /* 0x000fe2000001161d */
[----:B------:R-:W-:Y:S01]  /*6560*/  FADD.FTZ R28, -R24, R61 ;  /* 0x0000003d181c7221 */ /* 0x000fe20000010100 */
[----:B------:R-:W-:Y:S02]  /*6570*/  HADD2.F32 R79, -RZ, R79.H1_H1 ;  /* 0x3000004fff4f7230 */ /* 0x000fe40000004100 */
[----:B------:R-:W-:Y:S01]  /*6580*/  HADD2.F32 R35, -RZ, R62.H1_H1 ;  /* 0x3000003eff237230 */ /* 0x000fe20000004100 */
[----:B------:R-:W-:Y:S01]  /*6590*/  FMUL.FTZ R40, R28, R7 ;  /* 0x000000071c287220 */ /* 0x000fe20000410000 */
[----:B------:R-:W0:Y:S02]  /*65a0*/  LDS.64 R26, [0x80] ;  /* 0x00008000ff1a7984 */ /* 0x000e240000000a00 */
[----:B0-----:R-:W-:-:S02]  /*65b0*/  FMUL.FTZ R30, R26, c[0x0][0x20c] ;  /* 0x000083001a1e7a20 */ /* 0x001fc40000410000 */
[----:B------:R-:W-:Y:S01]  /*65c0*/  FADD.FTZ R26, -R24, R33 ;  /* 0x00000021181a7221 */ /* 0x000fe20000010100 */
[----:B------:R-:W-:Y:S01]  /*65d0*/  HADD2.F32 R33, -RZ, R62.H0_H0 ;  /* 0x2000003eff217230 */ /* 0x000fe20000004100 */
[----:B------:R-:W-:Y:S02]  /*65e0*/  FMUL.FTZ R31, R27, c[0x0][0x20c] ;  /* 0x000083001b1f7a20 */ /* 0x000fe40000410000 */
        /* <DEDUP_REMOVED lines=20> */
.L_x_1066:
        /* <DEDUP_REMOVED lines=17> */
[----:B------:R-:W-:-:S05]  /*6840*/  F2FP.PACK_AB R27, R26, R27 ;  /* 0x0000001b1a1b723e */ /* 0x000fca00000000ff */
[----:B------:R0:W-:Y:S02]  /*6850*/  STG.E [R28.64], R27 ;  /* 0x0000001b1c007986 */ /* 0x0001e4000c101906 */
.L_x_1068:
[----:B------:R-:W-:Y:S05]  /*6860*/  BSYNC B0 ;  /* 0x0000000000007941 */ /* 0x000fea0003800000 */
.L_x_1067:
[----:B------:R-:W-:Y:S01]  /*6870*/  ISETP.NE.AND P0, PT, RZ, UR9, PT ;  /* 0x00000009ff007c0c */ /* 0x000fe2000bf05270 */
[C---:B------:R-:W-:Y:S01]  /*6880*/  FADD.FTZ R26, -R24.reuse, R33 ;  /* 0x00000021181a7221 */ /* 0x040fe20000010100 */
[--C-:B------:R-:W-:Y:S01]  /*6890*/  HADD2.F32 R33, -RZ, R25.reuse.H0_H0 ;  /* 0x20000019ff217230 */ /* 0x100fe20000004100 */
        /* <DEDUP_REMOVED lines=25> */
.L_x_1069:
        /* <DEDUP_REMOVED lines=19> */
.L_x_1071:
[----:B------:R-:W-:Y:S05]  /*6b60*/  BSYNC B0 ;  /* 0x0000000000007941 */ /* 0x000fea0003800000 */
.L_x_1070:
        /* <DEDUP_REMOVED lines=28> */
.L_x_1072:
        /* <DEDUP_REMOVED lines=19> */
.L_x_1074:
[----:B------:R-:W-:Y:S05]  /*6e60*/  BSYNC B0 ;  /* 0x0000000000007941 */ /* 0x000fea0003800000 */
.L_x_1073:
        /* <DEDUP_REMOVED lines=28> */
.L_x_1075:
        /* <DEDUP_REMOVED lines=17> */
[----:B------:R-:W-:-:S05]  /*7140*/  F2FP.PACK_AB R27, R8, R27 ;  /* 0x0000001b081b723e */ /* 0x000fca00000000ff */
[----:B------:R0:W-:Y:S02]  /*7150*/  STG.E [R28.64], R27 ;  /* 0x0000001b1c007986 */ /* 0x0001e4000c101906 */
.L_x_1077:
[----:B------:R-:W-:Y:S05]  /*7160*/  BSYNC B0 ;  /* 0x0000000000007941 */ /* 0x000fea0003800000 */
.L_x_1076:
[----:B------:R-:W-:Y:S01]  /*7170*/  ISETP.NE.AND P0, PT, RZ, UR9, PT ;  /* 0x00000009ff007c0c */ /* 0x000fe2000bf05270 */
[C---:B------:R-:W-:Y:S01]  /*7180*/  FADD.FTZ R26, -R24.reuse, R25 ;  /* 0x00000019181a7221 */ /* 0x040fe20000010100 */
[----:B------:R-:W-:Y:S01]  /*7190*/  HADD2.F32 R8, -RZ, R75.H0_H0 ;  /* 0x2000004bff087230 */ /* 0x000fe20000004100 */
[----:B0-----:R-:W-:Y:S01]  /*71a0*/  FADD.FTZ R28, -R24, R33 ;  /* 0x00000021181c7221 */ /* 0x001fe20000010100 */
[----:B------:R-:W-:Y:S01]  /*71b0*/  HADD2.F32 R39, -RZ, R67.H0_H0 ;  /* 0x20000043ff277230 */ /* 0x000fe20000004100 */
        /* <DEDUP_REMOVED lines=23> */
.L_x_1078:
        /* <DEDUP_REMOVED lines=8> */
[----:B------:R-:W-:Y:S02]  /*73b0*/  IADD3 R25, R27, R25, RZ ;  /* 0x000000191b197210 */ /* 0x000fe40007ffe0ff */
[----:B------:R-:W-:-:S04]  /*73c0*/  LEA R28, P0, R26, c[0x0][0x160], 0x1 ;  /* 0x000058001a1c7a11 */ /* 0x000fc800078008ff */
[----:B------:R-:W-:Y:S01]  /*73d0*/  LEA.HI.X R29, R26, c[0x0][0x164], R25, 0x1, P0 ;  /* 0x000059001a1d7a11 */ /* 0x000fe200000f0c19 */
[C-C-:B------:R-:W-:Y:S02]  /*73e0*/  FFMA.FTZ R25, R30.reuse, R37, R31.reuse ;  /* 0x000000251e197223 */ /* 0x140fe4000001001f */
[----:B------:R-:W-:Y:S02]  /*73f0*/  FFMA.FTZ R26, R30, R38, R31 ;  /* 0x000000261e1a7223 */ /* 0x000fe4000001001f */
[----:B------:R-:W-:Y:S02]  /*7400*/  FFMA.FTZ R8, R8, R15, -R25 ;  /* 0x0000000f08087223 */ /* 0x000fe40000010819 */
[----:B------:R-:W-:Y:S02]  /*7410*/  FFMA.FTZ R26, R75, R18, -R26 ;  /* 0x000000124b1a7223 */ /* 0x000fe4000001081a */
[-C--:B------:R-:W-:Y:S02]  /*7420*/  FMUL.FTZ R25, R8, R7.reuse ;  /* 0x0000000708197220 */ /* 0x080fe40000410000 */
[----:B------:R-:W-:-:S05]  /*7430*/  FMUL.FTZ R8, R26, R7 ;  /* 0x000000071a087220 */ /* 0x000fca0000410000 */
[----:B------:R-:W-:-:S05]  /*7440*/  F2FP.PACK_AB R25, R8, R25 ;  /* 0x000000190819723e */ /* 0x000fca00000000ff */
[----:B------:R0:W-:Y:S02]  /*7450*/  STG.E [R28.64], R25 ;  /* 0x000000191c007986 */ /* 0x0001e4000c101906 */
.L_x_1080:
[----:B------:R-:W-:Y:S05]  /*7460*/  BSYNC B0 ;  /* 0x0000000000007941 */ /* 0x000fea0003800000 */
.L_x_1079:
        /* <DEDUP_REMOVED lines=28> */
.L_x_1081:
        /* <DEDUP_REMOVED lines=19> */
.L_x_1083:
[----:B------:R-:W-:Y:S05]  /*7760*/  BSYNC B0 ;  /* 0x0000000000007941 */ /* 0x000fea0003800000 */
.L_x_1082:
        /* <DEDUP_REMOVED lines=28> */
.L_x_1084:
        /* <DEDUP_REMOVED lines=19> */
.L_x_1086:
[----:B------:R-:W-:Y:S05]  /*7a60*/  BSYNC B0 ;  /* 0x0000000000007941 */ /* 0x000fea0003800000 */
.L_x_1085:
        /* <DEDUP_REMOVED lines=28> */
.L_x_1087:
        /* <DEDUP_REMOVED lines=18> */
.L_x_1089:
[----:B------:R-:W-:Y:S05]  /*7d50*/  BSYNC B0 ;  /* 0x0000000000007941 */ /* 0x000fea0003800000 */
.L_x_1088:
        /* <DEDUP_REMOVED lines=27> */
.L_x_1090:
        /* <DEDUP_REMOVED lines=18> */
.L_x_1092:
[----:B------:R-:W-:Y:S05]  /*8030*/  BSYNC B0 ;  /* 0x0000000000007941 */ /* 0x000fea0003800000 */
.L_x_1091:
        /* <DEDUP_REMOVED lines=27> */
.L_x_1093:
        /* <DEDUP_REMOVED lines=18> */
.L_x_1095:
[----:B------:R-:W-:Y:S05]  /*8310*/  BSYNC B0 ;  /* 0x0000000000007941 */ /* 0x000fea0003800000 */
.L_x_1094:
        /* <DEDUP_REMOVED lines=26> */
.L_x_1096:
        /* <DEDUP_REMOVED lines=18> */
.L_x_1098:
[----:B------:R-:W-:Y:S05]  /*85e0*/  BSYNC B0 ;  /* 0x0000000000007941 */ /* 0x000fea0003800000 */
.L_x_1097:
        /* <DEDUP_REMOVED lines=29> */
.L_x_1099:
        /* <DEDUP_REMOVED lines=18> */
.L_x_1101:
[----:B------:R-:W-:Y:S05]  /*88e0*/  BSYNC B0 ;  /* 0x0000000000007941 */ /* 0x000fea0003800000 */
.L_x_1100:
        /* <DEDUP_REMOVED lines=27> */
.L_x_1102:
        /* <DEDUP_REMOVED lines=23> */
.L_x_1104:
[----:B------:R-:W-:Y:S05]  /*8c10*/  BSYNC B0 ;  /* 0x0000000000007941 */ /* 0x000fea0003800000 */
.L_x_1103:
        /* <DEDUP_REMOVED lines=27> */
.L_x_1105:
        /* <DEDUP_REMOVED lines=23> */
.L_x_1107:
[----:B------:R-:W-:Y:S05]  /*8f40*/  BSYNC B0 ;  /* 0x0000000000007941 */ /* 0x000fea0003800000 */
.L_x_1106:
        /* <DEDUP_REMOVED lines=27> */
.L_x_1108:
        /* <DEDUP_REMOVED lines=25> */
.L_x_1110:
[----:B------:R-:W-:Y:S05]  /*9290*/  BSYNC B0 ;  /* 0x0000000000007941 */ /* 0x000fea0003800000 */
.L_x_1109:
[----:B------:R-:W-:Y:S01]  /*92a0*/  IADD3 R27, R19, 0x1e0, RZ ;  /* 0x000001e0131b7810 */ /* 0x000fe20007ffe0ff */
[--C-:B------:R-:W-:Y:S01]  /*92b0*/  HADD2.F32 R10, -RZ, R80.reuse.H0_H0 ;  /* 0x20000050ff0a7230 */ /* 0x100fe20000004100 */
[-C--:B------:R-:W-:Y:S01]  /*92c0*/  FMUL.FTZ R25, R14, R7.reuse ;  /* 0x000000070e197220 */ /* 0x080fe20000410000 */
[----:B0-----:R-:W-:Y:S01]  /*92d0*/  HADD2.F32 R11, -RZ, R80.H1_H1 ;  /* 0x30000050ff0b7230 */ /* 0x001fe20000004100 */
        /* <DEDUP_REMOVED lines=21> */
.L_x_1111:
        /* <DEDUP_REMOVED lines=20> */
.L_x_1113:
[----:B------:R-:W-:Y:S05]  /*9570*/  BSYNC B0 ;  /* 0x0000000000007941 */ /* 0x000fea0003800000 */
.L_x_1112:
[----:B------:R-:W-:Y:S02]  /*9580*/  IADD3 R5, R5, c[0x0][0x10], RZ ;  /* 0x0000040005057a10 */ /* 0x000fe40007ffe0ff */
[----:B------:R-:W-:Y:S02]  /*9590*/  IADD3 R84, R84, 0x1, RZ ;  /* 0x0000000154547810 */ /* 0x000fe40007ffe0ff */
[----:B------:R-:W-:-:S13]  /*95a0*/  ISETP.GE.AND P0, PT, R5, UR4, PT ;  /* 0x0000000405007c0c */ /* 0x000fda000bf06270 */
[----:B------:R-:W-:Y:S01]  /*95b0*/  @P0 CALL.REL.NOINC `(.L_x_1031) ;  /* 0x0000001000000944 */ /* 0x000fe20003c00000 */
[----:B------:R-:W-:Y:S05]  /*95c0*/  BRA `(.L_x_1114) ;  /* 0xffff710000007947 */ /* 0x000fea000383ffff */
.L_x_1031:
        /* <DEDUP_REMOVED lines=18> */
.L_x_1116:
[----:B------:R-:W-:Y:S05]  /*96f0*/  BSYNC B0 ;  /* 0x0000000000007941 */ /* 0x000fea0003800000 */
.L_x_1115:
        /* <DEDUP_REMOVED lines=11> */
.L_x_1118:
[----:B------:R-:W2:Y:S01]  /*97b0*/  LDG.E.STRONG.GPU R7, [R4.64] ;  /* 0x0000000604077981 */ /* 0x000ea2000c1ef900 */
[----:B------:R-:W-:Y:S01]  /*97c0*/  YIELD ;  /* 0x0000000000007946 */ /* 0x000fe20003800000 */
[----:B--2---:R-:W-:Y:S01]  /*97d0*/  ISETP.NE.AND P0, PT, R7, R0, PT ;  /* 0x000000000700720c */ /* 0x004fe20003f05270 */
[----:B------:R-:W-:-:S12]  /*97e0*/  CCTL.IVALL ;  /* 0x00000000ff00798f */ /* 0x000fd80002000000 */
[----:B------:R-:W-:Y:S05]  /*97f0*/  @P0 BRA `(.L_x_1118) ;  /* 0xffffffb000000947 */ /* 0x000fea000383ffff */
.L_x_1117:
        /* <DEDUP_REMOVED lines=25> */
.L_x_1119:
        /* <DEDUP_REMOVED lines=26> */
.L_x_1120:
        /* <DEDUP_REMOVED lines=13> */
.L_x_3279:


//--------------------- .text._Z35group_norm_nhwc_bwd_one_pass_kernelI11Fp16IOFp16WLi64ELi26ELi416EEv26Group_norm_nhwc_bwd_params --------------------------
	.section	.text._Z35group_norm_nhwc_bwd_one_pass_kernelI11Fp16IOFp16WLi64ELi26ELi416EEv26Group_norm_nhwc_bwd_params,"ax",@progbits
	.sectioninfo	@"SHI_REGISTERS=48"
	.align	128
        .global         _Z35group_norm_nhwc_bwd_one_pass_kernelI11Fp16IOFp16WLi64ELi26ELi416EEv26Group_norm_nhwc_bwd_params
        .type           _Z35group_norm_nhwc_bwd_one_pass_kernelI11Fp16IOFp16WLi64ELi26ELi416EEv26Group_norm_nhwc_bwd_params,@function
        .size           _Z35group_norm_nhwc_bwd_one_pass_kernelI11Fp16IOFp16WLi64ELi26ELi416EEv26Group_norm_nhwc_bwd_params,(.L_x_3280 - _Z35group_norm_nhwc_bwd_one_pass_kernelI11Fp16IOFp16WLi64ELi26ELi416EEv26Group_norm_nhwc_bwd_params)
        .other          _Z35group_norm_nhwc_bwd_one_pass_kernelI11Fp16IOFp16WLi64ELi26ELi416EEv26Group_norm_nhwc_bwd_params,@"STO_CUDA_ENTRY STV_DEFAULT"
_Z35group_norm_nhwc_bwd_one_pass_kernelI11Fp16IOFp16WLi64ELi26ELi416EEv26Group_norm_nhwc_bwd_params:
.text._Z35group_norm_nhwc_bwd_one_pass_kernelI11Fp16IOFp16WLi64ELi26ELi416EEv26Group_norm_nhwc_bwd_params:
        /* <DEDUP_REMOVED lines=41> */
.L_x_1148:
        /* <DEDUP_REMOVED lines=112> */
.L_x_1123:
[----:B-1----:R-:W-:Y:S05]  /*0990*/  BSYNC B0 ;  /* 0x0000000000007941 */ /* 0x002fea0003800000 */
.L_x_1122:
        /* <DEDUP_REMOVED lines=33> */
.L_x_1124:
        /* <DEDUP_REMOVED lines=26> */
.L_x_1125:
        /* <DEDUP_REMOVED lines=83> */
.L_x_1127:
[----:B------:R-:W-:Y:S05]  /*1280*/  BSYNC B0 ;  /* 0x0000000000007941 */ /* 0x000fea0003800000 */
.L_x_1126:
        /* <DEDUP_REMOVED lines=159> */
.L_x_1129:
[----:B------:R-:W-:Y:S05]  /*1c80*/  BSYNC B0 ;  /* 0x0000000000007941 */ /* 0x000fea0003800000 */
.L_x_1128:
        /* <DEDUP_REMOVED lines=19> */
.L_x_1131:
[----:B------:R-:W-:Y:S05]  /*1dc0*/  BSYNC B0 ;  /* 0x0000000000007941 */ /* 0x000fea0003800000 */
.L_x_1130:
        /* <DEDUP_REMOVED lines=28> */
.L_x_1134:
[----:B0-----:R-:W2:Y:S01]  /*1f90*/  LDG.E.STRONG.GPU R9, [R12.64] ;  /* 0x0000000e0c097981 */ /* 0x001ea2000c1ef900 */
[----:B------:R-:W-:Y:S01]  /*1fa0*/  YIELD ;  /* 0x0000000000007946 */ /* 0x000fe20003800000 */
[----:B--2---:R-:W-:Y:S01]  /*1fb0*/  ISETP.NE.AND P0, PT, R9, R14, PT ;  /* 0x0000000e0900720c */ /* 0x004fe20003f05270 */
[----:B------:R-:W-:-:S12]  /*1fc0*/  CCTL.IVALL ;  /* 0x00000000ff00798f */ /* 0x000fd80002000000 */
[----:B------:R-:W-:Y:S05]  /*1fd0*/  @P0 BRA `(.L_x_1134) ;  /* 0xffffffb000000947 */ /* 0x000fea000383ffff */
.L_x_1133:
        /* <DEDUP_REMOVED lines=20> */
.L_x_1138:
        /* <DEDUP_REMOVED lines=116> */
.L_x_1137:
        /* <DEDUP_REMOVED lines=62> */
.L_x_1139:
[----:B------:R-:W-:-:S13]  /*2c40*/  ISETP.NE.OR P0, PT, RZ, UR4, P0 ;  /* 0x00000004ff007c0c */ /* 0x000fda0008705670 */
[----:B------:R-:W-:Y:S05]  /*2c50*/  @!P0 BRA `(.L_x_1135) ;  /* 0x000001f000008947 */ /* 0x000fea0003800000 */
.L_x_1136:
        /* <DEDUP_REMOVED lines=31> */
.L_x_1135:
        /* <DEDUP_REMOVED lines=12> */
.L_x_1141:
[----:B------:R-:W-:Y:S05]  /*2f10*/  BSYNC B0 ;  /* 0x0000000000007941 */ /* 0x000fea0003800000 */
.L_x_1140:
        /* <DEDUP_REMOVED lines=16> */
.L_x_1132:
        /* <DEDUP_REMOVED lines=37> */
.L_x_1142:
        /* <DEDUP_REMOVED lines=18> */
.L_x_1144:
[----:B------:R-:W-:Y:S05]  /*3390*/  BSYNC B0 ;  /* 0x0000000000007941 */ /* 0x000fea0003800000 */
.L_x_1143:
        /* <DEDUP_REMOVED lines=25> */
.L_x_1145:
        /* <DEDUP_REMOVED lines=17> */
.L_x_1147:
[----:B------:R-:W-:Y:S05]  /*3640*/  BSYNC B0 ;  /* 0x0000000000007941 */ /* 0x000fea0003800000 */
.L_x_1146:
[----:B------:R-:W-:Y:S01]  /*3650*/  ULDC UR4, c[0x0][0x10] ;  /* 0x0000040000047ab9 */ /* 0x000fe20000000800 */
[----:B------:R-:W-:Y:S01]  /*3660*/  IADD3 R38, R38, 0x1, RZ ;  /* 0x0000000126267810 */ /* 0x000fe20007ffe0ff */
[----:B------:R-:W-:-:S04]  /*3670*/  UIADD3 UR7, UR7, UR4, URZ ;  /* 0x0000000407077290 */ /* 0x000fc8000fffe03f */
[----:B------:R-:W-:-:S06]  /*3680*/  UISETP.GE.AND UP0, UPT, UR7, UR6, UPT ;  /* 0x000000060700728c */ /* 0x000fcc000bf06270 */
[----:B------:R-:W-:-:S13]  /*3690*/  PLOP3.LUT P0, PT, PT, PT, UP0, 0x80, 0x0 ;  /* 0x000000000000781c */ /* 0x000fda0003f0f008 */
[----:B------:R-:W-:Y:S01]  /*36a0*/  @P0 CALL.REL.NOINC `(.L_x_1121) ;  /* 0x0000001000000944 */ /* 0x000fe20003c00000 */
[----:B------:R-:W-:Y:S05]  /*36b0*/  BRA `(.L_x_1148) ;  /* 0xffffcbd000007947 */ /* 0x000fea000383ffff */
.L_x_1121:
        /* <DEDUP_REMOVED lines=18> */
.L_x_1150:
[----:B------:R-:W-:Y:S05]  /*37e0*/  BSYNC B0 ;  /* 0x0000000000007941 */ /* 0x000fea0003800000 */
.L_x_1149:
        /* <DEDUP_REMOVED lines=11> */
.L_x_1152:
[----:B------:R-:W2:Y:S01]  /*38a0*/  LDG.E.STRONG.GPU R5, [R2.64] ;  /* 0x0000000e02057981 */ /* 0x000ea2000c1ef900 */
[----:B------:R-:W-:Y:S01]  /*38b0*/  YIELD ;  /* 0x0000000000007946 */ /* 0x000fe20003800000 */
[----:B--2---:R-:W-:Y:S01]  /*38c0*/  ISETP.NE.AND P0, PT, R5, R4, PT ;  /* 0x000000040500720c */ /* 0x004fe20003f05270 */
[----:B------:R-:W-:-:S12]  /*38d0*/  CCTL.IVALL ;  /* 0x00000000ff00798f */ /* 0x000fd80002000000 */
[----:B------:R-:W-:Y:S05]  /*38e0*/  @P0 BRA `(.L_x_1152) ;  /* 0xffffffb000000947 */ /* 0x000fea000383ffff */
.L_x_1151:
        /* <DEDUP_REMOVED lines=25> */
.L_x_1153:
        /* <DEDUP_REMOVED lines=26> */
.L_x_1154:
        /* <DEDUP_REMOVED lines=14> */
.L_x_3280:


//--------------------- .text._Z35group_norm_nhwc_bwd_one_pass_kernelI11Fp16IOFp16WLi128ELi26ELi416EEv26Group_norm_nhwc_bwd_params --------------------------
	.section	.text._Z35group_norm_nhwc_bwd_one_pass_kernelI11Fp16IOFp16WLi128ELi26ELi416EEv26Group_norm_nhwc_bwd_params,"ax",@progbits
	.sectioninfo	@"SHI_REGISTERS=58"
	.align	128
        .global         _Z35group_norm_nhwc_bwd_one_pass_kernelI11Fp16IOFp16WLi128ELi26ELi416EEv26Group_norm_nhwc_bwd_params
        .type           _Z35group_norm_nhwc_bwd_one_pass_kernelI11Fp16IOFp16WLi128ELi26ELi416EEv26Group_norm_nhwc_bwd_params,@function
        .size           _Z35group_norm_nhwc_bwd_one_pass_kernelI11Fp16IOFp16WLi128ELi26ELi416EEv26Group_norm_nhwc_bwd_params,(.L_x_3281 - _Z35group_norm_nhwc_bwd_one_pass_kernelI11Fp16IOFp16WLi128ELi26ELi416EEv26Group_norm_nhwc_bwd_params)
        .other          _Z35group_norm_nhwc_bwd_one_pass_kernelI11Fp16IOFp16WLi128ELi26ELi416EEv26Group_norm_nhwc_bwd_params,@"STO_CUDA_ENTRY STV_DEFAULT"
_Z35group_norm_nhwc_bwd_one_pass_kernelI11Fp16IOFp16WLi128ELi26ELi416EEv26Group_norm_nhwc_bwd_params:
.text._Z35group_norm_nhwc_bwd_one_pass_kernelI11Fp16IOFp16WLi128ELi26ELi416EEv26Group_norm_nhwc_bwd_params:
        /* <DEDUP_REMOVED lines=54> */
.L_x_1190:
        /* <DEDUP_REMOVED lines=146> */
.L_x_1157:
[----:B0-----:R-:W-:Y:S05]  /*0c80*/  BSYNC B0 ;  /* 0x0000000000007941 */ /* 0x001fea0003800000 */
.L_x_1156:
        /* <DEDUP_REMOVED lines=34> */
.L_x_1158:
        /* <DEDUP_REMOVED lines=26> */
.L_x_1159:
        /* <DEDUP_REMOVED lines=40> */
.L_x_1160:
        /* <DEDUP_REMOVED lines=35> */
.L_x_1161:
        /* <DEDUP_REMOVED lines=82> */
.L_x_1163:
[----:B------:R-:W-:Y:S05]  /*1a20*/  BSYNC B0 ;  /* 0x0000000000007941 */ /* 0x000fea0003800000 */
.L_x_1162:
        /* <DEDUP_REMOVED lines=158> */
.L_x_1165:
[----:B------:R-:W-:Y:S05]  /*2410*/  BSYNC B0 ;  /* 0x0000000000007941 */ /* 0x000fea0003800000 */
.L_x_1164:
        /* <DEDUP_REMOVED lines=19> */
.L_x_1167:
[----:B------:R-:W-:Y:S05]  /*2550*/  BSYNC B0 ;  /* 0x0000000000007941 */ /* 0x000fea0003800000 */
.L_x_1166:
        /* <DEDUP_REMOVED lines=27> */
.L_x_1170:
[----:B------:R-:W2:Y:S01]  /*2710*/  LDG.E.STRONG.GPU R10, [R16.64] ;  /* 0x0000000c100a7981 */ /* 0x000ea2000c1ef900 */
[----:B------:R-:W-:Y:S01]  /*2720*/  YIELD ;  /* 0x0000000000007946 */ /* 0x000fe20003800000 */
[----:B--2---:R-:W-:Y:S01]  /*2730*/  ISETP.NE.AND P0, PT, R10, R21, PT ;  /* 0x000000150a00720c */ /* 0x004fe20003f05270 */
[----:B------:R-:W-:-:S12]  /*2740*/  CCTL.IVALL ;  /* 0x00000000ff00798f */ /* 0x000fd80002000000 */
[----:B------:R-:W-:Y:S05]  /*2750*/  @P0 BRA `(.L_x_1170) ;  /* 0xffffffb000000947 */ /* 0x000fea000383ffff */
.L_x_1169:
        /* <DEDUP_REMOVED lines=18> */
.L_x_1174:
        /* <DEDUP_REMOVED lines=116> */
.L_x_1173:
        /* <DEDUP_REMOVED lines=62> */
.L_x_1175:
[----:B------:R-:W-:-:S13]  /*33a0*/  ISETP.NE.OR P0, PT, RZ, UR4, P0 ;  /* 0x00000004ff007c0c */ /* 0x000fda0008705670 */
[----:B------:R-:W-:Y:S05]  /*33b0*/  @!P0 BRA `(.L_x_1171) ;  /* 0x000001f000008947 */ /* 0x000fea0003800000 */
.L_x_1172:
        /* <DEDUP_REMOVED lines=31> */
.L_x_1171:
        /* <DEDUP_REMOVED lines=10> */
.L_x_1177:
[----:B------:R-:W-:Y:S05]  /*3650*/  BSYNC B0 ;  /* 0x0000000000007941 */ /* 0x000fea0003800000 */
.L_x_1176:
        /* <DEDUP_REMOVED lines=19> */
.L_x_1168:
        /* <DEDUP_REMOVED lines=45> */
.L_x_1178:
        /* <DEDUP_REMOVED lines=18> */
.L_x_1180:
[----:B------:R-:W-:Y:S05]  /*3b80*/  BSYNC B0 ;  /* 0x0000000000007941 */ /* 0x000fea0003800000 */
.L_x_1179:
        /* <DEDUP_REMOVED lines=25> */
.L_x_1181:
        /* <DEDUP_REMOVED lines=18> */
.L_x_1183:
[----:B------:R-:W-:Y:S05]  /*3e40*/  BSYNC B0 ;  /* 0x0000000000007941 */ /* 0x000fea0003800000 */
.L_x_1182:
        /* <DEDUP_REMOVED lines=31> */
.L_x_1184:
        /* <DEDUP_REMOVED lines=18> */
.L_x_1186:
[----:B------:R-:W-:Y:S05]  /*4160*/  BSYNC B0 ;  /* 0x0000000000007941 */ /* 0x000fea0003800000 */
.L_x_1185:
        /* <DEDUP_REMOVED lines=25> */
.L_x_1187:
        /* <DEDUP_REMOVED lines=17> */
.L_x_1189:
[----:B------:R-:W-:Y:S05]  /*4410*/  BSYNC B0 ;  /* 0x0000000000007941 */ /* 0x000fea0003800000 */
.L_x_1188:
[----:B------:R-:W-:Y:S02]  /*4420*/  IADD3 R41, R41, c[0x0][0x10], RZ ;  /* 0x0000040029297a10 */ /* 0x000fe40007ffe0ff */
[----:B------:R-:W-:Y:S02]  /*4430*/  IADD3 R42, R42, 0x1, RZ ;  /* 0x000000012a2a7810 */ /* 0x000fe40007ffe0ff */
[----:B------:R-:W-:-:S13]  /*4440*/  ISETP.GE.AND P0, PT, R41, UR6, PT ;  /* 0x0000000629007c0c */ /* 0x000fda000bf06270 */
[----:B------:R-:W-:Y:S01]  /*4450*/  @P0 CALL.REL.NOINC `(.L_x_1155) ;  /* 0x0000001000000944 */ /* 0x000fe20003c00000 */
[----:B------:R-:W-:Y:S05]  /*4460*/  BRA `(.L_x_1190) ;  /* 0xffffbef000007947 */ /* 0x000fea000383ffff */
.L_x_1155:
        /* <DEDUP_REMOVED lines=18> */
.L_x_1192:
[----:B------:R-:W-:Y:S05]  /*4590*/  BSYNC B0 ;  /* 0x0000000000007941 */ /* 0x000fea0003800000 */
.L_x_1191:
        /* <DEDUP_REMOVED lines=11> */
.L_x_1194:
[----:B------:R-:W2:Y:S01]  /*4650*/  LDG.E.STRONG.GPU R3, [R4.64] ;  /* 0x0000000c04037981 */ /* 0x000ea2000c1ef900 */
[----:B------:R-:W-:Y:S01]  /*4660*/  YIELD ;  /* 0x0000000000007946 */ /* 0x000fe20003800000 */
[----:B--2---:R-:W-:Y:S01]  /*4670*/  ISETP.NE.AND P0, PT, R3, R0, PT ;  /* 0x000000000300720c */ /* 0x004fe20003f05270 */
[----:B------:R-:W-:-:S12]  /*4680*/  CCTL.IVALL ;  /* 0x00000000ff00798f */ /* 0x000fd80002000000 */
[----:B------:R-:W-:Y:S05]  /*4690*/  @P0 BRA `(.L_x_1194) ;  /* 0xffffffb000000947 */ /* 0x000fea000383ffff */
.L_x_1193:
        /* <DEDUP_REMOVED lines=25> */
.L_x_1195:
        /* <DEDUP_REMOVED lines=26> */
.L_x_1196:
        /* <DEDUP_REMOVED lines=11> */
.L_x_3281:


//--------------------- .text._Z35group_norm_nhwc_bwd_one_pass_kernelI11Fp16IOFp16WLi256ELi26ELi416EEv26Group_norm_nhwc_bwd_params --------------------------
	.section	.text._Z35group_norm_nhwc_bwd_one_pass_kernelI11Fp16IOFp16WLi256ELi26ELi416EEv26Group_norm_nhwc_bwd_params,"ax",@progbits
	.sectioninfo	@"SHI_REGISTERS=72"
	.align	128
        .global         _Z35group_norm_nhwc_bwd_one_pass_kernelI11Fp16IOFp16WLi256ELi26ELi416EEv26Group_norm_nhwc_bwd_params
        .type           _Z35group_norm_nhwc_bwd_one_pass_kernelI11Fp16IOFp16WLi256ELi26ELi416EEv26Group_norm_nhwc_bwd_params,@function
        .size           _Z35group_norm_nhwc_bwd_one_pass_kernelI11Fp16IOFp16WLi256ELi26ELi416EEv26Group_norm_nhwc_bwd_params,(.L_x_3282 - _Z35group_norm_nhwc_bwd_one_pass_kernelI11Fp16IOFp16WLi256ELi26ELi416EEv26Group_norm_nhwc_bwd_params)
        .other          _Z35group_norm_nhwc_bwd_one_pass_kernelI11Fp16IOFp16WLi256ELi26ELi416EEv26Group_norm_nhwc_bwd_params,@"STO_CUDA_ENTRY STV_DEFAULT"
_Z35group_norm_nhwc_bwd_one_pass_kernelI11Fp16IOFp16WLi256ELi26ELi416EEv26Group_norm_nhwc_bwd_params:
.text._Z35group_norm_nhwc_bwd_one_pass_kernelI11Fp16IOFp16WLi256ELi26ELi416EEv26Group_norm_nhwc_bwd_params:
        /* <DEDUP_REMOVED lines=68> */
.L_x_1248:
        /* <DEDUP_REMOVED lines=212> */
.L_x_1199:
[----:B--23--:R-:W-:Y:S05]  /*1180*/  BSYNC B0 ;  /* 0x0000000000007941 */ /* 0x00cfea0003800000 */
.L_x_1198:
        /* <DEDUP_REMOVED lines=36> */
.L_x_1200:
        /* <DEDUP_REMOVED lines=26> */
.L_x_1201:
        /* <DEDUP_REMOVED lines=41> */
.L_x_1202:
        /* <DEDUP_REMOVED lines=37> */
.L_x_1203:
        /* <DEDUP_REMOVED lines=36> */
.L_x_1204:
        /* <DEDUP_REMOVED lines=37> */
.L_x_1205:
        /* <DEDUP_REMOVED lines=36> */
.L_x_1206:
        /* <DEDUP_REMOVED lines=34> */
.L_x_1207:
        /* <DEDUP_REMOVED lines=82> */
.L_x_1209:
[----:B0-----:R-:W-:Y:S05]  /*2860*/  BSYNC B0 ;  /* 0x0000000000007941 */ /* 0x001fea0003800000 */
.L_x_1208:
        /* <DEDUP_REMOVED lines=161> */
.L_x_1211:
[----:B------:R-:W-:Y:S05]  /*3280*/  BSYNC B0 ;  /* 0x0000000000007941 */ /* 0x000fea0003800000 */
.L_x_1210:
        /* <DEDUP_REMOVED lines=20> */
.L_x_1213:
[----:B------:R-:W-:Y:S05]  /*33d0*/  BSYNC B0 ;  /* 0x0000000000007941 */ /* 0x000fea0003800000 */
.L_x_1212:
        /* <DEDUP_REMOVED lines=32> */
.L_x_1216:
[----:B------:R-:W2:Y:S01]  /*35e0*/  LDG.E.STRONG.GPU R18, [R16.64] ;  /* 0x0000000c10127981 */ /* 0x000ea2000c1ef900 */
[----:B------:R-:W-:Y:S01]  /*35f0*/  YIELD ;  /* 0x0000000000007946 */ /* 0x000fe20003800000 */
[----:B--2---:R-:W-:Y:S01]  /*3600*/  ISETP.NE.AND P6, PT, R18, R23, PT ;  /* 0x000000171200720c */ /* 0x004fe20003fc5270 */
[----:B------:R-:W-:-:S12]  /*3610*/  CCTL.IVALL ;  /* 0x00000000ff00798f */ /* 0x000fd80002000000 */
[----:B------:R-:W-:Y:S05]  /*3620*/  @P6 BRA `(.L_x_1216) ;  /* 0xffffffb000006947 */ /* 0x000fea000383ffff */
.L_x_1215:
        /* <DEDUP_REMOVED lines=26> */
.L_x_1220:
        /* <DEDUP_REMOVED lines=116> */
.L_x_1219:
        /* <DEDUP_REMOVED lines=64> */
.L_x_1221:
[----:B------:R-:W-:-:S04]  /*4310*/  LOP3.LUT P6, RZ, R62, 0x1, RZ, 0xc0, !PT ;  /* 0x000000013eff7812 */ /* 0x000fc800078cc0ff */
[----:B------:R-:W-:-:S13]  /*4320*/  ISETP.NE.OR P6, PT, RZ, UR4, P6 ;  /* 0x00000004ff007c0c */ /* 0x000fda000b7c5670 */
[----:B------:R-:W-:Y:S05]  /*4330*/  @!P6 BRA `(.L_x_1217) ;  /* 0x000002000000e947 */ /* 0x000fea0003800000 */
.L_x_1218:
        /* <DEDUP_REMOVED lines=32> */
.L_x_1217:
        /* <DEDUP_REMOVED lines=11> */
.L_x_1223:
[----:B------:R-:W-:Y:S05]  /*45f0*/  BSYNC B0 ;  /* 0x0000000000007941 */ /* 0x000fea0003800000 */
.L_x_1222:
        /* <DEDUP_REMOVED lines=17> */
.L_x_1214:
        /* <DEDUP_REMOVED lines=37> */
.L_x_1224:
        /* <DEDUP_REMOVED lines=18> */
.L_x_1226:
[----:B------:R-:W-:Y:S05]  /*4a80*/  BSYNC B0 ;  /* 0x0000000000007941 */ /* 0x000fea0003800000 */
.L_x_1225:
        /* <DEDUP_REMOVED lines=27> */
.L_x_1227:
        /* <DEDUP_REMOVED lines=19> */
.L_x_1229:
[----:B------:R-:W-:Y:S05]  /*4d70*/  BSYNC B0 ;  /* 0x0000000000007941 */ /* 0x000fea0003800000 */
.L_x_1228:
        /* <DEDUP_REMOVED lines=28> */
.L_x_1230:
        /* <DEDUP_REMOVED lines=18> */
.L_x_1232:
[----:B------:R-:W-:Y:S05]  /*5060*/  BSYNC B0 ;  /* 0x0000000000007941 */ /* 0x000fea0003800000 */
.L_x_1231:
        /* <DEDUP_REMOVED lines=27> */
.L_x_1233:
        /* <DEDUP_REMOVED lines=18> */
.L_x_1235:
[----:B------:R-:W-:Y:S05]  /*5340*/  BSYNC B0 ;  /* 0x0000000000007941 */ /* 0x000fea0003800000 */
.L_x_1234:
        /* <DEDUP_REMOVED lines=26> */
.L_x_1236:
        /* <DEDUP_REMOVED lines=18> */
.L_x_1238:
[----:B------:R-:W-:Y:S05]  /*5610*/  BSYNC B0 ;  /* 0x0000000000007941 */ /* 0x000fea0003800000 */
.L_x_1237:
        /* <DEDUP_REMOVED lines=29> */
.L_x_1239:
        /* <DEDUP_REMOVED lines=18> */
.L_x_1241:
[----:B------:R-:W-:Y:S05]  /*5910*/  BSYNC B0 ;  /* 0x0000000000007941 */ /* 0x000fea0003800000 */
.L_x_1240:
        /* <DEDUP_REMOVED lines=27> */
.L_x_1242:
        /* <DEDUP_REMOVED lines=21> */
.L_x_1244:
[----:B------:R-:W-:Y:S05]  /*5c20*/  BSYNC B0 ;  /* 0x0000000000007941 */ /* 0x000fea0003800000 */
.L_x_1243:
        /* <DEDUP_REMOVED lines=30> */
.L_x_1245:
        /* <DEDUP_REMOVED lines=17> */
.L_x_1247:
[----:B------:R-:W-:Y:S05]  /*5f20*/  BSYNC B0 ;  /* 0x0000000000007941 */ /* 0x000fea0003800000 */
.L_x_1246:
[----:B------:R-:W-:Y:S01]  /*5f30*/  ULDC UR4, c[0x0][0x10] ;  /* 0x0000040000047ab9 */ /* 0x000fe20000000800 */
[----:B------:R-:W-:Y:S01]  /*5f40*/  IADD3 R51, R51, 0x1, RZ ;  /* 0x0000000133337810 */ /* 0x000fe20007ffe0ff */
[----:B------:R-:W-:-:S04]  /*5f50*/  UIADD3 UR14, UR14, UR4, URZ ;  /* 0x000000040e0e7290 */ /* 0x000fc8000fffe03f */
[----:B------:R-:W-:-:S06]  /*5f60*/  UISETP.GE.AND UP0, UPT, UR14, UR6, UPT ;  /* 0x000000060e00728c */ /* 0x000fcc000bf06270 */
[----:B------:R-:W-:-:S13]  /*5f70*/  PLOP3.LUT P0, PT, PT, PT, UP0, 0x80, 0x0 ;  /* 0x000000000000781c */ /* 0x000fda0003f0f008 */
[----:B------:R-:W-:Y:S01]  /*5f80*/  @P0 CALL.REL.NOINC `(.L_x_1197) ;  /* 0x0000001000000944 */ /* 0x000fe20003c00000 */
[----:B------:R-:W-:Y:S05]  /*5f90*/  BRA `(.L_x_1248) ;  /* 0xffffa4a000007947 */ /* 0x000fea000383ffff */
.L_x_1197:
        /* <DEDUP_REMOVED lines=22> */
.L_x_1250:
[----:B------:R-:W-:Y:S05]  /*6100*/  BSYNC B0 ;  /* 0x0000000000007941 */ /* 0x000fea0003800000 */
.L_x_1249:
[----:B------:R-:W-:Y:S05]  /*6110*/  @P0 EXIT ;  /* 0x000000000000094d */ /* 0x000fea0003800000 */
[----:B------:R-:W-:Y:S05]  /*6120*/  @P2 BRA `(.L_x_1251) ;  /* 0x0000008000002947 */ /* 0x000fea0003800000 */
[----:B------:R-:W-:-:S05]  /*6130*/  IMAD R0, R6, c[0x0][0x10], RZ ;  /* 0x0000040006007a24 */ /* 0x000fca00078e02ff */
[----:B------:R-:W-:-:S13]  /*6140*/  ISETP.NE.AND P0, PT, R0, -0x1, PT ;  /* 0xffffffff0000780c */ /* 0x000fda0003f05270 */
[----:B------:R-:W-:Y:S05]  /*6150*/  @!P0 BRA `(.L_x_1251) ;  /* 0x0000005000008947 */ /* 0x000fea0003800000 */
.L_x_1252:
[----:B-1----:R-:W2:Y:S01]  /*6160*/  LDG.E.STRONG.GPU R5, [R2.64] ;  /* 0x0000000c02057981 */ /* 0x002ea2000c1ef900 */
[----:B------:R-:W-:Y:S01]  /*6170*/  YIELD ;  /* 0x0000000000007946 */ /* 0x000fe20003800000 */
[----:B--2---:R-:W-:Y:S01]  /*6180*/  ISETP.NE.AND P0, PT, R5, R0, PT ;  /* 0x000000000500720c */ /* 0x004fe20003f05270 */
[----:B------:R-:W-:-:S12]  /*6190*/  CCTL.IVALL ;  /* 0x00000000ff00798f */ /* 0x000fd80002000000 */
[----:B------:R-:W-:Y:S05]  /*61a0*/  @P0 BRA `(.L_x_1252) ;  /* 0xffffffb000000947 */ /* 0x000fea000383ffff */
.L_x_1251:
        /* <DEDUP_REMOVED lines=25> */
.L_x_1253:
        /* <DEDUP_REMOVED lines=26> */
.L_x_1254:
        /* <DEDUP_REMOVED lines=10> */
.L_x_3282:


//--------------------- .text._Z35group_norm_nhwc_bwd_one_pass_kernelI11Fp16IOFp16WLi512ELi26ELi416EEv26Group_norm_nhwc_bwd_params --------------------------
	.section	.text._Z35group_norm_nhwc_bwd_one_pass_kernelI11Fp16IOFp16WLi512ELi26ELi416EEv26Group_norm_nhwc_bwd_params,"ax",@progbits
	.sectioninfo	@"SHI_REGISTERS=128"
	.align	128
        .global         _Z35group_norm_nhwc_bwd_one_pass_kernelI11Fp16IOFp16WLi512ELi26ELi416EEv26Group_norm_nhwc_bwd_params
        .type           _Z35group_norm_nhwc_bwd_one_pass_kernelI11Fp16IOFp16WLi512ELi26ELi416EEv26Group_norm_nhwc_bwd_params,@function
        .size           _Z35group_norm_nhwc_bwd_one_pass_kernelI11Fp16IOFp16WLi512ELi26ELi416EEv26Group_norm_nhwc_bwd_params,(.L_x_3283 - _Z35group_norm_nhwc_bwd_one_pass_kernelI11Fp16IOFp16WLi512ELi26ELi416EEv26Group_norm_nhwc_bwd_params)
        .other          _Z35group_norm_nhwc_bwd_one_pass_kernelI11Fp16IOFp16WLi512ELi26ELi416EEv26Group_norm_nhwc_bwd_params,@"STO_CUDA_ENTRY STV_DEFAULT"
_Z35group_norm_nhwc_bwd_one_pass_kernelI11Fp16IOFp16WLi512ELi26ELi416EEv26Group_norm_nhwc_bwd_params:
.text._Z35group_norm_nhwc_bwd_one_pass_kernelI11Fp16IOFp16WLi512ELi26ELi416EEv26Group_norm_nhwc_bwd_params:
        /* <DEDUP_REMOVED lines=109> */
.L_x_1338:
        /* <DEDUP_REMOVED lines=362> */
.L_x_1257:
[----:B--2-4-:R-:W-:Y:S05]  /*1d70*/  BSYNC B0 ;  /* 0x0000000000007941 */ /* 0x014fea0003800000 */
.L_x_1256:
        /* <DEDUP_REMOVED lines=36> */
.L_x_1258:
        /* <DEDUP_REMOVED lines=26> */
.L_x_1259:
        /* <DEDUP_REMOVED lines=41> */
.L_x_1260:
        /* <DEDUP_REMOVED lines=37> */
.L_x_1261:
        /* <DEDUP_REMOVED lines=39> */
.L_x_1262:
        /* <DEDUP_REMOVED lines=32> */
.L_x_1263:
        /* <DEDUP_REMOVED lines=38> */
.L_x_1264:
        /* <DEDUP_REMOVED lines=32> */
.L_x_1265:
        /* <DEDUP_REMOVED lines=38> */
.L_x_1266:
        /* <DEDUP_REMOVED lines=32> */
.L_x_1267:
        /* <DEDUP_REMOVED lines=38> */
.L_x_1268:
        /* <DEDUP_REMOVED lines=32> */
.L_x_1269:
        /* <DEDUP_REMOVED lines=38> */
.L_x_1270:
        /* <DEDUP_REMOVED lines=36> */
.L_x_1271:
        /* <DEDUP_REMOVED lines=35> */
.L_x_1272:
        /* <DEDUP_REMOVED lines=33> */
.L_x_1273:
        /* <DEDUP_REMOVED lines=99> */
.L_x_1275:
[----:B0-----:R-:W-:Y:S05]  /*46e0*/  BSYNC B0 ;  /* 0x0000000000007941 */ /* 0x001fea0003800000 */
.L_x_1274:
        /* <DEDUP_REMOVED lines=161> */
.L_x_1277:
[----:B------:R-:W-:Y:S05]  /*5100*/  BSYNC B0 ;  /* 0x0000000000007941 */ /* 0x000fea0003800000 */
.L_x_1276:
        /* <DEDUP_REMOVED lines=16> */
.L_x_1279:
[----:B------:R-:W-:Y:S05]  /*5210*/  BSYNC B0 ;  /* 0x0000000000007941 */ /* 0x000fea0003800000 */
.L_x_1278:
        /* <DEDUP_REMOVED lines=32> */
.L_x_1282:
[----:B------:R-:W2:Y:S01]  /*5420*/  LDG.E.STRONG.GPU R19, [R28.64] ;  /* 0x000000061c137981 */ /* 0x000ea2000c1ef900 */
[----:B------:R-:W-:Y:S01]  /*5430*/  YIELD ;  /* 0x0000000000007946 */ /* 0x000fe20003800000 */
[----:B--2---:R-:W-:Y:S01]  /*5440*/  ISETP.NE.AND P6, PT, R19, R32, PT ;  /* 0x000000201300720c */ /* 0x004fe20003fc5270 */
[----:B------:R-:W-:-:S12]  /*5450*/  CCTL.IVALL ;  /* 0x00000000ff00798f */ /* 0x000fd80002000000 */
[----:B------:R-:W-:Y:S05]  /*5460*/  @P6 BRA `(.L_x_1282) ;  /* 0xffffffb000006947 */ /* 0x000fea000383ffff */
.L_x_1281:
        /* <DEDUP_REMOVED lines=23> */
.L_x_1286:
        /* <DEDUP_REMOVED lines=115> */
.L_x_1285:
        /* <DEDUP_REMOVED lines=63> */
.L_x_1287:
[----:B------:R-:W-:-:S04]  /*6100*/  LOP3.LUT P6, RZ, R6, 0x1, RZ, 0xc0, !PT ;  /* 0x0000000106ff7812 */ /* 0x000fc800078cc0ff */
[----:B------:R-:W-:-:S13]  /*6110*/  ISETP.NE.OR P6, PT, R28, RZ, P6 ;  /* 0x000000ff1c00720c */ /* 0x000fda00037c5670 */
[----:B------:R-:W-:Y:S05]  /*6120*/  @!P6 BRA `(.L_x_1283) ;  /* 0x000001f00000e947 */ /* 0x000fea0003800000 */
.L_x_1284:
        /* <DEDUP_REMOVED lines=31> */
.L_x_1283:
        /* <DEDUP_REMOVED lines=10> */
.L_x_1289:
[----:B------:R-:W-:Y:S05]  /*63c0*/  BSYNC B0 ;  /* 0x0000000000007941 */ /* 0x000fea0003800000 */
.L_x_1288:
        /* <DEDUP_REMOVED lines=17> */
.L_x_1280:
        /* <DEDUP_REMOVED lines=37> */
.L_x_1290:
        /* <DEDUP_REMOVED lines=19> */
.L_x_1292:
[----:B------:R-:W-:Y:S05]  /*6860*/  BSYNC B0 ;  /* 0x0000000000007941 */ /* 0x000fea0003800000 */
.L_x_1291:
        /* <DEDUP_REMOVED lines=28> */
.L_x_1293:
        /* <DEDUP_REMOVED lines=19> */
.L_x_1295:
[----:B------:R-:W-:Y:S05]  /*6b60*/  BSYNC B0 ;  /* 0x0000000000007941 */ /* 0x000fea0003800000 */
.L_x_1294:
        /* <DEDUP_REMOVED lines=28> */
.L_x_1296:
        /* <DEDUP_REMOVED lines=19> */
.L_x_1298:
[----:B------:R-:W-:Y:S05]  /*6e60*/  BSYNC B0 ;  /* 0x0000000000007941 */ /* 0x000fea0003800000 */
.L_x_1297:
        /* <DEDUP_REMOVED lines=28> */
.L_x_1299:
        /* <DEDUP_REMOVED lines=19> */
.L_x_1301:
[----:B------:R-:W-:Y:S05]  /*7160*/  BSYNC B0 ;  /* 0x0000000000007941 */ /* 0x000fea0003800000 */
.L_x_1300:
        /* <DEDUP_REMOVED lines=28> */
.L_x_1302:
        /* <DEDUP_REMOVED lines=19> */
.L_x_1304:
[----:B------:R-:W-:Y:S05]  /*7460*/  BSYNC B0 ;  /* 0x0000000000007941 */ /* 0x000fea0003800000 */
.L_x_1303:
        /* <DEDUP_REMOVED lines=28> */
.L_x_1305:
        /* <DEDUP_REMOVED lines=19> */
.L_x_1307:
[----:B------:R-:W-:Y:S05]  /*7760*/  BSYNC B0 ;  /* 0x0000000000007941 */ /* 0x000fea0003800000 */
.L_x_1306:
        /* <DEDUP_REMOVED lines=28> */
.L_x_1308:
        /* <DEDUP_REMOVED lines=19> */
.L_x_1310:
[----:B------:R-:W-:Y:S05]  /*7a60*/  BSYNC B0 ;  /* 0x0000000000007941 */ /* 0x000fea0003800000 */
.L_x_1309:
        /* <DEDUP_REMOVED lines=28> */
.L_x_1311:
        /* <DEDUP_REMOVED lines=18> */
.L_x_1313:
[----:B------:R-:W-:Y:S05]  /*7d50*/  BSYNC B0 ;  /* 0x0000000000007941 */ /* 0x000fea0003800000 */
.L_x_1312:
        /* <DEDUP_REMOVED lines=27> */
.L_x_1314:
        /* <DEDUP_REMOVED lines=18> */
.L_x_1316:
[----:B------:R-:W-:Y:S05]  /*8030*/  BSYNC B0 ;  /* 0x0000000000007941 */ /* 0x000fea0003800000 */
.L_x_1315:
        /* <DEDUP_REMOVED lines=27> */
.L_x_1317:
        /* <DEDUP_REMOVED lines=18> */
.L_x_1319:
[----:B------:R-:W-:Y:S05]  /*8310*/  BSYNC B0 ;  /* 0x0000000000007941 */ /* 0x000fea0003800000 */
.L_x_1318:
        /* <DEDUP_REMOVED lines=26> */
.L_x_1320:
        /* <DEDUP_REMOVED lines=18> */
.L_x_1322:
[----:B------:R-:W-:Y:S05]  /*85e0*/  BSYNC B0 ;  /* 0x0000000000007941 */ /* 0x000fea0003800000 */
.L_x_1321:
        /* <DEDUP_REMOVED lines=29> */
.L_x_1323:
        /* <DEDUP_REMOVED lines=18> */
.L_x_1325:
[----:B------:R-:W-:Y:S05]  /*88e0*/  BSYNC B0 ;  /* 0x0000000000007941 */ /* 0x000fea0003800000 */
.L_x_1324:
        /* <DEDUP_REMOVED lines=27> */
.L_x_1326:
        /* <DEDUP_REMOVED lines=23> */
.L_x_1328:
[----:B------:R-:W-:Y:S05]  /*8c10*/  BSYNC B0 ;  /* 0x0000000000007941 */ /* 0x000fea0003800000 */
.L_x_1327:
        /* <DEDUP_REMOVED lines=27> */
.L_x_1329:
        /* <DEDUP_REMOVED lines=23> */
.L_x_1331:
[----:B------:R-:W-:Y:S05]  /*8f40*/  BSYNC B0 ;  /* 0x0000000000007941 */ /* 0x000fea0003800000 */
.L_x_1330:
        /* <DEDUP_REMOVED lines=27> */
.L_x_1332:
        /* <DEDUP_REMOVED lines=25> */
.L_x_1334:
[----:B------:R-:W-:Y:S05]  /*9290*/  BSYNC B0 ;  /* 0x0000000000007941 */ /* 0x000fea0003800000 */
.L_x_1333:
        /* <DEDUP_REMOVED lines=25> */
.L_x_1335:
        /* <DEDUP_REMOVED lines=20> */
.L_x_1337:
[----:B------:R-:W-:Y:S05]  /*9570*/  BSYNC B0 ;  /* 0x0000000000007941 */ /* 0x000fea0003800000 */
.L_x_1336:
[----:B------:R-:W-:Y:S02]  /*9580*/  IADD3 R5, R5, c[0x0][0x10], RZ ;  /* 0x0000040005057a10 */ /* 0x000fe40007ffe0ff */
[----:B------:R-:W-:Y:S02]  /*9590*/  IADD3 R84, R84, 0x1, RZ ;  /* 0x0000000154547810 */ /* 0x000fe40007ffe0ff */
[----:B------:R-:W-:-:S13]  /*95a0*/  ISETP.GE.AND P0, PT, R5, UR4, PT ;  /* 0x0000000405007c0c */ /* 0x000fda000bf06270 */
[----:B------:R-:W-:Y:S01]  /*95b0*/  @P0 CALL.REL.NOINC `(.L_x_1255) ;  /* 0x0000001000000944 */ /* 0x000fe20003c00000 */
[----:B------:R-:W-:Y:S05]  /*95c0*/  BRA `(.L_x_1338) ;  /* 0xffff710000007947 */ /* 0x000fea000383ffff */
.L_x_1255:
        /* <DEDUP_REMOVED lines=18> */
.L_x_1340:
[----:B------:R-:W-:Y:S05]  /*96f0*/  BSYNC B0 ;  /* 0x0000000000007941 */ /* 0x000fea0003800000 */
.L_x_1339:
        /* <DEDUP_REMOVED lines=11> */
.L_x_1342:
[----:B------:R-:W2:Y:S01]  /*97b0*/  LDG.E.STRONG.GPU R7, [R4.64] ;  /* 0x0000000604077981 */ /* 0x000ea2000c1ef900 */
[----:B------:R-:W-:Y:S01]  /*97c0*/  YIELD ;  /* 0x0000000000007946 */ /* 0x000fe20003800000 */
[----:B--2---:R-:W-:Y:S01]  /*97d0*/  ISETP.NE.AND P0, PT, R7, R0, PT ;  /* 0x000000000700720c */ /* 0x004fe20003f05270 */
[----:B------:R-:W-:-:S12]  /*97e0*/  CCTL.IVALL ;  /* 0x00000000ff00798f */ /* 0x000fd80002000000 */
[----:B------:R-:W-:Y:S05]  /*97f0*/  @P0 BRA `(.L_x_1342) ;  /* 0xffffffb000000947 */ /* 0x000fea000383ffff */
.L_x_1341:
        /* <DEDUP_REMOVED lines=25> */
.L_x_1343:
        /* <DEDUP_REMOVED lines=26> */
.L_x_1344:
        /* <DEDUP_REMOVED lines=13> */
.L_x_3283:


//--------------------- .text._Z35group_norm_nhwc_bwd_one_pass_kernelI11Fp32IOFp32WLi64ELi26ELi416EEv26Group_norm_nhwc_bwd_params --------------------------
	.section	.text._Z35group_norm_nhwc_bwd_one_pass_kernelI11Fp32IOFp32WLi64ELi26ELi416EEv26Group_norm_nhwc_bwd_params,"ax",@progbits
	.sectioninfo	@"SHI_REGISTERS=48"
	.align	128
        .global         _Z35group_norm_nhwc_bwd_one_pass_kernelI11Fp32IOFp32WLi64ELi26ELi416EEv26Group_norm_nhwc_bwd_params
        .type           _Z35group_norm_nhwc_bwd_one_pass_kernelI11Fp32IOFp32WLi64ELi26ELi416EEv26Group_norm_nhwc_bwd_params,@function
        .size           _Z35group_norm_nhwc_bwd_one_pass_kernelI11Fp32IOFp32WLi64ELi26ELi416EEv26Group_norm_nhwc_bwd_params,(.L_x_3284 - _Z35group_norm_nhwc_bwd_one_pass_kernelI11Fp32IOFp32WLi64ELi26ELi416EEv26Group_norm_nhwc_bwd_params)
        .other          _Z35group_norm_nhwc_bwd_one_pass_kernelI11Fp32IOFp32WLi64ELi26ELi416EEv26Group_norm_nhwc_bwd_params,@"STO_CUDA_ENTRY STV_DEFAULT"
_Z35group_norm_nhwc_bwd_one_pass_kernelI11Fp32IOFp32WLi64ELi26ELi416EEv26Group_norm_nhwc_bwd_params:
.text._Z35group_norm_nhwc_bwd_one_pass_kernelI11Fp32IOFp32WLi64ELi26ELi416EEv26Group_norm_nhwc_bwd_params:
        /* <DEDUP_REMOVED lines=17> */
[----:B------:R-:W-:Y:S01]  /*0110*/  UIMAD UR8, UR8, UR13, URZ ;  /* 0x0000000d080872a4 */ /* 0x000fe2000f8e023f */
[----:B------:R-:W-:Y:S01]  /*0120*/  SHF.R.S32.HI R3, RZ, 0x1f, R30 ;  /* 0x0000001fff037819 */ /* 0x000fe2000001141e */
[----:B------:R-:W-:-:S02]  /*0130*/  ULEA.HI UR11, UP0, UR13, UR12, URZ, 0x1 ;  /* 0x0000000c0d0b7291 */ /* 0x000fc4000f81083f */
[----:B------:R-:W-:Y:S01]  /*0140*/  UIADD3 UR8, UR5, UR8, URZ ;  /* 0x0000000805087290 */ /* 0x000fe2000fffe03f */
[----:B------:R-:W-:Y:S01]  /*0150*/  IMAD R39, R2, -0xd, R30 ;  /* 0xfffffff302277824 */ /* 0x000fe200078e021e */
[----:B------:R-:W-:Y:S01]  /*0160*/  UIADD3.X UR9, URZ, UR13, URZ, UP0, !UPT ;  /* 0x0000000d3f097290 */ /* 0x000fe200087fe43f */
[----:B------:R-:W-:Y:S01]  /*0170*/  LEA.HI R3, R3, R30, RZ, 0x5 ;  /* 0x0000001e03037211 */ /* 0x000fe200078f28ff */
[----:B------:R-:W-:Y:S02]  /*0180*/  ULEA.HI UR10, UP0, UR8, UR4, URZ, 0x1 ;  /* 0x00000004080a7291 */ /* 0x000fe4000f81083f */
[----:B------:R-:W-:Y:S01]  /*0190*/  USHF.R.S64 UR11, UR11, 0x1, UR9 ;  /* 0x000000010b0b7899 */ /* 0x000fe20008001009 */
[----:B------:R-:W-:Y:S01]  /*01a0*/  SHF.R.S32.HI R44, RZ, 0x5, R3 ;  /* 0x00000005ff2c7819 */ /* 0x000fe20000011403 */
[----:B------:R-:W-:Y:S01]  /*01b0*/  UIADD3.X UR8, URZ, UR8, URZ, UP0, !UPT ;  /* 0x000000083f087290 */ /* 0x000fe200087fe43f */
[----:B------:R-:W-:Y:S01]  /*01c0*/  SHF.L.U32 R39, R39, 0x1, RZ ;  /* 0x0000000127277819 */ /* 0x000fe200000006ff */
[----:B------:R-:W-:Y:S01]  /*01d0*/  USHF.R.S32.HI UR9, URZ, 0x1, UR9 ;  /* 0x000000013f097899 */ /* 0x000fe20008011409 */
[----:B0-----:R-:W-:Y:S01]  /*01e0*/  IMAD R31, R41, c[0x0][0x1fc], R2 ;  /* 0x00007f00291f7a24 */ /* 0x001fe200078e0202 */
[----:B------:R-:W-:-:S02]  /*01f0*/  USHF.R.S64 UR10, UR10, 0x1, UR8 ;  /* 0x000000010a0a7899 */ /* 0x000fc40008001008 */
[----:B------:R-:W-:Y:S02]  /*0200*/  USHF.R.S32.HI UR8, URZ, 0x1, UR8 ;  /* 0x000000013f087899 */ /* 0x000fe40008011408 */
[C---:B------:R-:W-:Y:S01]  /*0210*/  ISETP.GE.U32.AND P1, PT, R31.reuse, c[0x0][0x1e0], PT ;  /* 0x000078001f007a0c */ /* 0x040fe20003f26070 */
[----:B------:R-:W-:Y:S01]  /*0220*/  USHF.L.U64.HI UR9, UR11, 0x2, UR9 ;  /* 0x000000020b097899 */ /* 0x000fe20008010209 */
[----:B------:R-:W-:Y:S01]  /*0230*/  SHF.R.S32.HI R45, RZ, 0x1f, R31 ;  /* 0x0000001fff2d7819 */ /* 0x000fe2000001141f */
[----:B------:R-:W-:Y:S01]  /*0240*/  USHF.L.U64.HI UR8, UR10, 0x2, UR8 ;  /* 0x000000020a087899 */ /* 0x000fe20008010208 */
[----:B------:R-:W-:Y:S01]  /*0250*/  IADD3 R42, R31, 0x20, RZ ;  /* 0x000000201f2a7810 */ /* 0x000fe20007ffe0ff */
[----:B------:R-:W-:Y:S01]  /*0260*/  ULDC.U8 UR16, c[0x0][0x1f4] ;  /* 0x00007d0000107ab9 */ /* 0x000fe20000000000 */
[----:B------:R-:W-:-:S04]  /*0270*/  ISETP.GE.AND.EX P1, PT, R45, c[0x0][0x1e4], PT, P1 ;  /* 0x000079002d007a0c */ /* 0x000fc80003f26310 */
[----:B------:R-:W-:Y:S02]  /*0280*/  ISETP.LT.U32.AND P1, PT, R30, 0x1a0, !P1 ;  /* 0x000001a01e00780c */ /* 0x000fe40004f21070 */
.L_x_1372:
[----:B0-----:R-:W-:Y:S01]  /*0290*/  IABS R5, c[0x0][0x1f0] ;  /* 0x00007c0000057a13 */ /* 0x001fe20000000000 */
[----:B------:R-:W-:Y:S01]  /*02a0*/  UMOV UR12, 0x8 ;  /* 0x00000008000c7882 */ /* 0x000fe20000000000 */
[----:B------:R-:W-:Y:S01]  /*02b0*/  ISETP.LE.AND P4, PT, RZ, UR7, PT ;  /* 0x00000007ff007c0c */ /* 0x000fe2000bf83270 */
[----:B------:R-:W-:Y:S01]  /*02c0*/  ULDC.64 UR4, c[0x0][0x198] ;  /* 0x0000660000047ab9 */ /* 0x000fe20000000a00 */
[----:B------:R-:W0:Y:S01]  /*02d0*/  I2F.RP R0, R5 ;  /* 0x0000000500007306 */ /* 0x000e220000209400 */
[----:B------:R-:W-:-:S03]  /*02e0*/  UIMAD.WIDE UR4, UR7, UR12, UR4 ;  /* 0x0000000c070472a5 */ /* 0x000fc6000f8e0204 */
[----:B------:R-:W-:-:S03]  /*02f0*/  ULDC UR12, c[0x0][0x1f0] ;  /* 0x00007c00000c7ab9 */ /* 0x000fc60000000800 */
[----:B------:R-:W-:Y:S01]  /*0300*/  MOV R14, UR4 ;  /* 0x00000004000e7c02 */ /* 0x000fe20008000f00 */
[----:B------:R-:W-:Y:S01]  /*0310*/  ULOP3.LUT UR4, UR7, UR12, URZ, 0x3c, !UPT ;  /* 0x0000000c07047292 */ /* 0x000fe2000f8e3c3f */
[----:B------:R-:W-:-:S06]  /*0320*/  MOV R15, UR5 ;  /* 0x00000005000f7c02 */ /* 0x000fcc0008000f00 */
[----:B------:R-:W2:Y:S01]  /*0330*/  LDG.E.64 R14, [R14.64] ;  /* 0x0000000e0e0e7981 */ /* 0x000ea2000c1e1b00 */
[----:B0-----:R-:W0:Y:S02]  /*0340*/  MUFU.RCP R0, R0 ;  /* 0x0000000000007308 */ /* 0x001e240000001000 */
[----:B0-----:R-:W-:-:S06]  /*0350*/  IADD3 R2, R0, 0xffffffe, RZ ;  /* 0x0ffffffe00027810 */ /* 0x001fcc0007ffe0ff */
[----:B------:R0:W1:Y:S02]  /*0360*/  F2I.FTZ.U32.TRUNC.NTZ R3, R2 ;  /* 0x0000000200037305 */ /* 0x000064000021f000 */
[----:B0-----:R-:W-:Y:S02]  /*0370*/  MOV R2, RZ ;  /* 0x000000ff00027202 */ /* 0x001fe40000000f00 */
[----:B-1----:R-:W-:-:S05]  /*0380*/  IADD3 R4, RZ, -R3, RZ ;  /* 0x80000003ff047210 */ /* 0x002fca0007ffe0ff */
[----:B------:R-:W-:Y:S01]  /*0390*/  IMAD R7, R4, R5, RZ ;  /* 0x0000000504077224 */ /* 0x000fe200078e02ff */
[----:B------:R-:W-:-:S03]  /*03a0*/  IABS R4, UR7 ;  /* 0x0000000700047c13 */ /* 0x000fc60008000000 */
[----:B------:R-:W-:-:S06]  /*03b0*/  IMAD.HI.U32 R3, R3, R7, R2 ;  /* 0x0000000703037227 */ /* 0x000fcc00078e0002 */
[----:B------:R-:W-:-:S05]  /*03c0*/  IMAD.HI.U32 R3, R3, R4, RZ ;  /* 0x0000000403037227 */ /* 0x000fca00078e00ff */
[----:B------:R-:W-:-:S05]  /*03d0*/  IADD3 R0, -R3, RZ, RZ ;  /* 0x000000ff03007210 */ /* 0x000fca0007ffe1ff */
[----:B------:R-:W-:-:S05]  /*03e0*/  IMAD R0, R5, R0, R4 ;  /* 0x0000000005007224 */ /* 0x000fca00078e0204 */
[----:B------:R-:W-:Y:S02]  /*03f0*/  ISETP.GT.U32.AND P0, PT, R5, R0, PT ;  /* 0x000000000500720c */ /* 0x000fe40003f04070 */
[----:B------:R-:W-:-:S11]  /*0400*/  ISETP.LE.AND P5, PT, RZ, UR4, PT ;  /* 0x00000004ff007c0c */ /* 0x000fd6000bfa3270 */
[----:B------:R-:W-:-:S04]  /*0410*/  @!P0 IADD3 R0, R0, -R5, RZ ;  /* 0x8000000500008210 */ /* 0x000fc80007ffe0ff */
[CC--:B------:R-:W-:Y:S02]  /*0420*/  ISETP.GE.U32.AND P2, PT, R0.reuse, R5.reuse, PT ;  /* 0x000000050000720c */ /* 0x0c0fe40003f46070 */
[-C--:B------:R-:W-:Y:S02]  /*0430*/  ISETP.GT.U32.AND P3, PT, R5, R0.reuse, PT ;  /* 0x000000000500720c */ /* 0x080fe40003f64070 */
[----:B------:R-:W-:Y:S02]  /*0440*/  IADD3 R5, R0, -R5, RZ ;  /* 0x8000000500057210 */ /* 0x000fe40007ffe0ff */
[----:B------:R-:W-:Y:S02]  /*0450*/  @!P0 IADD3 R3, R3, 0x1, RZ ;  /* 0x0000000103038810 */ /* 0x000fe40007ffe0ff */
[----:B------:R-:W-:Y:S02]  /*0460*/  SEL R0, R5, R0, !P3 ;  /* 0x0000000005007207 */ /* 0x000fe40005800000 */
[----:B------:R-:W-:-:S02]  /*0470*/  ISETP.NE.AND P0, PT, RZ, c[0x0][0x1f0], PT ;  /* 0x00007c00ff007a0c */ /* 0x000fc40003f05270 */
[----:B------:R-:W-:Y:S02]  /*0480*/  LOP3.LUT R5, RZ, c[0x0][0x1f0], RZ, 0x33, !PT ;  /* 0x00007c00ff057a12 */ /* 0x000fe400078e33ff */
[----:B------:R-:W-:Y:S02]  /*0490*/  @!P4 IADD3 R0, -R0, RZ, RZ ;  /* 0x000000ff0000c210 */ /* 0x000fe40007ffe1ff */
[----:B------:R-:W-:Y:S02]  /*04a0*/  @P2 IADD3 R3, R3, 0x1, RZ ;  /* 0x0000000103032810 */ /* 0x000fe40007ffe0ff */
[----:B------:R-:W-:Y:S02]  /*04b0*/  SEL R40, R5, R0, !P0 ;  /* 0x0000000005287207 */ /* 0x000fe40004000000 */
[----:B------:R-:W-:-:S03]  /*04c0*/  @!P5 IADD3 R3, -R3, RZ, RZ ;  /* 0x000000ff0303d210 */ /* 0x000fc60007ffe1ff */
[----:B------:R-:W-:Y:S01]  /*04d0*/  IMAD R0, R40, 0x1a, RZ ;  /* 0x0000001a28007824 */ /* 0x000fe200078e02ff */
[----:B------:R-:W-:Y:S02]  /*04e0*/  SEL R3, R5, R3, !P0 ;  /* 0x0000000305037207 */ /* 0x000fe40004000000 */
[----:B------:R-:W-:Y:S02]  /*04f0*/  SHF.R.S32.HI R5, RZ, 0x1f, R39 ;  /* 0x0000001fff057819 */ /* 0x000fe40000011427 */
[----:B------:R-:W-:Y:S02]  /*0500*/  IADD3 R32, P2, R39, R0, RZ ;  /* 0x0000000027207210 */ /* 0x000fe40007f5e0ff */
[----:B------:R-:W-:Y:S02]  /*0510*/  SHF.R.S32.HI R2, RZ, 0x1f, R3 ;  /* 0x0000001fff027819 */ /* 0x000fe40000011403 */
[----:B------:R-:W-:-:S03]  /*0520*/  LEA.HI.X.SX32 R33, R0, R5, 0x1, P2 ;  /* 0x0000000500217211 */ /* 0x000fc600010f0eff */
[----:B------:R-:W-:Y:S02]  /*0530*/  IMAD R2, R2, c[0x0][0x1e8], RZ ;  /* 0x00007a0002027a24 */ /* 0x000fe400078e02ff */
[----:B------:R-:W-:-:S04]  /*0540*/  IMAD.WIDE.U32 R32, R3, c[0x0][0x1e8], R32 ;  /* 0x00007a0003207a25 */ /* 0x000fc800078e0020 */
[----:B------:R-:W-:Y:S02]  /*0550*/  IMAD R5, R3, c[0x0][0x1ec], R2 ;  /* 0x00007b0003057a24 */ /* 0x000fe400078e0202 */
[----:B------:R-:W-:-:S03]  /*0560*/  @P1 IMAD R2, R45, c[0x0][0x1d8], RZ ;  /* 0x000076002d021a24 */ /* 0x000fc600078e02ff */
[----:B------:R-:W-:Y:S01]  /*0570*/  IADD3 R3, R33, R5, RZ ;  /* 0x0000000521037210 */ /* 0x000fe20007ffe0ff */
[----:B------:R-:W-:Y:S01]  /*0580*/  @P1 IMAD R5, R31, c[0x0][0x1dc], R2 ;  /* 0x000077001f051a24 */ /* 0x000fe200078e0202 */
[----:B------:R-:W-:-:S05]  /*0590*/  @P1 MOV R2, R32 ;  /* 0x0000002000021202 */ /* 0x000fca0000000f00 */
[----:B------:R-:W-:-:S05]  /*05a0*/  @P1 IMAD.WIDE.U32 R6, R31, c[0x0][0x1d8], R2 ;  /* 0x000076001f061a25 */ /* 0x000fca00078e0002 */
[----:B------:R-:W-:Y:S02]  /*05b0*/  @P1 IADD3 R7, R7, R5, RZ ;  /* 0x0000000507071210 */ /* 0x000fe40007ffe0ff */
[C---:B------:R-:W-:Y:S02]  /*05c0*/  @P1 SHF.L.U32 R8, R6.reuse, 0x2, RZ ;  /* 0x0000000206081819 */ /* 0x040fe400000006ff */
[----:B------:R-:W-:Y:S02]  /*05d0*/  @P1 SHF.L.U64.HI R6, R6, 0x2, R7 ;  /* 0x0000000206061819 */ /* 0x000fe40000010207 */
[----:B------:R-:W-:Y:S01]  /*05e0*/  @P1 IADD3 R20, P2, R8, c[0x0][0x180], RZ ;  /* 0x0000600008141a10 */ /* 0x000fe20007f5e0ff */
[----:B------:R-:W-:-:S03]  /*05f0*/  CS2R R16, SRZ ;  /* 0x0000000000107805 */ /* 0x000fc6000001ff00 */
[----:B------:R-:W-:-:S05]  /*0600*/  @P1 IADD3.X R21, R6, c[0x0][0x184], RZ, P2, !PT ;  /* 0x0000610006151a10 */ /* 0x000fca00017fe4ff */
[----:B------:R0:W5:Y:S01]  /*0610*/  @P1 LDG.E.64 R16, [R20.64] ;  /* 0x0000000e14101981 */ /* 0x000162000c1e1b00 */
[----:B------:R-:W-:Y:S02]  /*0620*/  ISETP.GE.U32.AND P0, PT, R42, c[0x0][0x1e0], PT ;  /* 0x000078002a007a0c */ /* 0x000fe40003f06070 */
[----:B------:R-:W-:-:S04]  /*0630*/  SHF.R.S32.HI R43, RZ, 0x1f, R42 ;  /* 0x0000001fff2b7819 */ /* 0x000fc8000001142a */
[----:B------:R-:W-:-:S04]  /*0640*/  ISETP.GE.AND.EX P0, PT, R43, c[0x0][0x1e4], PT, P0 ;  /* 0x000079002b007a0c */ /* 0x000fc80003f06300 */
[----:B------:R-:W-:-:S13]  /*0650*/  ISETP.GT.U32.OR P0, PT, R30, 0x19f, P0 ;  /* 0x0000019f1e00780c */ /* 0x000fda0000704470 */
[----:B------:R-:W-:Y:S01]  /*0660*/  @!P0 MOV R4, R32 ;  /* 0x0000002000048202 */ /* 0x000fe20000000f00 */
[----:B------:R-:W-:Y:S01]  /*0670*/  @!P0 IMAD R9, R43, c[0x0][0x1d8], RZ ;  /* 0x000076002b098a24 */ /* 0x000fe200078e02ff */
[----:B------:R-:W-:-:S03]  /*0680*/  @!P0 MOV R5, R3 ;  /* 0x0000000300058202 */ /* 0x000fc60000000f00 */
[C---:B------:R-:W-:Y:S02]  /*0690*/  @!P0 IMAD R9, R42.reuse, c[0x0][0x1dc], R9 ;  /* 0x000077002a098a24 */ /* 0x040fe400078e0209 */
[----:B------:R-:W-:Y:S01]  /*06a0*/  @!P0 IMAD.WIDE.U32 R4, R42, c[0x0][0x1d8], R4 ;  /* 0x000076002a048a25 */ /* 0x000fe200078e0004 */
[----:B------:R-:W-:-:S04]  /*06b0*/  @P1 IADD3 R8, P2, R8, c[0x0][0x178], RZ ;  /* 0x00005e0008081a10 */ /* 0x000fc80007f5e0ff */
[----:B------:R-:W-:Y:S02]  /*06c0*/  @!P0 IADD3 R19, R5, R9, RZ ;  /* 0x0000000905138210 */ /* 0x000fe40007ffe0ff */
[C---:B------:R-:W-:Y:S02]  /*06d0*/  @!P0 SHF.L.U32 R18, R4.reuse, 0x2, RZ ;  /* 0x0000000204128819 */ /* 0x040fe400000006ff */
[----:B------:R-:W-:Y:S02]  /*06e0*/  @!P0 SHF.L.U64.HI R19, R4, 0x2, R19 ;  /* 0x0000000204138819 */ /* 0x000fe40000010213 */
[C---:B------:R-:W-:Y:S02]  /*06f0*/  @!P0 IADD3 R10, P3, R18.reuse, c[0x0][0x180], RZ ;  /* 0x00006000120a8a10 */ /* 0x040fe40007f7e0ff */
[----:B------:R-:W-:Y:S01]  /*0700*/  @!P0 IADD3 R18, P4, R18, c[0x0][0x178], RZ ;  /* 0x00005e0012128a10 */ /* 0x000fe20007f9e0ff */
[----:B------:R-:W-:Y:S01]  /*0710*/  CS2R R12, SRZ ;  /* 0x00000000000c7805 */ /* 0x000fe2000001ff00 */
[----:B------:R-:W-:-:S02]  /*0720*/  @P1 IADD3.X R9, R6, c[0x0][0x17c], RZ, P2, !PT ;  /* 0x00005f0006091a10 */ /* 0x000fc400017fe4ff */
[----:B------:R-:W-:Y:S01]  /*0730*/  CS2R R6, SRZ ;  /* 0x0000000000067805 */ /* 0x000fe2000001ff00 */
[C---:B------:R-:W-:Y:S02]  /*0740*/  @!P0 IADD3.X R11, R19.reuse, c[0x0][0x184], RZ, P3, !PT ;  /* 0x00006100130b8a10 */ /* 0x040fe40001ffe4ff */
[----:B------:R-:W-:-:S03]  /*0750*/  @!P0 IADD3.X R19, R19, c[0x0][0x17c], RZ, P4, !PT ;  /* 0x00005f0013138a10 */ /* 0x000fc600027fe4ff */
[----:B------:R1:W5:Y:S04]  /*0760*/  @!P0 LDG.E.64 R12, [R10.64] ;  /* 0x0000000e0a0c8981 */ /* 0x000368000c1e1b00 */
[----:B------:R0:W5:Y:S01]  /*0770*/  @!P0 LDG.E.64 R6, [R18.64] ;  /* 0x0000000e12068981 */ /* 0x000162000c1e1b00 */
[----:B------:R-:W-:Y:S01]  /*0780*/  CS2R R4, SRZ ;  /* 0x0000000000047805 */ /* 0x000fe2000001ff00 */
[----:B------:R-:W-:Y:S01]  /*0790*/  UMOV UR12, 0x3f800000 ;  /* 0x3f800000000c7882 */ /* 0x000fe20000000000 */
[----:B------:R-:W-:Y:S01]  /*07a0*/  BSSY B0, `(.L_x_1346) ;  /* 0x0000017000007945 */ /* 0x000fe20003800000 */
[----:B--2---:R-:W-:-:S03]  /*07b0*/  FFMA.FTZ R15, -R14, R14, R15 ;  /* 0x0000000e0e0f7223 */ /* 0x004fc6000001010f */
[----:B------:R2:W5:Y:S02]  /*07c0*/  @P1 LDG.E.64 R4, [R8.64] ;  /* 0x0000000e08041981 */ /* 0x000564000c1e1b00 */
[----:B------:R-:W-:-:S13]  /*07d0*/  FSETP.GTU.FTZ.AND P0, PT, R15, RZ, PT ;  /* 0x000000ff0f00720b */ /* 0x000fda0003f1c000 */
[----:B------:R-:W-:Y:S01]  /*07e0*/  VOTEU.ANY UP0, P0 ;  /* 0x00000000003f7886 */ /* 0x000fe20000000100 */
[----:B------:R-:W-:-:S13]  /*07f0*/  PLOP3.LUT P0, PT, PT, PT, UP0, 0x80, 0x0 ;  /* 0x000000000000781c */ /* 0x000fda0003f0f008 */
[----:B------:R-:W-:-:S06]  /*0800*/  @P0 FADD.FTZ R15, R15, c[0x0][0x1a0] ;  /* 0x000068000f0f0621 */ /* 0x000fcc0000010000 */
[----:B------:R-:W3:Y:S02]  /*0810*/  @P0 MUFU.RSQ R15, R15 ;  /* 0x0000000f000f0308 */ /* 0x000ee40000001400 */
[----:B---3--:R-:W3:Y:S01]  /*0820*/  @P0 R2UR UR4, R15 ;  /* 0x000000000f0403c2 */ /* 0x008ee200000e0000 */
[----:B------:R-:W-:Y:S01]  /*0830*/  ISETP.GT.U32.AND P0, PT, R30, 0x19f, PT ;  /* 0x0000019f1e00780c */ /* 0x000fe20003f04070 */
[----:B--2---:R-:W-:Y:S01]  /*0840*/  CS2R R8, SRZ ;  /* 0x0000000000087805 */ /* 0x004fe2000001ff00 */
[----:B-1----:R-:W-:Y:S01]  /*0850*/  CS2R R10, SRZ ;  /* 0x00000000000a7805 */ /* 0x002fe2000001ff00 */
[----:B---3--:R-:W-:-:S10]  /*0860*/  @UP0 UMOV UR12, UR4 ;  /* 0x00000004000c0c82 */ /* 0x008fd40008000000 */
        /* <DEDUP_REMOVED lines=10> */
.L_x_1347:
[----:B0-----:R-:W-:Y:S05]  /*0910*/  BSYNC B0 ;  /* 0x0000000000007941 */ /* 0x001fea0003800000 */
.L_x_1346:
[----:B------:R-:W-:Y:S01]  /*0920*/  ISETP.NE.AND P2, PT, RZ, UR16, PT ;  /* 0x00000010ff007c0c */ /* 0x000fe2000bf45270 */
[C---:B-----5:R-:W-:Y:S01]  /*0930*/  FADD.FTZ R16, -R14.reuse, R16 ;  /* 0x000000100e107221 */ /* 0x060fe20000010100 */
[----:B------:R-:W-:Y:S01]  /*0940*/  MOV R15, R5 ;  /* 0x00000005000f7202 */ /* 0x000fe20000000f00 */
[C---:B------:R-:W-:Y:S01]  /*0950*/  FADD.FTZ R17, -R14.reuse, R17 ;  /* 0x000000110e117221 */ /* 0x040fe20000010100 */
[----:B------:R-:W-:Y:S01]  /*0960*/  MOV R0, R6 ;  /* 0x0000000600007202 */ /* 0x000fe20000000f00 */
[----:B------:R-:W-:-:S02]  /*0970*/  FADD.FTZ R12, -R14, R12 ;  /* 0x0000000c0e0c7221 */ /* 0x000fc40000010100 */
[----:B------:R-:W-:Y:S01]  /*0980*/  FADD.FTZ R13, -R14, R13 ;  /* 0x0000000d0e0d7221 */ /* 0x000fe20000010100 */
[----:B------:R-:W-:Y:S01]  /*0990*/  MOV R14, R4 ;  /* 0x00000004000e7202 */ /* 0x000fe20000000f00 */
[----:B------:R-:W-:Y:S02]  /*09a0*/  FMUL.FTZ R35, R16, UR12 ;  /* 0x0000000c10237c20 */ /* 0x000fe40008410000 */
[----:B------:R-:W-:Y:S02]  /*09b0*/  FMUL.FTZ R34, R17, UR12 ;  /* 0x0000000c11227c20 */ /* 0x000fe40008410000 */
        /* <DEDUP_REMOVED lines=17> */
[----:B------:R-:W-:-:S04]  /*0ad0*/  FMUL.FTZ R15, R5, R20 ;  /* 0x00000014050f7220 */ /* 0x000fc80000410000 */
[----:B------:R-:W-:Y:S02]  /*0ae0*/  FMUL.FTZ R15, R15, R22 ;  /* 0x000000160f0f7220 */ /* 0x000fe40000410000 */
.L_x_1348:
[----:B------:R-:W-:Y:S01]  /*0af0*/  FMUL.FTZ R16, R14, R8 ;  /* 0x000000080e107220 */ /* 0x000fe20000410000 */
[----:B------:R-:W-:Y:S01]  /*0b00*/  MOV R18, R7 ;  /* 0x0000000700127202 */ /* 0x000fe20000000f00 */
        /* <DEDUP_REMOVED lines=24> */
.L_x_1349:
        /* <DEDUP_REMOVED lines=12> */
[----:B------:R-:W-:Y:S01]  /*0d50*/  FFMA.FTZ R17, R34, R15, RZ ;  /* 0x0000000f22117223 */ /* 0x000fe200000100ff */
[----:B------:R-:W1:Y:S01]  /*0d60*/  SHFL.DOWN PT, R13, R28, 0x1, 0x1f ;  /* 0x08201f001c0d7f89 */ /* 0x000e6200000e0000 */
[----:B------:R-:W-:-:S03]  /*0d70*/  FADD.FTZ R15, RZ, R15 ;  /* 0x0000000fff0f7221 */ /* 0x000fc60000010000 */
[----:B------:R-:W2:Y:S01]  /*0d80*/  SHFL.DOWN PT, R12, R29, 0x1, 0x1f ;  /* 0x08201f001d0c7f89 */ /* 0x000ea200000e0000 */
[----:B------:R-:W-:Y:S01]  /*0d90*/  FADD.FTZ R15, R15, R18 ;  /* 0x000000120f0f7221 */ /* 0x000fe20000010000 */
[C---:B0-----:R-:W-:Y:S02]  /*0da0*/  ISETP.GT.AND P0, PT, R19.reuse, 0x1e, PT ;  /* 0x0000001e1300780c */ /* 0x041fe40003f04270 */
        /* <DEDUP_REMOVED lines=22> */
[----:B------:R-:W-:Y:S02]  /*0f10*/  FADD.FTZ R13, RZ, R14 ;  /* 0x0000000eff0d7221 */ /* 0x000fe40000010000 */
[----:B-1----:R-:W-:Y:S01]  /*0f20*/  @!P0 FADD.FTZ R29, R29, R12 ;  /* 0x0000000c1d1d8221 */ /* 0x002fe20000010000 */
[C---:B------:R-:W-:Y:S01]  /*0f30*/  ISETP.GT.U32.AND P0, PT, R30.reuse, 0xc, PT ;  /* 0x0000000c1e00780c */ /* 0x040fe20003f04070 */
[----:B------:R-:W-:Y:S02]  /*0f40*/  FFMA.FTZ R12, R35, R14, RZ ;  /* 0x0000000e230c7223 */ /* 0x000fe400000100ff */
[----:B------:R-:W-:Y:S02]  /*0f50*/  FADD.FTZ R14, R13, R0 ;  /* 0x000000000d0e7221 */ /* 0x000fe40000010000 */
[----:B------:R-:W-:Y:S01]  /*0f60*/  FFMA.FTZ R12, R37, R0, R12 ;  /* 0x00000000250c7223 */ /* 0x000fe2000001000c */
[----:B------:R-:W-:Y:S01]  /*0f70*/  SHF.L.U32 R0, R30, 0x4, RZ ;  /* 0x000000041e007819 */ /* 0x000fe200000006ff */
[----:B------:R-:W-:-:S05]  /*0f80*/  FFMA.FTZ R13, R36, R18, R17 ;  /* 0x00000012240d7223 */ /* 0x000fca0000010011 */
        /* <DEDUP_REMOVED lines=9> */
[----:B--2---:R-:W-:Y:S01]  /*1020*/  FADD.FTZ R27, R27, R16 ;  /* 0x000000101b1b7221 */ /* 0x004fe20000010000 */
[----:B0-----:R-:W-:Y:S01]  /*1030*/  LDS.64 R28, [0x70] ;  /* 0x00007000ff1c7984 */ /* 0x001fe20000000a00 */
[----:B------:R-:W-:Y:S02]  /*1040*/  FADD.FTZ R16, R24, R17 ;  /* 0x0000001118107221 */ /* 0x000fe40000010000 */
[----:B------:R-:W-:Y:S02]  /*1050*/  FADD.FTZ R17, R27, R18 ;  /* 0x000000121b117221 */ /* 0x000fe40000010000 */
[----:B------:R-:W0:Y:S01]  /*1060*/  LDS.128 R24, [0x40] ;  /* 0x00004000ff187984 */ /* 0x000e220000000c00 */
[----:B------:R-:W-:Y:S02]  /*1070*/  FADD.FTZ R16, R16, R19 ;  /* 0x0000001310107221 */ /* 0x000fe40000010000 */
[----:B---3--:R-:W-:-:S02]  /*1080*/  FADD.FTZ R17, R17, R20 ;  /* 0x0000001411117221 */ /* 0x008fc40000010000 */
[----:B------:R-:W-:Y:S02]  /*1090*/  FADD.FTZ R20, R16, R21 ;  /* 0x0000001510147221 */ /* 0x000fe40000010000 */
[----:B------:R-:W-:Y:S02]  /*10a0*/  FADD.FTZ R21, R17, R22 ;  /* 0x0000001611157221 */ /* 0x000fe40000010000 */
[----:B------:R-:W1:Y:S01]  /*10b0*/  LDS.128 R16, [0x50] ;  /* 0x00005000ff107984 */ /* 0x000e620000000c00 */
[----:B------:R-:W-:Y:S02]  /*10c0*/  FADD.FTZ R20, R20, R23 ;  /* 0x0000001714147221 */ /* 0x000fe40000010000 */
[----:B0-----:R-:W-:Y:S02]  /*10d0*/  FADD.FTZ R21, R21, R24 ;  /* 0x0000001815157221 */ /* 0x001fe40000010000 */
[----:B------:R-:W-:Y:S02]  /*10e0*/  FADD.FTZ R24, R20, R25 ;  /* 0x0000001914187221 */ /* 0x000fe40000010000 */
[----:B------:R-:W-:-:S02]  /*10f0*/  FADD.FTZ R25, R21, R26 ;  /* 0x0000001a15197221 */ /* 0x000fc40000010000 */
[----:B------:R-:W0:Y:S01]  /*1100*/  LDS.128 R20, [0x60] ;  /* 0x00006000ff147984 */ /* 0x000e220000000c00 */
[----:B------:R-:W-:Y:S02]  /*1110*/  FADD.FTZ R24, R24, R27 ;  /* 0x0000001b18187221 */ /* 0x000fe40000010000 */
        /* <DEDUP_REMOVED lines=10> */
.L_x_1351:
[----:B------:R-:W-:Y:S05]  /*11c0*/  BSYNC B0 ;  /* 0x0000000000007941 */ /* 0x000fea0003800000 */
.L_x_1350:
        /* <DEDUP_REMOVED lines=10> */
[----:B--2---:R-:W-:Y:S02]  /*1270*/  FADD.FTZ R15, R16, R20 ;  /* 0x00000014100f7221 */ /* 0x004fe40000010000 */
[----:B------:R-:W-:Y:S01]  /*1280*/  FADD.FTZ R12, R12, R21 ;  /* 0x000000150c0c7221 */ /* 0x000fe20000010000 */
[----:B------:R-:W0:Y:S01]  /*1290*/  LDS.128 R16, [R0+0x3d0] ;  /* 0x0003d00000107984 */ /* 0x000e220000000c00 */
[----:B------:R-:W-:-:S02]  /*12a0*/  FADD.FTZ R13, R13, R22 ;  /* 0x000000160d0d7221 */ /* 0x000fc40000010000 */
[----:B------:R-:W-:Y:S02]  /*12b0*/  FADD.FTZ R20, R14, R23 ;  /* 0x000000170e147221 */ /* 0x000fe40000010000 */
[----:B---3--:R-:W-:Y:S02]  /*12c0*/  FADD.FTZ R21, R15, R24 ;  /* 0x000000180f157221 */ /* 0x008fe40000010000 */
[----:B------:R-:W-:Y:S02]  /*12d0*/  FADD.FTZ R22, R12, R25 ;  /* 0x000000190c167221 */ /* 0x000fe40000010000 */
[----:B------:R-:W-:Y:S02]  /*12e0*/  FADD.FTZ R23, R13, R26 ;  /* 0x0000001a0d177221 */ /* 0x000fe40000010000 */
[----:B------:R-:W1:Y:S01]  /*12f0*/  LDS.128 R12, [R0+0x4a0] ;  /* 0x0004a000000c7984 */ /* 0x000e620000000c00 */
[----:B------:R-:W-:Y:S02]  /*1300*/  FADD.FTZ R20, R20, R27 ;  /* 0x0000001b14147221 */ /* 0x000fe40000010000 */
[----:B0-----:R-:W-:-:S02]  /*1310*/  FADD.FTZ R21, R21, R16 ;  /* 0x0000001015157221 */ /* 0x001fc40000010000 */
[----:B------:R-:W-:Y:S02]  /*1320*/  FADD.FTZ R16, R22, R17 ;  /* 0x0000001116107221 */ /* 0x000fe40000010000 */
[----:B------:R-:W-:Y:S02]  /*1330*/  FADD.FTZ R17, R23, R18 ;  /* 0x0000001217117221 */ /* 0x000fe40000010000 */
[----:B------:R-:W-:Y:S02]  /*1340*/  FADD.FTZ R24, R20, R19 ;  /* 0x0000001314187221 */ /* 0x000fe40000010000 */
[----:B-1----:R-:W-:Y:S02]  /*1350*/  FADD.FTZ R25, R21, R12 ;  /* 0x0000000c15197221 */ /* 0x002fe40000010000 */
[----:B------:R-:W0:Y:S01]  /*1360*/  LDS.128 R20, [R0+0x570] ;  /* 0x0005700000147984 */ /* 0x000e220000000c00 */
[----:B------:R-:W-:Y:S02]  /*1370*/  FADD.FTZ R12, R16, R13 ;  /* 0x0000000d100c7221 */ /* 0x000fe40000010000 */
[----:B------:R-:W-:-:S02]  /*1380*/  FADD.FTZ R13, R17, R14 ;  /* 0x0000000e110d7221 */ /* 0x000fc40000010000 */
[----:B------:R-:W1:Y:S01]  /*1390*/  LDS.128 R16, [R0+0x640] ;  /* 0x0006400000107984 */ /* 0x000e620000000c00 */
        /* <DEDUP_REMOVED lines=8> */
[----:B------:R-:W-:Y:S02]  /*1420*/  FADD.FTZ R17, R13, R18 ;  /* 0x000000120d117221 */ /* 0x000fe40000010000 */
[----:B------:R-:W1:Y:S01]  /*1430*/  LDS.128 R12, [R0+0x7e0] ;  /* 0x0007e000000c7984 */ /* 0x000e620000000c00 */
        /* <DEDUP_REMOVED lines=8> */
[----:B------:R-:W-:Y:S02]  /*14c0*/  FADD.FTZ R13, R17, R14 ;  /* 0x0000000e110d7221 */ /* 0x000fe40000010000 */
[----:B------:R-:W1:Y:S01]  /*14d0*/  LDS.128 R16, [R0+0x980] ;  /* 0x0009800000107984 */ /* 0x000e620000000c00 */
        /* <DEDUP_REMOVED lines=9> */
[----:B------:R-:W1:Y:S01]  /*1570*/  LDS.128 R12, [R0+0xb20] ;  /* 0x000b2000000c7984 */ /* 0x000e620000000c00 */
        /* <DEDUP_REMOVED lines=99> */
.L_x_1353:
[----:B------:R-:W-:Y:S05]  /*1bb0*/  BSYNC B0 ;  /* 0x0000000000007941 */ /* 0x000fea0003800000 */
.L_x_1352:
[----:B------:R-:W-:Y:S01]  /*1bc0*/  BSSY B0, `(.L_x_1354) ;  /* 0x0000013000007945 */ /* 0x000fe20003800000 */
[----:B------:R-:W-:Y:S01]  /*1bd0*/  HFMA2.MMA R24, -RZ, RZ, 0, 2.384185791015625e-07 ;  /* 0x00000004ff187435 */ /* 0x000fe200000001ff */
[----:B------:R-:W-:Y:S05]  /*1be0*/  @P0 BRA `(.L_x_1355) ;  /* 0x0000010000000947 */ /* 0x000fea0003800000 */
[----:B------:R-:W-:Y:S01]  /*1bf0*/  IMAD R17, R40, 0xd, R30 ;  /* 0x0000000d28117824 */ /* 0x000fe200078e021e */
[----:B------:R-:W-:Y:S02]  /*1c00*/  MOV R19, UR11 ;  /* 0x0000000b00137c02 */ /* 0x000fe40008000f00 */
[----:B------:R-:W-:Y:S01]  /*1c10*/  MOV R21, c[0x0][0x1d8] ;  /* 0x0000760000157a02 */ /* 0x000fe20000000f00 */
[----:B------:R-:W-:Y:S01]  /*1c20*/  IMAD.WIDE R16, R17, R24, c[0x0][0x1b8] ;  /* 0x00006e0011107625 */ /* 0x000fe200078e0218 */
[----:B------:R-:W-:-:S02]  /*1c30*/  MOV R23, UR10 ;  /* 0x0000000a00177c02 */ /* 0x000fc40008000f00 */
[----:B------:R-:W-:Y:S02]  /*1c40*/  MOV R0, c[0x0][0x1dc] ;  /* 0x0000770000007a02 */ /* 0x000fe40000000f00 */
[-C--:B------:R-:W-:Y:S01]  /*1c50*/  LEA R18, P0, R19, R16.reuse, 0x2 ;  /* 0x0000001013127211 */ /* 0x080fe200078010ff */
[----:B------:R1:W-:Y:S01]  /*1c60*/  RED.E.ADD.F32.FTZ.RN.STRONG.GPU [R16.64], R12 ;  /* 0x0000000c1000798e */ /* 0x0003e2000c10e78e */
[-C--:B------:R-:W-:Y:S02]  /*1c70*/  LEA R20, P4, R21, R16.reuse, 0x2 ;  /* 0x0000001015147211 */ /* 0x080fe400078810ff */
[----:B------:R-:W-:Y:S02]  /*1c80*/  LEA R22, P5, R23, R16, 0x2 ;  /* 0x0000001017167211 */ /* 0x000fe400078a10ff */
[----:B------:R-:W-:Y:S02]  /*1c90*/  IADD3.X R19, R17, UR9, RZ, P0, !PT ;  /* 0x0000000911137c10 */ /* 0x000fe400087fe4ff */
[----:B------:R-:W-:-:S02]  /*1ca0*/  LEA.HI.X R21, R21, R17, R0, 0x2, P4 ;  /* 0x0000001115157211 */ /* 0x000fc400020f1400 */
[----:B------:R-:W-:Y:S01]  /*1cb0*/  IADD3.X R23, R17, UR8, RZ, P5, !PT ;  /* 0x0000000811177c10 */ /* 0x000fe2000affe4ff */
[----:B------:R1:W-:Y:S04]  /*1cc0*/  RED.E.ADD.F32.FTZ.RN.STRONG.GPU [R18.64], R13 ;  /* 0x0000000d1200798e */ /* 0x0003e8000c10e78e */
[----:B------:R1:W-:Y:S04]  /*1cd0*/  RED.E.ADD.F32.FTZ.RN.STRONG.GPU [R20.64], R14 ;  /* 0x0000000e1400798e */ /* 0x0003e8000c10e78e */
[----:B------:R1:W-:Y:S02]  /*1ce0*/  RED.E.ADD.F32.FTZ.RN.STRONG.GPU [R22.64], R15 ;  /* 0x0000000f1600798e */ /* 0x0003e4000c10e78e */
.L_x_1355:
[----:B------:R-:W-:Y:S05]  /*1cf0*/  BSYNC B0 ;  /* 0x0000000000007941 */ /* 0x000fea0003800000 */
.L_x_1354:
        /* <DEDUP_REMOVED lines=30> */
.L_x_1358:
[----:B------:R-:W2:Y:S01]  /*1ee0*/  LDG.E.STRONG.GPU R16, [R12.64] ;  /* 0x0000000e0c107981 */ /* 0x000ea2000c1ef900 */
[----:B------:R-:W-:Y:S01]  /*1ef0*/  YIELD ;  /* 0x0000000000007946 */ /* 0x000fe20003800000 */
[----:B--2---:R-:W-:Y:S01]  /*1f00*/  ISETP.NE.AND P0, PT, R16, R19, PT ;  /* 0x000000131000720c */ /* 0x004fe20003f05270 */
[----:B------:R-:W-:-:S12]  /*1f10*/  CCTL.IVALL ;  /* 0x00000000ff00798f */ /* 0x000fd80002000000 */
[----:B------:R-:W-:Y:S05]  /*1f20*/  @P0 BRA `(.L_x_1358) ;  /* 0xffffffb000000947 */ /* 0x000fea000383ffff */
.L_x_1357:
        /* <DEDUP_REMOVED lines=20> */
.L_x_1362:
        /* <DEDUP_REMOVED lines=116> */
.L_x_1361:
        /* <DEDUP_REMOVED lines=25> */
[----:B--2---:R-:W-:Y:S01]  /*2940*/  @!P0 FADD.FTZ R28, R28, R20 ;  /* 0x000000141c1c8221 */ /* 0x004fe20000010000 */
[C---:B------:R-:W-:Y:S01]  /*2950*/  IADD3 R20, R24.reuse, 0x3, RZ ;  /* 0x0000000318147810 */ /* 0x040fe20007ffe0ff */
        /* <DEDUP_REMOVED lines=35> */
.L_x_1363:
[----:B------:R-:W-:-:S13]  /*2b90*/  ISETP.NE.OR P0, PT, RZ, UR4, P0 ;  /* 0x00000004ff007c0c */ /* 0x000fda0008705670 */
[----:B------:R-:W-:Y:S05]  /*2ba0*/  @!P0 BRA `(.L_x_1359) ;  /* 0x000001f000008947 */ /* 0x000fea0003800000 */
.L_x_1360:
        /* <DEDUP_REMOVED lines=31> */
.L_x_1359:
        /* <DEDUP_REMOVED lines=12> */
.L_x_1365:
[----:B------:R-:W-:Y:S05]  /*2e60*/  BSYNC B0 ;  /* 0x0000000000007941 */ /* 0x000fea0003800000 */
.L_x_1364:
        /* <DEDUP_REMOVED lines=16> */
.L_x_1356:
[----:B------:R-:W-:Y:S04]  /*2f70*/  @!P3 STS.64 [0x80], R28 ;  /* 0x0000801cff00b388 */ /* 0x000fe80000000a00 */
[----:B------:R-:W-:Y:S01]  /*2f80*/  BAR.SYNC.DEFER_BLOCKING 0x0 ;  /* 0x0000000000007b1d */ /* 0x000fe20000010000 */
[----:B------:R-:W-:-:S04]  /*2f90*/  ISETP.GE.U32.AND P0, PT, R42, c[0x0][0x1e0], PT ;  /* 0x000078002a007a0c */ /* 0x000fc80003f06070 */
[----:B------:R-:W-:-:S04]  /*2fa0*/  ISETP.GE.AND.EX P0, PT, R43, c[0x0][0x1e4], PT, P0 ;  /* 0x000079002b007a0c */ /* 0x000fc80003f06300 */
[----:B------:R-:W-:Y:S01]  /*2fb0*/  ISETP.GT.U32.OR P0, PT, R30, 0x19f, P0 ;  /* 0x0000019f1e00780c */ /* 0x000fe20000704470 */
[----:B01----:R-:W0:Y:S02]  /*2fc0*/  LDS.64 R16, [0x80] ;  /* 0x00008000ff107984 */ /* 0x003e240000000a00 */
        /* <DEDUP_REMOVED lines=21> */
.L_x_1366:
        /* <DEDUP_REMOVED lines=11> */
[----:B------:R-:W-:Y:S01]  /*31d0*/  LEA R4, P3, R12, c[0x0][0x160], 0x2 ;  /* 0x000058000c047a11 */ /* 0x000fe200078610ff */
[----:B------:R-:W-:Y:S02]  /*31e0*/  FFMA.FTZ R15, R9, R5, -R34 ;  /* 0x00000005090f7223 */ /* 0x000fe40000010822 */
[----:B------:R-:W-:Y:S01]  /*31f0*/  FMUL.FTZ R14, R14, UR12 ;  /* 0x0000000c0e0e7c20 */ /* 0x000fe20008410000 */
[----:B------:R-:W-:Y:S01]  /*3200*/  LEA.HI.X R5, R12, c[0x0][0x164], R13, 0x2, P3 ;  /* 0x000059000c057a11 */ /* 0x000fe200018f140d */
[----:B------:R-:W-:-:S05]  /*3210*/  FMUL.FTZ R15, R15, UR12 ;  /* 0x0000000c0f0f7c20 */ /* 0x000fca0008410000 */
[----:B------:R0:W-:Y:S03]  /*3220*/  STG.E.64 [R4.64], R14 ;  /* 0x0000000e04007986 */ /* 0x0001e6000c101b0e */
.L_x_1368:
[----:B------:R-:W-:Y:S05]  /*3230*/  BSYNC B0 ;  /* 0x0000000000007941 */ /* 0x000fea0003800000 */
.L_x_1367:
[----:B------:R-:W-:Y:S05]  /*3240*/  @!P2 BRA `(.L_x_1369) ;  /* 0x000001200000a947 */ /* 0x000fea0003800000 */
[----:B------:R-:W-:Y:S02]  /*3250*/  FFMA.FTZ R10, R37, R8, R10 ;  /* 0x00000008250a7223 */ /* 0x000fe4000001000a */
[----:B------:R-:W-:Y:S02]  /*3260*/  FFMA.FTZ R11, R36, R9, R11 ;  /* 0x00000009240b7223 */ /* 0x000fe4000001000b */
[----:B0-----:R-:W-:Y:S02]  /*3270*/  FMUL.FTZ R4, R10, -1.4426950216293334961 ;  /* 0xbfb8aa3b0a047820 */ /* 0x001fe40000410000 */
        /* <DEDUP_REMOVED lines=15> */
.L_x_1369:
[----:B------:R-:W-:Y:S01]  /*3370*/  BSSY B0, `(.L_x_1370) ;  /* 0x0000010000007945 */ /* 0x000fe20003800000 */
[----:B------:R-:W-:Y:S05]  /*3380*/  @P0 BRA `(.L_x_1371) ;  /* 0x000000e000000947 */ /* 0x000fea0003800000 */
[----:B------:R-:W-:Y:S01]  /*3390*/  MOV R2, R32 ;  /* 0x0000002000027202 */ /* 0x000fe20000000f00 */
[----:B------:R-:W-:Y:S02]  /*33a0*/  IMAD R43, R43, c[0x0][0x1d8], RZ ;  /* 0x000076002b2b7a24 */ /* 0x000fe400078e02ff */
[----:B------:R-:W-:Y:S02]  /*33b0*/  FFMA.FTZ R37, R37, R0, R17 ;  /* 0x0000000025257223 */ /* 0x000fe40000010011 */
[----:B------:R-:W-:-:S04]  /*33c0*/  IMAD.WIDE.U32 R2, R42, c[0x0][0x1d8], R2 ;  /* 0x000076002a027a25 */ /* 0x000fc800078e0002 */
[----:B------:R-:W-:Y:S01]  /*33d0*/  IMAD R43, R42, c[0x0][0x1dc], R43 ;  /* 0x000077002a2b7a24 */ /* 0x000fe200078e022b */
[----:B0-----:R-:W-:Y:S01]  /*33e0*/  LEA R4, P0, R2, c[0x0][0x160], 0x2 ;  /* 0x0000580002047a11 */ /* 0x001fe200078010ff */
[----:B------:R-:W-:Y:S02]  /*33f0*/  FFMA.FTZ R0, R36, R0, R17 ;  /* 0x0000000024007223 */ /* 0x000fe40000010011 */
[----:B------:R-:W-:Y:S01]  /*3400*/  FFMA.FTZ R37, R8, R6, -R37 ;  /* 0x0000000608257223 */ /* 0x000fe20000010825 */
[----:B------:R-:W-:Y:S01]  /*3410*/  IADD3 R43, R3, R43, RZ ;  /* 0x0000002b032b7210 */ /* 0x000fe20007ffe0ff */
[----:B------:R-:W-:Y:S02]  /*3420*/  FFMA.FTZ R0, R9, R7, -R0 ;  /* 0x0000000709007223 */ /* 0x000fe40000010800 */
[----:B------:R-:W-:Y:S01]  /*3430*/  FMUL.FTZ R6, R37, UR12 ;  /* 0x0000000c25067c20 */ /* 0x000fe20008410000 */
[----:B------:R-:W-:Y:S01]  /*3440*/  LEA.HI.X R5, R2, c[0x0][0x164], R43, 0x2, P0 ;  /* 0x0000590002057a11 */ /* 0x000fe200000f142b */
[----:B------:R-:W-:-:S05]  /*3450*/  FMUL.FTZ R7, R0, UR12 ;  /* 0x0000000c00077c20 */ /* 0x000fca0008410000 */
[----:B------:R0:W-:Y:S02]  /*3460*/  STG.E.64 [R4.64], R6 ;  /* 0x0000000604007986 */ /* 0x0001e4000c101b0e */
.L_x_1371:
[----:B------:R-:W-:Y:S05]  /*3470*/  BSYNC B0 ;  /* 0x0000000000007941 */ /* 0x000fea0003800000 */
.L_x_1370:
[----:B------:R-:W-:Y:S01]  /*3480*/  ULDC UR4, c[0x0][0x10] ;  /* 0x0000040000047ab9 */ /* 0x000fe20000000800 */
[----:B------:R-:W-:Y:S01]  /*3490*/  IADD3 R38, R38, 0x1, RZ ;  /* 0x0000000126267810 */ /* 0x000fe20007ffe0ff */
[----:B------:R-:W-:-:S04]  /*34a0*/  UIADD3 UR7, UR7, UR4, URZ ;  /* 0x0000000407077290 */ /* 0x000fc8000fffe03f */
[----:B------:R-:W-:-:S06]  /*34b0*/  UISETP.GE.AND UP0, UPT, UR7, UR6, UPT ;  /* 0x000000060700728c */ /* 0x000fcc000bf06270 */
[----:B------:R-:W-:-:S13]  /*34c0*/  PLOP3.LUT P0, PT, PT, PT, UP0, 0x80, 0x0 ;  /* 0x000000000000781c */ /* 0x000fda0003f0f008 */
[----:B------:R-:W-:Y:S01]  /*34d0*/  @P0 CALL.REL.NOINC `(.L_x_1345) ;  /* 0x0000001000000944 */ /* 0x000fe20003c00000 */
[----:B------:R-:W-:Y:S05]  /*34e0*/  BRA `(.L_x_1372) ;  /* 0xffffcda000007947 */ /* 0x000fea000383ffff */
.L_x_1345:
        /* <DEDUP_REMOVED lines=18> */
.L_x_1374:
[----:B------:R-:W-:Y:S05]  /*3610*/  BSYNC B0 ;  /* 0x0000000000007941 */ /* 0x000fea0003800000 */
.L_x_1373:
[----:B------:R-:W1:Y:S01]  /*3620*/  S2UR UR4, SR_CTAID.X ;  /* 0x00000000000479c3 */ /* 0x000e620000002500 */
[----:B0-----:R-:W-:Y:S02]  /*3630*/  IADD3 R5, R6, -0x1, RZ ;  /* 0xffffffff06057810 */ /* 0x001fe40007ffe0ff */
[----:B------:R-:W-:-:S05]  /*3640*/  IADD3 R4, R4, -0x1, RZ ;  /* 0xffffffff04047810 */ /* 0x000fca0007ffe0ff */
        /* <DEDUP_REMOVED lines=8> */
.L_x_1376:
[----:B------:R-:W2:Y:S01]  /*36d0*/  LDG.E.STRONG.GPU R5, [R2.64] ;  /* 0x0000000e02057981 */ /* 0x000ea2000c1ef900 */
[----:B------:R-:W-:Y:S01]  /*36e0*/  YIELD ;  /* 0x0000000000007946 */ /* 0x000fe20003800000 */
[----:B--2---:R-:W-:Y:S01]  /*36f0*/  ISETP.NE.AND P0, PT, R5, R4, PT ;  /* 0x000000040500720c */ /* 0x004fe20003f05270 */
[----:B------:R-:W-:-:S12]  /*3700*/  CCTL.IVALL ;  /* 0x00000000ff00798f */ /* 0x000fd80002000000 */
[----:B------:R-:W-:Y:S05]  /*3710*/  @P0 BRA `(.L_x_1376) ;  /* 0xffffffb000000947 */ /* 0x000fea000383ffff */
.L_x_1375:
        /* <DEDUP_REMOVED lines=25> */
.L_x_1377:
        /* <DEDUP_REMOVED lines=23> */
.L_x_1378:
        /* <DEDUP_REMOVED lines=14> */
.L_x_3284:


//--------------------- .text._Z35group_norm_nhwc_bwd_one_pass_kernelI11Fp32IOFp32WLi128ELi26ELi416EEv26Group_norm_nhwc_bwd_params --------------------------
	.section	.text._Z35group_norm_nhwc_bwd_one_pass_kernelI11Fp32IOFp32WLi128ELi26ELi416EEv26Group_norm_nhwc_bwd_params,"ax",@progbits
	.sectioninfo	@"SHI_REGISTERS=72"
	.align	128
        .global         _Z35group_norm_nhwc_bwd_one_pass_kernelI11Fp32IOFp32WLi128ELi26ELi416EEv26Group_norm_nhwc_bwd_params
        .type           _Z35group_norm_nhwc_bwd_one_pass_kernelI11Fp32IOFp32WLi128ELi26ELi416EEv26Group_norm_nhwc_bwd_params,@function
        .size           _Z35group_norm_nhwc_bwd_one_pass_kernelI11Fp32IOFp32WLi128ELi26ELi416EEv26Group_norm_nhwc_bwd_params,(.L_x_3285 - _Z35group_norm_nhwc_bwd_one_pass_kernelI11Fp32IOFp32WLi128ELi26ELi416EEv26Group_norm_nhwc_bwd_params)
        .other          _Z35group_norm_nhwc_bwd_one_pass_kernelI11Fp32IOFp32WLi128ELi26ELi416EEv26Group_norm_nhwc_bwd_params,@"STO_CUDA_ENTRY STV_DEFAULT"
_Z35group_norm_nhwc_bwd_one_pass_kernelI11Fp32IOFp32WLi128ELi26ELi416EEv26Group_norm_nhwc_bwd_params:
.text._Z35group_norm_nhwc_bwd_one_pass_kernelI11Fp32IOFp32WLi128ELi26ELi416EEv26Group_norm_nhwc_bwd_params:
        /* <DEDUP_REMOVED lines=10> */
[----:B-12---:R-:W-:Y:S01]  /*00a0*/  HFMA2.MMA R47, -RZ, RZ, 0, 1.78813934326171875e-07 ;  /* 0x00000003ff2f7435 */ /* 0x006fe200000001ff */
[C---:B------:R-:W-:Y:S01]  /*00b0*/  IMAD.WIDE.U32 R2, R53.reuse, 0x4ec4ec4f, RZ ;  /* 0x4ec4ec4f35027825 */ /* 0x040fe200078e00ff */
[----:B------:R-:W0:Y:S01]  /*00c0*/  S2R R41, SR_LANEID ;  /* 0x0000000000297919 */ /* 0x000e220000000000 */
[----:B------:R-:W-:Y:S01]  /*00d0*/  SHF.R.S32.HI R2, RZ, 0x1f, R53 ;  /* 0x0000001fff027819 */ /* 0x000fe20000011435 */
[----:B------:R-:W-:Y:S01]  /*00e0*/  HFMA2.MMA R45, -RZ, RZ, 0, 0 ;  /* 0x00000000ff2d7435 */ /* 0x000fe200000001ff */
[----:B------:R-:W-:Y:S01]  /*00f0*/  ISETP.GE.U32.AND P2, PT, R53, 0x1a0, PT ;  /* 0x000001a03500780c */ /* 0x000fe20003f46070 */
[----:B------:R-:W-:Y:S01]  /*0100*/  IMAD R51, R43, c[0x0][0x10], R42 ;  /* 0x000004002b337a24 */ /* 0x000fe200078e022a */
[----:B------:R-:W-:Y:S01]  /*0110*/  SHF.R.U32.HI R52, RZ, 0x2, R3 ;  /* 0x00000002ff347819 */ /* 0x000fe20000011603 */
[----:B------:R-:W-:Y:S01]  /*0120*/  ULDC.U8 UR9, c[0x0][0x1f4] ;  /* 0x00007d0000097ab9 */ /* 0x000fe20000000000 */
[----:B------:R-:W-:Y:S01]  /*0130*/  MOV R3, c[0x0][0x1dc] ;  /* 0x0000770000037a02 */ /* 0x000fe20000000f00 */
[C---:B------:R-:W-:Y:S01]  /*0140*/  IMAD R9, R47.reuse, c[0x0][0x1dc], RZ ;  /* 0x000077002f097a24 */ /* 0x040fe200078e02ff */
[----:B------:R-:W-:Y:S01]  /*0150*/  LEA.HI R2, R2, R53, RZ, 0x5 ;  /* 0x0000003502027211 */ /* 0x000fe200078f28ff */
[----:B------:R-:W-:Y:S01]  /*0160*/  IMAD.WIDE.U32 R4, R47, c[0x0][0x1d8], RZ ;  /* 0x000076002f047a25 */ /* 0x000fe200078e00ff */
[----:B------:R-:W-:-:S02]  /*0170*/  LEA.HI R3, P0, R3, c[0x0][0x1d8], RZ, 0x1 ;  /* 0x0000760003037a11 */ /* 0x000fc400078108ff */
[----:B------:R-:W-:Y:S01]  /*0180*/  LOP3.LUT R47, R47, c[0x0][0xc], RZ, 0xc0, !PT ;  /* 0x000003002f2f7a12 */ /* 0x000fe200078ec0ff */
[----:B------:R-:W-:Y:S01]  /*0190*/  IMAD R54, R52, -0xd, R53 ;  /* 0xfffffff334367824 */ /* 0x000fe200078e0235 */
[----:B------:R-:W-:Y:S01]  /*01a0*/  IADD3 R9, R5, R9, RZ ;  /* 0x0000000905097210 */ /* 0x000fe20007ffe0ff */
[----:B------:R-:W-:Y:S01]  /*01b0*/  IMAD R52, R43, c[0x0][0x1fc], R52 ;  /* 0x00007f002b347a24 */ /* 0x000fe200078e0234 */
[----:B------:R-:W-:Y:S02]  /*01c0*/  IADD3.X R6, RZ, c[0x0][0x1dc], RZ, P0, !PT ;  /* 0x00007700ff067a10 */ /* 0x000fe400007fe4ff */
[----:B------:R-:W-:Y:S02]  /*01d0*/  LEA.HI R4, P3, R9, R4, RZ, 0x1 ;  /* 0x0000000409047211 */ /* 0x000fe400078708ff */
[----:B------:R-:W-:Y:S02]  /*01e0*/  IADD3 R50, R52, 0x20, RZ ;  /* 0x0000002034327810 */ /* 0x000fe40007ffe0ff */
[----:B------:R-:W-:-:S02]  /*01f0*/  IADD3.X R9, RZ, R9, RZ, P3, !PT ;  /* 0x00000009ff097210 */ /* 0x000fc40001ffe4ff */
[--C-:B------:R-:W-:Y:S02]  /*0200*/  SHF.R.S64 R3, R3, 0x1, R6.reuse ;  /* 0x0000000103037819 */ /* 0x100fe40000001006 */
[----:B------:R-:W-:Y:S02]  /*0210*/  ISETP.LT.U32.AND P1, PT, R52, c[0x0][0x1e0], PT ;  /* 0x0000780034007a0c */ /* 0x000fe40003f21070 */
[----:B------:R-:W-:Y:S02]  /*0220*/  SHF.R.S32.HI R6, RZ, 0x1, R6 ;  /* 0x00000001ff067819 */ /* 0x000fe40000011406 */
[----:B------:R-:W-:Y:S02]  /*0230*/  SHF.R.S32.HI R40, RZ, 0x1f, R52 ;  /* 0x0000001fff287819 */ /* 0x000fe40000011434 */
[----:B------:R-:W-:Y:S02]  /*0240*/  SHF.R.S64 R4, R4, 0x1, R9 ;  /* 0x0000000104047819 */ /* 0x000fe40000001009 */
[----:B------:R-:W-:-:S02]  /*0250*/  IADD3 R49, R52, 0x40, RZ ;  /* 0x0000004034317810 */ /* 0x000fc40007ffe0ff */
[----:B------:R-:W-:Y:S02]  /*0260*/  ISETP.LT.U32.AND P0, PT, R50, c[0x0][0x1e0], PT ;  /* 0x0000780032007a0c */ /* 0x000fe40003f01070 */
[----:B------:R-:W-:Y:S02]  /*0270*/  SHF.R.S32.HI R39, RZ, 0x1f, R50 ;  /* 0x0000001fff277819 */ /* 0x000fe40000011432 */
[----:B------:R-:W-:Y:S02]  /*0280*/  IADD3 R48, R52, 0x60, RZ ;  /* 0x0000006034307810 */ /* 0x000fe40007ffe0ff */
[----:B------:R-:W-:Y:S02]  /*0290*/  SHF.R.S32.HI R9, RZ, 0x1, R9 ;  /* 0x00000001ff097819 */ /* 0x000fe40000011409 */
[----:B------:R-:W-:Y:S02]  /*02a0*/  ISETP.LT.AND.EX P1, PT, R40, c[0x0][0x1e4], !P2, P1 ;  /* 0x0000790028007a0c */ /* 0x000fe40005721310 */
[----:B------:R-:W-:-:S02]  /*02b0*/  SHF.L.U64.HI R5, R3, 0x2, R6 ;  /* 0x0000000203057819 */ /* 0x000fc40000010206 */
[----:B------:R-:W-:Y:S02]  /*02c0*/  LEA R0, R53, 0x90, 0x4 ;  /* 0x0000009035007811 */ /* 0x000fe400078e20ff */
[----:B------:R-:W-:Y:S02]  /*02d0*/  MOV R44, R42 ;  /* 0x0000002a002c7202 */ /* 0x000fe40000000f00 */
[----:B------:R-:W-:Y:S02]  /*02e0*/  SHF.R.S32.HI R2, RZ, 0x5, R2 ;  /* 0x00000005ff027819 */ /* 0x000fe40000011402 */
[----:B------:R-:W-:Y:S02]  /*02f0*/  IADD3 R46, -R47, c[0x0][0xc], RZ ;  /* 0x000003002f2e7a10 */ /* 0x000fe40007ffe1ff */
[----:B------:R-:W-:Y:S02]  /*0300*/  SHF.L.U32 R54, R54, 0x1, RZ ;  /* 0x0000000136367819 */ /* 0x000fe400000006ff */
[----:B------:R-:W-:-:S02]  /*0310*/  ISETP.LT.AND.EX P2, PT, R39, c[0x0][0x1e4], !P2, P0 ;  /* 0x0000790027007a0c */ /* 0x000fc40005741300 */
[----:B------:R-:W-:Y:S02]  /*0320*/  SHF.R.S32.HI R38, RZ, 0x1f, R49 ;  /* 0x0000001fff267819 */ /* 0x000fe40000011431 */
[----:B------:R-:W-:Y:S02]  /*0330*/  SHF.R.S32.HI R7, RZ, 0x1f, R48 ;  /* 0x0000001fff077819 */ /* 0x000fe40000011430 */
[----:B0-----:R-:W-:Y:S02]  /*0340*/  SHF.L.U64.HI R6, R4, 0x2, R9 ;  /* 0x0000000204067819 */ /* 0x001fe40000010209 */
.L_x_1414:
[----:B-1----:R-:W-:Y:S02]  /*0350*/  IABS R13, c[0x0][0x1f0] ;  /* 0x00007c00000d7a13 */ /* 0x002fe40000000000 */
[C---:B------:R-:W-:Y:S02]  /*0360*/  ISETP.GE.AND P3, PT, R44.reuse, RZ, PT ;  /* 0x000000ff2c00720c */ /* 0x040fe40003f66270 */
[----:B0-----:R-:W0:Y:S01]  /*0370*/  I2F.RP R10, R13 ;  /* 0x0000000d000a7306 */ /* 0x001e220000209400 */
[----:B------:R-:W-:Y:S02]  /*0380*/  LOP3.LUT R14, R44, c[0x0][0x1f0], RZ, 0x3c, !PT ;  /* 0x00007c002c0e7a12 */ /* 0x000fe400078e3cff */
[----:B------:R-:W-:-:S02]  /*0390*/  MOV R29, 0x8 ;  /* 0x00000008001d7802 */ /* 0x000fc40000000f00 */
[----:B------:R-:W-:-:S03]  /*03a0*/  ISETP.GE.AND P5, PT, R14, RZ, PT ;  /* 0x000000ff0e00720c */ /* 0x000fc60003fa6270 */
[----:B------:R-:W-:-:S06]  /*03b0*/  IMAD.WIDE R28, R44, R29, c[0x0][0x198] ;  /* 0x000066002c1c7625 */ /* 0x000fcc00078e021d */
[----:B------:R-:W2:Y:S01]  /*03c0*/  LDG.E.64 R28, [R28.64] ;  /* 0x000000061c1c7981 */ /* 0x000ea2000c1e1b00 */
[----:B0-----:R-:W0:Y:S02]  /*03d0*/  MUFU.RCP R10, R10 ;  /* 0x0000000a000a7308 */ /* 0x001e240000001000 */
[----:B0-----:R-:W-:-:S06]  /*03e0*/  IADD3 R8, R10, 0xffffffe, RZ ;  /* 0x0ffffffe0a087810 */ /* 0x001fcc0007ffe0ff */
[----:B------:R0:W1:Y:S02]  /*03f0*/  F2I.FTZ.U32.TRUNC.NTZ R9, R8 ;  /* 0x0000000800097305 */ /* 0x000064000021f000 */
[----:B0-----:R-:W-:Y:S02]  /*0400*/  MOV R8, RZ ;  /* 0x000000ff00087202 */ /* 0x001fe40000000f00 */
[----:B-1----:R-:W-:-:S05]  /*0410*/  IADD3 R12, RZ, -R9, RZ ;  /* 0x80000009ff0c7210 */ /* 0x002fca0007ffe0ff */
[----:B------:R-:W-:Y:S01]  /*0420*/  IMAD R11, R12, R13, RZ ;  /* 0x0000000d0c0b7224 */ /* 0x000fe200078e02ff */
[----:B------:R-:W-:-:S03]  /*0430*/  IABS R12, R44 ;  /* 0x0000002c000c7213 */ /* 0x000fc60000000000 */
[----:B------:R-:W-:-:S06]  /*0440*/  IMAD.HI.U32 R9, R9, R11, R8 ;  /* 0x0000000b09097227 */ /* 0x000fcc00078e0008 */
[----:B------:R-:W-:-:S04]  /*0450*/  IMAD.HI.U32 R11, R9, R12, RZ ;  /* 0x0000000c090b7227 */ /* 0x000fc800078e00ff */
[----:B------:R-:W-:Y:S01]  /*0460*/  IMAD.WIDE.U32 R8, R53, 0x4ec4ec4f, RZ ;  /* 0x4ec4ec4f35087825 */ /* 0x000fe200078e00ff */
[----:B------:R-:W-:-:S04]  /*0470*/  IADD3 R10, -R11, RZ, RZ ;  /* 0x000000ff0b0a7210 */ /* 0x000fc80007ffe1ff */
[----:B------:R-:W-:Y:S01]  /*0480*/  SHF.R.U32.HI R8, RZ, 0x2, R9 ;  /* 0x00000002ff087819 */ /* 0x000fe20000011609 */
[----:B------:R-:W-:-:S04]  /*0490*/  IMAD R10, R13, R10, R12 ;  /* 0x0000000a0d0a7224 */ /* 0x000fc800078e020c */
[----:B------:R-:W-:Y:S01]  /*04a0*/  IMAD R12, R43, c[0x0][0x1fc], R8 ;  /* 0x00007f002b0c7a24 */ /* 0x000fe200078e0208 */
[----:B------:R-:W-:Y:S02]  /*04b0*/  ISETP.GT.U32.AND P0, PT, R13, R10, PT ;  /* 0x0000000a0d00720c */ /* 0x000fe40003f04070 */
[----:B------:R-:W-:-:S11]  /*04c0*/  LOP3.LUT R8, RZ, c[0x0][0x1f0], RZ, 0x33, !PT ;  /* 0x00007c00ff087a12 */ /* 0x000fd600078e33ff */
[-C--:B------:R-:W-:Y:S02]  /*04d0*/  @!P0 IADD3 R10, R10, -R13.reuse, RZ ;  /* 0x8000000d0a0a8210 */ /* 0x080fe40007ffe0ff */
[----:B------:R-:W-:Y:S02]  /*04e0*/  @!P0 IADD3 R11, R11, 0x1, RZ ;  /* 0x000000010b0b8810 */ /* 0x000fe40007ffe0ff */
[CC--:B------:R-:W-:Y:S02]  /*04f0*/  ISETP.GE.U32.AND P6, PT, R10.reuse, R13.reuse, PT ;  /* 0x0000000d0a00720c */ /* 0x0c0fe40003fc6070 */
[----:B------:R-:W-:Y:S02]  /*0500*/  ISETP.GT.U32.AND P4, PT, R13, R10, PT ;  /* 0x0000000a0d00720c */ /* 0x000fe40003f84070 */
[----:B------:R-:W-:-:S04]  /*0510*/  IADD3 R9, R10, -R13, RZ ;  /* 0x8000000d0a097210 */ /* 0x000fc80007ffe0ff */
[----:B------:R-:W-:Y:S02]  /*0520*/  SEL R9, R9, R10, !P4 ;  /* 0x0000000a09097207 */ /* 0x000fe40006000000 */
[C---:B------:R-:W-:Y:S02]  /*0530*/  IADD3 R10, R12.reuse, 0x40, RZ ;  /* 0x000000400c0a7810 */ /* 0x040fe40007ffe0ff */
[----:B------:R-:W-:Y:S02]  /*0540*/  ISETP.NE.AND P4, PT, RZ, c[0x0][0x1f0], PT ;  /* 0x00007c00ff007a0c */ /* 0x000fe40003f85270 */
[----:B------:R-:W-:Y:S02]  /*0550*/  @!P3 IADD3 R9, -R9, RZ, RZ ;  /* 0x000000ff0909b210 */ /* 0x000fe40007ffe1ff */
[----:B------:R-:W-:Y:S02]  /*0560*/  IADD3 R12, R12, 0x60, RZ ;  /* 0x000000600c0c7810 */ /* 0x000fe40007ffe0ff */
[----:B------:R-:W-:-:S02]  /*0570*/  @P6 IADD3 R11, R11, 0x1, RZ ;  /* 0x000000010b0b6810 */ /* 0x000fc40007ffe0ff */
[----:B------:R-:W-:Y:S02]  /*0580*/  SEL R64, R8, R9, !P4 ;  /* 0x0000000908407207 */ /* 0x000fe40006000000 */
[----:B------:R-:W-:Y:S02]  /*0590*/  ISETP.GE.U32.AND P3, PT, R12, c[0x0][0x1e0], PT ;  /* 0x000078000c007a0c */ /* 0x000fe40003f66070 */
[----:B------:R-:W-:Y:S01]  /*05a0*/  SHF.R.S32.HI R12, RZ, 0x1f, R12 ;  /* 0x0000001fff0c7819 */ /* 0x000fe2000001140c */
[----:B------:R-:W-:Y:S01]  /*05b0*/  IMAD R37, R64, 0x1a, RZ ;  /* 0x0000001a40257824 */ /* 0x000fe200078e02ff */
[----:B------:R-:W-:Y:S02]  /*05c0*/  @!P5 IADD3 R11, -R11, RZ, RZ ;  /* 0x000000ff0b0bd210 */ /* 0x000fe40007ffe1ff */
[----:B------:R-:W-:Y:S02]  /*05d0*/  ISETP.GE.U32.AND P0, PT, R10, c[0x0][0x1e0], PT ;  /* 0x000078000a007a0c */ /* 0x000fe40003f06070 */
[----:B------:R-:W-:-:S02]  /*05e0*/  ISETP.GE.AND.EX P3, PT, R12, c[0x0][0x1e4], PT, P3 ;  /* 0x000079000c007a0c */ /* 0x000fc40003f66330 */
[----:B------:R-:W-:Y:S02]  /*05f0*/  SEL R11, R8, R11, !P4 ;  /* 0x0000000b080b7207 */ /* 0x000fe40006000000 */
[----:B------:R-:W-:Y:S02]  /*0600*/  SHF.R.S32.HI R10, RZ, 0x1f, R10 ;  /* 0x0000001fff0a7819 */ /* 0x000fe4000001140a */
[----:B------:R-:W-:Y:S02]  /*0610*/  SHF.R.S32.HI R9, RZ, 0x1f, R37 ;  /* 0x0000001fff097819 */ /* 0x000fe40000011425 */
[----:B------:R-:W-:Y:S02]  /*0620*/  IADD3 R66, P4, R54, R37, RZ ;  /* 0x0000002536427210 */ /* 0x000fe40007f9e0ff */
[----:B------:R-:W-:Y:S02]  /*0630*/  SHF.R.S32.HI R8, RZ, 0x1f, R11 ;  /* 0x0000001fff087819 */ /* 0x000fe4000001140b */
[----:B------:R-:W-:-:S02]  /*0640*/  ISETP.LT.U32.AND P3, PT, R53, 0x1a0, !P3 ;  /* 0x000001a03500780c */ /* 0x000fc40005f61070 */
[----:B------:R-:W-:Y:S01]  /*0650*/  ISETP.GE.AND.EX P0, PT, R10, c[0x0][0x1e4], PT, P0 ;  /* 0x000079000a007a0c */ /* 0x000fe20003f06300 */
[----:B------:R-:W-:Y:S01]  /*0660*/  IMAD R8, R8, c[0x0][0x1e8], RZ ;  /* 0x00007a0008087a24 */ /* 0x000fe200078e02ff */
[----:B------:R-:W-:Y:S01]  /*0670*/  LEA.HI.X.SX32 R67, R54, R9, 0x1, P4 ;  /* 0x0000000936437211 */ /* 0x000fe200020f0eff */
[----:B------:R-:W-:Y:S01]  /*0680*/  @P1 IMAD R9, R40, c[0x0][0x1d8], RZ ;  /* 0x0000760028091a24 */ /* 0x000fe200078e02ff */
[----:B------:R-:W-:Y:S01]  /*0690*/  ISETP.LT.U32.AND P0, PT, R53, 0x1a0, !P0 ;  /* 0x000001a03500780c */ /* 0x000fe20004701070 */
[C---:B------:R-:W-:Y:S02]  /*06a0*/  IMAD R69, R11.reuse, c[0x0][0x1ec], R8 ;  /* 0x00007b000b457a24 */ /* 0x040fe400078e0208 */
[----:B------:R-:W-:-:S04]  /*06b0*/  IMAD.WIDE.U32 R66, R11, c[0x0][0x1e8], R66 ;  /* 0x00007a000b427a25 */ /* 0x000fc800078e0042 */
[----:B------:R-:W-:Y:S01]  /*06c0*/  @P3 IMAD R13, R7, c[0x0][0x1d8], RZ ;  /* 0x00007600070d3a24 */ /* 0x000fe200078e02ff */
[----:B------:R-:W-:Y:S01]  /*06d0*/  IADD3 R69, R67, R69, RZ ;  /* 0x0000004543457210 */ /* 0x000fe20007ffe0ff */
[----:B------:R-:W-:Y:S01]  /*06e0*/  @P2 IMAD R11, R39, c[0x0][0x1d8], RZ ;  /* 0x00007600270b2a24 */ /* 0x000fe200078e02ff */
[-C--:B------:R-:W-:Y:S01]  /*06f0*/  @P1 MOV R68, R66.reuse ;  /* 0x0000004200441202 */ /* 0x080fe20000000f00 */
[----:B------:R-:W-:Y:S01]  /*0700*/  @P3 IMAD R21, R48, c[0x0][0x1dc], R13 ;  /* 0x0000770030153a24 */ /* 0x000fe200078e020d */
[-C--:B------:R-:W-:Y:S01]  /*0710*/  @P2 MOV R14, R66.reuse ;  /* 0x00000042000e2202 */ /* 0x080fe20000000f00 */
[----:B------:R-:W-:Y:S01]  /*0720*/  @P0 IMAD R8, R38, c[0x0][0x1d8], RZ ;  /* 0x0000760026080a24 */ /* 0x000fe200078e02ff */
[----:B------:R-:W-:Y:S01]  /*0730*/  @P0 MOV R12, R66 ;  /* 0x00000042000c0202 */ /* 0x000fe20000000f00 */
[----:B------:R-:W-:Y:S01]  /*0740*/  @P2 IMAD R17, R50, c[0x0][0x1dc], R11 ;  /* 0x0000770032112a24 */ /* 0x000fe200078e020b */
[-C--:B------:R-:W-:Y:S01]  /*0750*/  @P0 MOV R13, R69.reuse ;  /* 0x00000045000d0202 */ /* 0x080fe20000000f00 */
[C---:B------:R-:W-:Y:S01]  /*0760*/  @P1 IMAD R19, R52.reuse, c[0x0][0x1dc], R9 ;  /* 0x0000770034131a24 */ /* 0x040fe200078e0209 */
[-C--:B------:R-:W-:Y:S01]  /*0770*/  @P2 MOV R15, R69.reuse ;  /* 0x00000045000f2202 */ /* 0x080fe20000000f00 */
[----:B------:R-:W-:Y:S01]  /*0780*/  @P1 IMAD.WIDE.U32 R10, R52, c[0x0][0x1d8], R68 ;  /* 0x00007600340a1a25 */ /* 0x000fe200078e0044 */
[----:B------:R-:W-:-:S03]  /*0790*/  @P3 MOV R9, R69 ;  /* 0x0000004500093202 */ /* 0x000fc60000000f00 */
[----:B------:R-:W-:Y:S01]  /*07a0*/  @P0 IMAD R31, R49, c[0x0][0x1dc], R8 ;  /* 0x00007700311f0a24 */ /* 0x000fe200078e0208 */
[----:B------:R-:W-:Y:S01]  /*07b0*/  @P1 IADD3 R19, R11, R19, RZ ;  /* 0x000000130b131210 */ /* 0x000fe20007ffe0ff */
[----:B------:R-:W-:Y:S01]  /*07c0*/  @P0 IMAD.WIDE.U32 R12, R49, c[0x0][0x1d8], R12 ;  /* 0x00007600310c0a25 */ /* 0x000fe200078e000c */
[----:B------:R-:W-:Y:S02]  /*07d0*/  @P1 SHF.L.U32 R11, R10, 0x2, RZ ;  /* 0x000000020a0b1819 */ /* 0x000fe400000006ff */
[----:B------:R-:W-:Y:S01]  /*07e0*/  @P3 MOV R8, R66 ;  /* 0x0000004200083202 */ /* 0x000fe20000000f00 */
[----:B------:R-:W-:Y:S01]  /*07f0*/  @P2 IMAD.WIDE.U32 R14, R50, c[0x0][0x1d8], R14 ;  /* 0x00007600320e2a25 */ /* 0x000fe200078e000e */
[----:B------:R-:W-:Y:S02]  /*0800*/  @P0 IADD3 R31, R13, R31, RZ ;  /* 0x0000001f0d1f0210 */ /* 0x000fe40007ffe0ff */
[----:B------:R-:W-:Y:S01]  /*0810*/  @P1 SHF.L.U64.HI R10, R10, 0x2, R19 ;  /* 0x000000020a0a1819 */ /* 0x000fe20000010213 */
[----:B------:R-:W-:Y:S01]  /*0820*/  @P3 IMAD.WIDE.U32 R8, R48, c[0x0][0x1d8], R8 ;  /* 0x0000760030083a25 */ /* 0x000fe200078e0008 */
[----:B------:R-:W-:-:S02]  /*0830*/  @P2 IADD3 R17, R15, R17, RZ ;  /* 0x000000110f112210 */ /* 0x000fc40007ffe0ff */
[C---:B------:R-:W-:Y:S02]  /*0840*/  @P0 SHF.L.U32 R34, R12.reuse, 0x2, RZ ;  /* 0x000000020c220819 */ /* 0x040fe400000006ff */
[----:B------:R-:W-:Y:S02]  /*0850*/  @P0 SHF.L.U64.HI R31, R12, 0x2, R31 ;  /* 0x000000020c1f0819 */ /* 0x000fe4000001021f */
[C---:B------:R-:W-:Y:S02]  /*0860*/  @P1 IADD3 R24, P4, R11.reuse, c[0x0][0x180], RZ ;  /* 0x000060000b181a10 */ /* 0x040fe40007f9e0ff */
[C---:B------:R-:W-:Y:S02]  /*0870*/  @P2 SHF.L.U32 R18, R14.reuse, 0x2, RZ ;  /* 0x000000020e122819 */ /* 0x040fe400000006ff */
[----:B------:R-:W-:Y:S02]  /*0880*/  @P1 IADD3 R12, P5, R11, c[0x0][0x178], RZ ;  /* 0x00005e000b0c1a10 */ /* 0x000fe40007fbe0ff */
[----:B------:R-:W-:-:S02]  /*0890*/  @P2 SHF.L.U64.HI R17, R14, 0x2, R17 ;  /* 0x000000020e112819 */ /* 0x000fc40000010211 */
[C---:B------:R-:W-:Y:S02]  /*08a0*/  @P1 IADD3.X R25, R10.reuse, c[0x0][0x184], RZ, P4, !PT ;  /* 0x000061000a191a10 */ /* 0x040fe400027fe4ff */
[----:B------:R-:W-:Y:S02]  /*08b0*/  @P1 IADD3.X R13, R10, c[0x0][0x17c], RZ, P5, !PT ;  /* 0x00005f000a0d1a10 */ /* 0x000fe40002ffe4ff */
[C---:B------:R-:W-:Y:S02]  /*08c0*/  @P2 IADD3 R14, P4, R18.reuse, c[0x0][0x180], RZ ;  /* 0x00006000120e2a10 */ /* 0x040fe40007f9e0ff */
[----:B------:R-:W-:Y:S01]  /*08d0*/  @P2 IADD3 R18, P5, R18, c[0x0][0x178], RZ ;  /* 0x00005e0012122a10 */ /* 0x000fe20007fbe0ff */
[----:B------:R-:W-:Y:S01]  /*08e0*/  CS2R R22, SRZ ;  /* 0x0000000000167805 */ /* 0x000fe2000001ff00 */
[----:B------:R-:W-:Y:S02]  /*08f0*/  @P3 SHF.L.U32 R30, R8, 0x2, RZ ;  /* 0x00000002081e3819 */ /* 0x000fe400000006ff */
[----:B------:R-:W-:-:S02]  /*0900*/  @P0 IADD3 R16, P6, R34, c[0x0][0x180], RZ ;  /* 0x0000600022100a10 */ /* 0x000fc40007fde0ff */
[----:B------:R-:W-:Y:S02]  /*0910*/  @P3 IADD3 R9, R9, R21, RZ ;  /* 0x0000001509093210 */ /* 0x000fe40007ffe0ff */
[C---:B------:R-:W-:Y:S01]  /*0920*/  @P2 IADD3.X R15, R17.reuse, c[0x0][0x184], RZ, P4, !PT ;  /* 0x00006100110f2a10 */ /* 0x040fe200027fe4ff */
[----:B------:R-:W-:Y:S01]  /*0930*/  CS2R R26, SRZ ;  /* 0x00000000001a7805 */ /* 0x000fe2000001ff00 */
[----:B------:R-:W-:Y:S01]  /*0940*/  @P2 IADD3.X R19, R17, c[0x0][0x17c], RZ, P5, !PT ;  /* 0x00005f0011132a10 */ /* 0x000fe20002ffe4ff */
[----:B------:R-:W-:Y:S01]  /*0950*/  CS2R R20, SRZ ;  /* 0x0000000000147805 */ /* 0x000fe2000001ff00 */
[----:B------:R-:W-:Y:S01]  /*0960*/  @P0 IADD3.X R17, R31, c[0x0][0x184], RZ, P6, !PT ;  /* 0x000061001f110a10 */ /* 0x000fe200037fe4ff */
[----:B------:R0:W5:Y:S01]  /*0970*/  @P2 LDG.E.64 R22, [R14.64] ;  /* 0x000000060e162981 */ /* 0x000162000c1e1b00 */
[----:B------:R-:W-:Y:S02]  /*0980*/  @P0 IADD3 R34, P4, R34, c[0x0][0x178], RZ ;  /* 0x00005e0022220a10 */ /* 0x000fe40007f9e0ff */
[----:B------:R-:W-:Y:S01]  /*0990*/  @P3 IADD3 R32, P5, R30, c[0x0][0x180], RZ ;  /* 0x000060001e203a10 */ /* 0x000fe20007fbe0ff */
[----:B------:R1:W5:Y:S01]  /*09a0*/  @P1 LDG.E.64 R20, [R24.64] ;  /* 0x0000000618141981 */ /* 0x000362000c1e1b00 */
[----:B------:R-:W-:-:S02]  /*09b0*/  @P3 SHF.L.U64.HI R36, R8, 0x2, R9 ;  /* 0x0000000208243819 */ /* 0x000fc40000010209 */
[----:B------:R-:W-:Y:S02]  /*09c0*/  @P3 IADD3 R30, P6, R30, c[0x0][0x178], RZ ;  /* 0x00005e001e1e3a10 */ /* 0x000fe40007fde0ff */
[----:B------:R-:W-:Y:S01]  /*09d0*/  @P0 IADD3.X R35, R31, c[0x0][0x17c], RZ, P4, !PT ;  /* 0x00005f001f230a10 */ /* 0x000fe200027fe4ff */
[----:B0-----:R-:W-:Y:S01]  /*09e0*/  CS2R R14, SRZ ;  /* 0x00000000000e7805 */ /* 0x001fe2000001ff00 */
[C---:B------:R-:W-:Y:S02]  /*09f0*/  @P3 IADD3.X R33, R36.reuse, c[0x0][0x184], RZ, P5, !PT ;  /* 0x0000610024213a10 */ /* 0x040fe40002ffe4ff */
[----:B------:R-:W-:Y:S02]  /*0a00*/  @P3 IADD3.X R31, R36, c[0x0][0x17c], RZ, P6, !PT ;  /* 0x00005f00241f3a10 */ /* 0x000fe400037fe4ff */
[----:B------:R-:W-:Y:S01]  /*0a10*/  MOV R9, RZ ;  /* 0x000000ff00097202 */ /* 0x000fe20000000f00 */
[----:B------:R0:W5:Y:S01]  /*0a20*/  @P3 LDG.E.64 R26, [R32.64] ;  /* 0x00000006201a3981 */ /* 0x000162000c1e1b00 */
[----:B------:R-:W-:-:S03]  /*0a30*/  MOV R8, RZ ;  /* 0x000000ff00087202 */ /* 0x000fc60000000f00 */
[----:B------:R0:W5:Y:S01]  /*0a40*/  @P3 LDG.E.64 R14, [R30.64] ;  /* 0x000000061e0e3981 */ /* 0x000162000c1e1b00 */
[----:B-1----:R-:W-:-:S03]  /*0a50*/  CS2R R24, SRZ ;  /* 0x0000000000187805 */ /* 0x002fc6000001ff00 */
[----:B------:R1:W5:Y:S04]  /*0a60*/  @P1 LDG.E.64 R8, [R12.64] ;  /* 0x000000060c081981 */ /* 0x000368000c1e1b00 */
[----:B------:R3:W5:Y:S01]  /*0a70*/  @P0 LDG.E.64 R24, [R16.64] ;  /* 0x0000000610180981 */ /* 0x000762000c1e1b00 */
[----:B-1----:R-:W-:-:S06]  /*0a80*/  CS2R R12, SRZ ;  /* 0x00000000000c7805 */ /* 0x002fcc000001ff00 */
[----:B------:R0:W5:Y:S01]  /*0a90*/  @P0 LDG.E.64 R12, [R34.64] ;  /* 0x00000006220c0981 */ /* 0x000162000c1e1b00 */
[----:B------:R-:W-:Y:S01]  /*0aa0*/  MOV R55, 0x3f800000 ;  /* 0x3f80000000377802 */ /* 0x000fe20000000f00 */
[----:B------:R-:W-:Y:S01]  /*0ab0*/  CS2R R10, SRZ ;  /* 0x00000000000a7805 */ /* 0x000fe2000001ff00 */
[----:B------:R-:W-:Y:S01]  /*0ac0*/  BSSY B0, `(.L_x_1380) ;  /* 0x0000013000007945 */ /* 0x000fe20003800000 */
[----:B---3--:R-:W-:-:S04]  /*0ad0*/  CS2R R16, SRZ ;  /* 0x0000000000107805 */ /* 0x008fc8000001ff00 */
[----:B------:R1:W5:Y:S02]  /*0ae0*/  @P2 LDG.E.64 R10, [R18.64] ;  /* 0x00000006120a2981 */ /* 0x000364000c1e1b00 */
[----:B-1----:R-:W-:Y:S01]  /*0af0*/  CS2R R18, SRZ ;  /* 0x0000000000127805 */ /* 0x002fe2000001ff00 */
[----:B--2---:R-:W-:-:S05]  /*0b00*/  FFMA.FTZ R29, -R28, R28, R29 ;  /* 0x0000001c1c1d7223 */ /* 0x004fca000001011d */
[----:B------:R-:W-:-:S13]  /*0b10*/  FSETP.GTU.FTZ.AND P0, PT, R29, RZ, PT ;  /* 0x000000ff1d00720b */ /* 0x000fda0003f1c000 */
[----:B------:R-:W-:-:S04]  /*0b20*/  @P0 FADD.FTZ R29, R29, c[0x0][0x1a0] ;  /* 0x000068001d1d0621 */ /* 0x000fc80000010000 */
[----:B------:R0:W1:Y:S01]  /*0b30*/  @P0 MUFU.RSQ R55, R29 ;  /* 0x0000001d00370308 */ /* 0x0000620000001400 */
[----:B------:R-:W-:-:S13]  /*0b40*/  ISETP.GT.U32.AND P0, PT, R53, 0x19f, PT ;  /* 0x0000019f3500780c */ /* 0x000fda0003f04070 */
        /* <DEDUP_REMOVED lines=10> */
.L_x_1381:
[----:B0-----:R-:W-:Y:S05]  /*0bf0*/  BSYNC B0 ;  /* 0x0000000000007941 */ /* 0x001fea0003800000 */
.L_x_1380:
[----:B------:R-:W-:Y:S01]  /*0c00*/  ISETP.NE.AND P4, PT, RZ, UR9, PT ;  /* 0x00000009ff007c0c */ /* 0x000fe2000bf85270 */
[C---:B-----5:R-:W-:Y:S01]  /*0c10*/  FADD.FTZ R32, -R28.reuse, R20 ;  /* 0x000000141c207221 */ /* 0x060fe20000010100 */
[----:B------:R-:W-:Y:S01]  /*0c20*/  MOV R20, R9 ;  /* 0x0000000900147202 */ /* 0x000fe20000000f00 */
[C---:B------:R-:W-:Y:S01]  /*0c30*/  FADD.FTZ R60, -R28.reuse, R21 ;  /* 0x000000151c3c7221 */ /* 0x040fe20000010100 */
[----:B------:R-:W-:Y:S01]  /*0c40*/  MOV R21, R8 ;  /* 0x0000000800157202 */ /* 0x000fe20000000f00 */
[C---:B------:R-:W-:Y:S01]  /*0c50*/  FADD.FTZ R56, -R28.reuse, R23 ;  /* 0x000000171c387221 */ /* 0x040fe20000010100 */
[----:B------:R-:W-:Y:S01]  /*0c60*/  MOV R23, R10 ;  /* 0x0000000a00177202 */ /* 0x000fe20000000f00 */
[----:B------:R-:W-:-:S02]  /*0c70*/  FADD.FTZ R30, -R28, R22 ;  /* 0x000000161c1e7221 */ /* 0x000fc40000010100 */
[-C--:B-1----:R-:W-:Y:S02]  /*0c80*/  FMUL.FTZ R61, R32, R55.reuse ;  /* 0x00000037203d7220 */ /* 0x082fe40000410000 */
        /* <DEDUP_REMOVED lines=20> */
.L_x_1382:
[----:B------:R-:W-:Y:S01]  /*0dd0*/  FMUL.FTZ R32, R21, R16 ;  /* 0x0000001015207220 */ /* 0x000fe20000410000 */
[----:B------:R-:W-:Y:S01]  /*0de0*/  MOV R22, R11 ;  /* 0x0000000b00167202 */ /* 0x000fe20000000f00 */
[----:B------:R-:W-:Y:S02]  /*0df0*/  FMUL.FTZ R57, R30, R55 ;  /* 0x000000371e397220 */ /* 0x000fe40000410000 */
[----:B------:R-:W-:Y:S02]  /*0e00*/  FFMA.FTZ R30, R61, R32, RZ ;  /* 0x000000203d1e7223 */ /* 0x000fe400000100ff */
[----:B------:R-:W-:Y:S02]  /*0e10*/  FMUL.FTZ R29, R20, R17 ;  /* 0x00000011141d7220 */ /* 0x000fe40000410000 */
[----:B------:R-:W-:-:S02]  /*0e20*/  FADD.FTZ R32, RZ, R32 ;  /* 0x00000020ff207221 */ /* 0x000fc40000010000 */
        /* <DEDUP_REMOVED lines=12> */
[----:B0-----:R-:W-:-:S04]  /*0ef0*/  FADD.FTZ R58, -R33, 1 ;  /* 0x3f800000213a7421 */ /* 0x001fc80000010100 */
[----:B------:R-:W-:Y:S02]  /*0f00*/  FFMA.FTZ R58, R23, R58, 1 ;  /* 0x3f800000173a7423 */ /* 0x000fe4000001003a */
[----:B------:R-:W-:Y:S02]  /*0f10*/  FMUL.FTZ R23, R10, R33 ;  /* 0x000000210a177220 */ /* 0x000fe40000410000 */
[----:B-1----:R-:W-:Y:S02]  /*0f20*/  FADD.FTZ R37, -R36, 1 ;  /* 0x3f80000024257421 */ /* 0x002fe40000010100 */
[----:B------:R-:W-:Y:S02]  /*0f30*/  FMUL.FTZ R23, R23, R58 ;  /* 0x0000003a17177220 */ /* 0x000fe40000410000 */
[----:B------:R-:W-:Y:S02]  /*0f40*/  FFMA.FTZ R37, R22, R37, 1 ;  /* 0x3f80000016257423 */ /* 0x000fe40000010025 */
[----:B------:R-:W-:-:S04]  /*0f50*/  FMUL.FTZ R22, R11, R36 ;  /* 0x000000240b167220 */ /* 0x000fc80000410000 */
[----:B------:R-:W-:Y:S02]  /*0f60*/  FMUL.FTZ R22, R22, R37 ;  /* 0x0000002516167220 */ /* 0x000fe40000410000 */
.L_x_1383:
[----:B------:R-:W-:Y:S02]  /*0f70*/  FFMA.FTZ R31, R60, R29, R30 ;  /* 0x0000001d3c1f7223 */ /* 0x000fe4000001001e */
[----:B------:R-:W-:Y:S02]  /*0f80*/  FMUL.FTZ R30, R23, R16 ;  /* 0x00000010171e7220 */ /* 0x000fe40000410000 */
[----:B------:R-:W-:Y:S02]  /*0f90*/  FADD.FTZ R33, R29, R32 ;  /* 0x000000201d217221 */ /* 0x000fe40000010000 */
[C---:B------:R-:W-:Y:S01]  /*0fa0*/  FADD.FTZ R32, -R28.reuse, R24 ;  /* 0x000000181c207221 */ /* 0x040fe20000010100 */
[----:B------:R-:W-:Y:S01]  /*0fb0*/  MOV R24, R13 ;  /* 0x0000000d00187202 */ /* 0x000fe20000000f00 */
[----:B------:R-:W-:Y:S01]  /*0fc0*/  FADD.FTZ R58, -R28, R25 ;  /* 0x000000191c3a7221 */ /* 0x000fe20000010100 */
[----:B------:R-:W-:Y:S01]  /*0fd0*/  MOV R25, R12 ;  /* 0x0000000c00197202 */ /* 0x000fe20000000f00 */
[----:B------:R-:W-:-:S02]  /*0fe0*/  FFMA.FTZ R29, R57, R30, R31 ;  /* 0x0000001e391d7223 */ /* 0x000fc4000001001f */
[----:B------:R-:W-:Y:S02]  /*0ff0*/  FADD.FTZ R30, R33, R30 ;  /* 0x0000001e211e7221 */ /* 0x000fe40000010000 */
[----:B------:R-:W-:Y:S02]  /*1000*/  FMUL.FTZ R59, R32, R55 ;  /* 0x00000037203b7220 */ /* 0x000fe40000410000 */
        /* <DEDUP_REMOVED lines=15> */
[----:B-1----:R-:W-:-:S04]  /*1100*/  FADD.FTZ R25, -R36, 1 ;  /* 0x3f80000024197421 */ /* 0x002fc80000010100 */
[----:B------:R-:W-:Y:S02]  /*1110*/  FFMA.FTZ R37, R24, R25, 1 ;  /* 0x3f80000018257423 */ /* 0x000fe40000010019 */
[----:B------:R-:W-:Y:S02]  /*1120*/  FMUL.FTZ R25, R12, R33 ;  /* 0x000000210c197220 */ /* 0x000fe40000410000 */
[----:B------:R-:W-:Y:S02]  /*1130*/  FMUL.FTZ R24, R13, R36 ;  /* 0x000000240d187220 */ /* 0x000fe40000410000 */
[----:B------:R-:W-:Y:S02]  /*1140*/  FMUL.FTZ R25, R25, R62 ;  /* 0x0000003e19197220 */ /* 0x000fe40000410000 */
[----:B------:R-:W-:Y:S02]  /*1150*/  FMUL.FTZ R24, R24, R37 ;  /* 0x0000002518187220 */ /* 0x000fe40000410000 */
.L_x_1384:
[----:B------:R-:W-:Y:S02]  /*1160*/  FFMA.FTZ R29, R56, R31, R29 ;  /* 0x0000001f381d7223 */ /* 0x000fe4000001001d */
[----:B------:R-:W-:-:S02]  /*1170*/  FMUL.FTZ R32, R25, R16 ;  /* 0x0000001019207220 */ /* 0x000fc40000410000 */
[----:B------:R-:W-:Y:S02]  /*1180*/  FADD.FTZ R31, R31, R30 ;  /* 0x0000001e1f1f7221 */ /* 0x000fe40000010000 */
[C---:B------:R-:W-:Y:S01]  /*1190*/  FADD.FTZ R30, -R28.reuse, R26 ;  /* 0x0000001a1c1e7221 */ /* 0x040fe20000010100 */
[----:B------:R-:W-:Y:S01]  /*11a0*/  MOV R26, R15 ;  /* 0x0000000f001a7202 */ /* 0x000fe20000000f00 */
[----:B------:R-:W-:Y:S01]  /*11b0*/  FADD.FTZ R62, -R28, R27 ;  /* 0x0000001b1c3e7221 */ /* 0x000fe20000010100 */
[----:B------:R-:W-:Y:S01]  /*11c0*/  MOV R27, R14 ;  /* 0x0000000e001b7202 */ /* 0x000fe20000000f00 */
[----:B------:R-:W-:Y:S02]  /*11d0*/  FADD.FTZ R28, R31, R32 ;  /* 0x000000201f1c7221 */ /* 0x000fe40000010000 */
[----:B------:R-:W-:Y:S02]  /*11e0*/  FFMA.FTZ R29, R59, R32, R29 ;  /* 0x000000203b1d7223 */ /* 0x000fe4000001001d */
        /* <DEDUP_REMOVED lines=16> */
[----:B-1----:R-:W-:Y:S02]  /*12f0*/  FADD.FTZ R37, -R36, 1 ;  /* 0x3f80000024257421 */ /* 0x002fe40000010100 */
[----:B------:R-:W-:Y:S02]  /*1300*/  FMUL.FTZ R36, R15, R36 ;  /* 0x000000240f247220 */ /* 0x000fe40000410000 */
[----:B------:R-:W-:Y:S02]  /*1310*/  FFMA.FTZ R37, R27, R37, 1 ;  /* 0x3f8000001b257423 */ /* 0x000fe40000010025 */
[----:B------:R-:W-:-:S04]  /*1320*/  FMUL.FTZ R27, R14, R33 ;  /* 0x000000210e1b7220 */ /* 0x000fc80000410000 */
[----:B------:R-:W-:Y:S02]  /*1330*/  FMUL.FTZ R27, R27, R26 ;  /* 0x0000001a1b1b7220 */ /* 0x000fe40000410000 */
[----:B------:R-:W-:Y:S02]  /*1340*/  FMUL.FTZ R26, R36, R37 ;  /* 0x00000025241a7220 */ /* 0x000fe40000410000 */
.L_x_1385:
[----:B------:R-:W-:Y:S01]  /*1350*/  FFMA.FTZ R29, R58, R31, R29 ;  /* 0x0000001f3a1d7223 */ /* 0x000fe2000001001d */
[----:B------:R-:W-:Y:S01]  /*1360*/  ISETP.GT.AND P0, PT, R41, 0x1e, PT ;  /* 0x0000001e2900780c */ /* 0x000fe20003f04270 */
[----:B------:R-:W-:Y:S01]  /*1370*/  FADD.FTZ R31, R31, R28 ;  /* 0x0000001c1f1f7221 */ /* 0x000fe20000010000 */
[----:B------:R-:W-:Y:S01]  /*1380*/  ISETP.NE.AND P3, PT, R53, RZ, PT ;  /* 0x000000ff3500720c */ /* 0x000fe20003f65270 */
[----:B------:R-:W-:Y:S01]  /*1390*/  FMUL.FTZ R28, R27, R16 ;  /* 0x000000101b1c7220 */ /* 0x000fe20000410000 */
[----:B------:R-:W-:Y:S01]  /*13a0*/  BSSY B0, `(.L_x_1386) ;  /* 0x0000053000007945 */ /* 0x000fe20003800000 */
[----:B------:R-:W-:Y:S01]  /*13b0*/  FMUL.FTZ R37, R26, R17 ;  /* 0x000000111a257220 */ /* 0x000fe20000410000 */
[----:B------:R-:W-:Y:S01]  /*13c0*/  ISETP.GT.U32.AND P5, PT, R53, 0xc, PT ;  /* 0x0000000c3500780c */ /* 0x000fe20003fa4070 */
[----:B------:R-:W-:-:S02]  /*13d0*/  FFMA.FTZ R29, R63, R28, R29 ;  /* 0x0000001c3f1d7223 */ /* 0x000fc4000001001d */
[----:B------:R-:W-:Y:S02]  /*13e0*/  FADD.FTZ R28, R31, R28 ;  /* 0x0000001c1f1c7221 */ /* 0x000fe40000010000 */
[----:B------:R-:W-:Y:S02]  /*13f0*/  FFMA.FTZ R36, R62, R37, R29 ;  /* 0x000000253e247223 */ /* 0x000fe4000001001d */
[----:B------:R-:W-:Y:S02]  /*1400*/  FADD.FTZ R37, R37, R28 ;  /* 0x0000001c25257221 */ /* 0x000fe40000010000 */
[----:B------:R-:W-:Y:S01]  /*1410*/  FFMA.FTZ R32, R61, R21, RZ ;  /* 0x000000153d207223 */ /* 0x000fe200000100ff */
[----:B------:R-:W0:Y:S01]  /*1420*/  SHFL.DOWN PT, R29, R36, 0x1, 0x1f ;  /* 0x08201f00241d7f89 */ /* 0x000e2200000e0000 */
[----:B------:R-:W-:Y:S02]  /*1430*/  FADD.FTZ R30, RZ, R21 ;  /* 0x00000015ff1e7221 */ /* 0x000fe40000010000 */
[----:B------:R-:W-:Y:S01]  /*1440*/  FFMA.FTZ R32, R57, R23, R32 ;  /* 0x0000001739207223 */ /* 0x000fe20000010020 */
[----:B------:R-:W1:Y:S01]  /*1450*/  SHFL.DOWN PT, R28, R37, 0x1, 0x1f ;  /* 0x08201f00251c7f89 */ /* 0x000e6200000e0000 */
[----:B------:R-:W-:-:S02]  /*1460*/  FADD.FTZ R30, R30, R23 ;  /* 0x000000171e1e7221 */ /* 0x000fc40000010000 */
[----:B------:R-:W-:Y:S02]  /*1470*/  FFMA.FTZ R23, R60, R20, RZ ;  /* 0x000000143c177223 */ /* 0x000fe400000100ff */
[----:B------:R-:W-:Y:S02]  /*1480*/  FADD.FTZ R21, RZ, R20 ;  /* 0x00000014ff157221 */ /* 0x000fe40000010000 */
[----:B------:R-:W-:Y:S02]  /*1490*/  FFMA.FTZ R23, R56, R22, R23 ;  /* 0x0000001638177223 */ /* 0x000fe40000010017 */
[----:B------:R-:W-:Y:S02]  /*14a0*/  FADD.FTZ R21, R21, R22 ;  /* 0x0000001615157221 */ /* 0x000fe40000010000 */
[----:B------:R-:W-:Y:S02]  /*14b0*/  FADD.FTZ R30, R30, R25 ;  /* 0x000000191e1e7221 */ /* 0x000fe40000010000 */
[----:B------:R-:W-:-:S02]  /*14c0*/  FFMA.FTZ R32, R59, R25, R32 ;  /* 0x000000193b207223 */ /* 0x000fc40000010020 */
[----:B------:R-:W-:Y:S02]  /*14d0*/  FFMA.FTZ R23, R58, R24, R23 ;  /* 0x000000183a177223 */ /* 0x000fe40000010017 */
        /* <DEDUP_REMOVED lines=9> */
[----:B------:R-:W-:-:S05]  /*1570*/  FADD.FTZ R23, R25, R26 ;  /* 0x0000001a19177221 */ /* 0x000fca0000010000 */
[----:B------:R-:W-:Y:S04]  /*1580*/  STS.128 [R0], R20 ;  /* 0x0000001400007388 */ /* 0x000fe80000000c00 */
        /* <DEDUP_REMOVED lines=22> */
[----:B------:R-:W2:Y:S01]  /*16f0*/  LDS.128 R24, [0x20] ;  /* 0x00002000ff187984 */ /* 0x000ea20000000c00 */
[----:B-1----:R-:W-:-:S02]  /*1700*/  FADD.FTZ R33, R36, R28 ;  /* 0x0000001c24217221 */ /* 0x002fc40000010000 */
[----:B------:R-:W-:Y:S02]  /*1710*/  FADD.FTZ R32, R37, R29 ;  /* 0x0000001d25207221 */ /* 0x000fe40000010000 */
[----:B------:R-:W1:Y:S01]  /*1720*/  LDS.128 R28, [0x30] ;  /* 0x00003000ff1c7984 */ /* 0x000e620000000c00 */
[----:B0-2---:R-:W-:Y:S02]  /*1730*/  FADD.FTZ R37, R33, R24 ;  /* 0x0000001821257221 */ /* 0x005fe40000010000 */
[----:B------:R-:W-:Y:S02]  /*1740*/  FADD.FTZ R24, R32, R25 ;  /* 0x0000001920187221 */ /* 0x000fe40000010000 */
[----:B------:R-:W0:Y:S01]  /*1750*/  LDS.128 R32, [0x40] ;  /* 0x00004000ff207984 */ /* 0x000e220000000c00 */
[----:B------:R-:W-:Y:S02]  /*1760*/  FADD.FTZ R37, R37, R26 ;  /* 0x0000001a25257221 */ /* 0x000fe40000010000 */
[----:B------:R-:W-:-:S04]  /*1770*/  FADD.FTZ R24, R24, R27 ;  /* 0x0000001b18187221 */ /* 0x000fc80000010000 */
[----:B-1----:R-:W-:Y:S02]  /*1780*/  FADD.FTZ R24, R24, R29 ;  /* 0x0000001d18187221 */ /* 0x002fe40000010000 */
[----:B------:R-:W-:Y:S02]  /*1790*/  FADD.FTZ R37, R37, R28 ;  /* 0x0000001c25257221 */ /* 0x000fe40000010000 */
[----:B------:R-:W-:Y:S02]  /*17a0*/  FADD.FTZ R24, R24, R31 ;  /* 0x0000001f18187221 */ /* 0x000fe40000010000 */
[----:B------:R-:W-:Y:S02]  /*17b0*/  FADD.FTZ R37, R37, R30 ;  /* 0x0000001e25257221 */ /* 0x000fe40000010000 */
[----:B0-----:R-:W-:Y:S02]  /*17c0*/  FADD.FTZ R28, R24, R33 ;  /* 0x00000021181c7221 */ /* 0x001fe40000010000 */
[----:B------:R-:W0:Y:S01]  /*17d0*/  LDS.128 R24, [0x50] ;  /* 0x00005000ff187984 */ /* 0x000e220000000c00 */
[----:B------:R-:W-:-:S02]  /*17e0*/  FADD.FTZ R37, R37, R32 ;  /* 0x0000002025257221 */ /* 0x000fc40000010000 */
[----:B------:R-:W-:Y:S02]  /*17f0*/  FADD.FTZ R32, R28, R35 ;  /* 0x000000231c207221 */ /* 0x000fe40000010000 */
[----:B------:R-:W1:Y:S01]  /*1800*/  LDS.128 R28, [0x60] ;  /* 0x00006000ff1c7984 */ /* 0x000e620000000c00 */
[----:B------:R-:W-:-:S03]  /*1810*/  FADD.FTZ R33, R37, R34 ;  /* 0x0000002225217221 */ /* 0x000fc60000010000 */
[----:B------:R-:W2:Y:S01]  /*1820*/  LDS.64 R36, [0x70] ;  /* 0x00007000ff247984 */ /* 0x000ea20000000a00 */
[----:B0-----:R-:W-:Y:S02]  /*1830*/  FADD.FTZ R33, R33, R24 ;  /* 0x0000001821217221 */ /* 0x001fe40000010000 */
[----:B------:R-:W-:Y:S02]  /*1840*/  FADD.FTZ R32, R32, R25 ;  /* 0x0000001920207221 */ /* 0x000fe40000010000 */
[----:B------:R-:W-:Y:S02]  /*1850*/  FADD.FTZ R33, R33, R26 ;  /* 0x0000001a21217221 */ /* 0x000fe40000010000 */
[----:B------:R-:W-:Y:S02]  /*1860*/  FADD.FTZ R32, R32, R27 ;  /* 0x0000001b20207221 */ /* 0x000fe40000010000 */
[----:B-1----:R-:W-:Y:S02]  /*1870*/  FADD.FTZ R33, R33, R28 ;  /* 0x0000001c21217221 */ /* 0x002fe40000010000 */
[----:B------:R-:W-:-:S02]  /*1880*/  FADD.FTZ R32, R32, R29 ;  /* 0x0000001d20207221 */ /* 0x000fc40000010000 */
[----:B------:R-:W-:Y:S02]  /*1890*/  FADD.FTZ R33, R33, R30 ;  /* 0x0000001e21217221 */ /* 0x000fe40000010000 */
[----:B------:R-:W-:Y:S02]  /*18a0*/  FADD.FTZ R32, R32, R31 ;  /* 0x0000001f20207221 */ /* 0x000fe40000010000 */
[----:B--2---:R-:W-:Y:S02]  /*18b0*/  FADD.FTZ R36, R33, R36 ;  /* 0x0000002421247221 */ /* 0x004fe40000010000 */
[----:B------:R-:W-:Y:S02]  /*18c0*/  FADD.FTZ R37, R32, R37 ;  /* 0x0000002520257221 */ /* 0x000fe40000010000 */
.L_x_1387:
[----:B------:R-:W-:Y:S05]  /*18d0*/  BSYNC B0 ;  /* 0x0000000000007941 */ /* 0x000fea0003800000 */
.L_x_1386:
        /* <DEDUP_REMOVED lines=24> */
[----:B------:R-:W-:Y:S01]  /*1a60*/  LDS.128 R24, [R0+0x5b0] ;  /* 0x0005b00000187984 */ /* 0x000fe20000000c00 */
[----:B--2---:R-:W-:Y:S02]  /*1a70*/  FADD.FTZ R35, R31, R20 ;  /* 0x000000141f237221 */ /* 0x004fe40000010000 */
[----:B------:R-:W-:Y:S02]  /*1a80*/  FADD.FTZ R20, R30, R21 ;  /* 0x000000151e147221 */ /* 0x000fe40000010000 */
[----:B------:R-:W1:Y:S01]  /*1a90*/  LDS.128 R28, [R0+0x4e0] ;  /* 0x0004e000001c7984 */ /* 0x000e620000000c00 */
[----:B------:R-:W-:-:S02]  /*1aa0*/  FADD.FTZ R33, R33, R22 ;  /* 0x0000001621217221 */ /* 0x000fc40000010000 */
[----:B------:R-:W-:Y:S02]  /*1ab0*/  FADD.FTZ R32, R32, R23 ;  /* 0x0000001720207221 */ /* 0x000fe40000010000 */
[----:B-1----:R-:W-:Y:S02]  /*1ac0*/  FADD.FTZ R35, R35, R28 ;  /* 0x0000001c23237221 */ /* 0x002fe40000010000 */
[----:B------:R-:W-:Y:S02]  /*1ad0*/  FADD.FTZ R20, R20, R29 ;  /* 0x0000001d14147221 */ /* 0x000fe40000010000 */
[----:B------:R-:W-:Y:S02]  /*1ae0*/  FADD.FTZ R33, R33, R30 ;  /* 0x0000001e21217221 */ /* 0x000fe40000010000 */
[----:B------:R-:W-:Y:S02]  /*1af0*/  FADD.FTZ R32, R32, R31 ;  /* 0x0000001f20207221 */ /* 0x000fe40000010000 */
[----:B------:R-:W1:Y:S01]  /*1b00*/  LDS.128 R28, [R0+0x680] ;  /* 0x00068000001c7984 */ /* 0x000e620000000c00 */
[----:B------:R-:W-:-:S02]  /*1b10*/  FADD.FTZ R35, R35, R24 ;  /* 0x0000001823237221 */ /* 0x000fc40000010000 */
        /* <DEDUP_REMOVED lines=107> */
[----:B--2---:R-:W-:Y:S02]  /*21d0*/  FADD.FTZ R35, R35, R20 ;  /* 0x0000001423237221 */ /* 0x004fe40000010000 */
[----:B------:R-:W-:Y:S02]  /*21e0*/  FADD.FTZ R20, R24, R21 ;  /* 0x0000001518147221 */ /* 0x000fe40000010000 */
[----:B------:R-:W1:Y:S01]  /*21f0*/  LDS.128 R24, [R0+0x1860] ;  /* 0x0018600000187984 */ /* 0x000e620000000c00 */
[----:B------:R-:W-:Y:S02]  /*2200*/  FADD.FTZ R32, R32, R31 ;  /* 0x0000001f20207221 */ /* 0x000fe40000010000 */
[----:B------:R-:W-:Y:S01]  /*2210*/  FADD.FTZ R33, R33, R22 ;  /* 0x0000001621217221 */ /* 0x000fe20000010000 */
[----:B------:R-:W2:Y:S01]  /*2220*/  LDS.128 R28, [R0+0x1930] ;  /* 0x00193000001c7984 */ /* 0x000ea20000000c00 */
        /* <DEDUP_REMOVED lines=9> */
.L_x_1389:
[----:B------:R-:W-:Y:S05]  /*22c0*/  BSYNC B0 ;  /* 0x0000000000007941 */ /* 0x000fea0003800000 */
.L_x_1388:
[----:B------:R-:W-:Y:S01]  /*22d0*/  MOV R32, c[0x0][0xc] ;  /* 0x0000030000207a02 */ /* 0x000fe20000000f00 */
[----:B------:R-:W-:Y:S03]  /*22e0*/  BSSY B0, `(.L_x_1390) ;  /* 0x0000012000007945 */ /* 0x000fe60003800000 */
[----:B------:R-:W-:Y:S01]  /*22f0*/  ISETP.GE.U32.AND P0, PT, R32, 0x2, PT ;  /* 0x000000022000780c */ /* 0x000fe20003f06070 */
[----:B------:R-:W-:Y:S07]  /*2300*/  @P5 BRA `(.L_x_1391) ;  /* 0x000000f000005947 */ /* 0x000fee0003800000 */
[----:B------:R-:W-:Y:S01]  /*2310*/  HFMA2.MMA R31, -RZ, RZ, 0, 2.384185791015625e-07 ;  /* 0x00000004ff1f7435 */ /* 0x000fe200000001ff */
[----:B------:R-:W-:Y:S01]  /*2320*/  IMAD R30, R64, 0xd, R53 ;  /* 0x0000000d401e7824 */ /* 0x000fe200078e0235 */
[----:B------:R-:W-:-:S08]  /*2330*/  MOV R25, c[0x0][0x1d8] ;  /* 0x0000760000197a02 */ /* 0x000fd00000000f00 */
[----:B------:R-:W-:Y:S01]  /*2340*/  IMAD.WIDE R30, R30, R31, c[0x0][0x1b8] ;  /* 0x00006e001e1e7625 */ /* 0x000fe200078e021f */
[----:B------:R-:W-:-:S04]  /*2350*/  MOV R27, c[0x0][0x1dc] ;  /* 0x00007700001b7a02 */ /* 0x000fc80000000f00 */
[-C--:B------:R-:W-:Y:S01]  /*2360*/  LEA R28, P6, R3, R30.reuse, 0x2 ;  /* 0x0000001e031c7211 */ /* 0x080fe200078c10ff */
[----:B------:R1:W-:Y:S01]  /*2370*/  RED.E.ADD.F32.FTZ.RN.STRONG.GPU [R30.64], R20 ;  /* 0x000000141e00798e */ /* 0x0003e2000c10e786 */
[-C--:B------:R-:W-:Y:S02]  /*2380*/  LEA R26, P5, R25, R30.reuse, 0x2 ;  /* 0x0000001e191a7211 */ /* 0x080fe400078a10ff */
[----:B------:R-:W-:Y:S02]  /*2390*/  IADD3.X R29, R31, R5, RZ, P6, !PT ;  /* 0x000000051f1d7210 */ /* 0x000fe400037fe4ff */
[----:B------:R-:W-:Y:S02]  /*23a0*/  LEA R24, P6, R4, R30, 0x2 ;  /* 0x0000001e04187211 */ /* 0x000fe400078c10ff */
[----:B------:R-:W-:Y:S01]  /*23b0*/  LEA.HI.X R27, R25, R31, R27, 0x2, P5 ;  /* 0x0000001f191b7211 */ /* 0x000fe200028f141b */
[----:B------:R1:W-:Y:S01]  /*23c0*/  RED.E.ADD.F32.FTZ.RN.STRONG.GPU [R28.64], R21 ;  /* 0x000000151c00798e */ /* 0x0003e2000c10e786 */
[----:B------:R-:W-:-:S03]  /*23d0*/  IADD3.X R25, R31, R6, RZ, P6, !PT ;  /* 0x000000061f197210 */ /* 0x000fc600037fe4ff */
[----:B------:R1:W-:Y:S04]  /*23e0*/  RED.E.ADD.F32.FTZ.RN.STRONG.GPU [R26.64], R22 ;  /* 0x000000161a00798e */ /* 0x0003e8000c10e786 */
[----:B------:R1:W-:Y:S02]  /*23f0*/  RED.E.ADD.F32.FTZ.RN.STRONG.GPU [R24.64], R23 ;  /* 0x000000171800798e */ /* 0x0003e4000c10e786 */
.L_x_1391:
[----:B------:R-:W-:Y:S05]  /*2400*/  BSYNC B0 ;  /* 0x0000000000007941 */ /* 0x000fea0003800000 */
.L_x_1390:
[----:B------:R-:W-:Y:S05]  /*2410*/  @!P0 BRA `(.L_x_1392) ;  /* 0x000011d000008947 */ /* 0x000fea0003800000 */
[----:B-1----:R-:W-:Y:S01]  /*2420*/  LOP3.LUT R20, R45, 0x1, RZ, 0xc0, !PT ;  /* 0x000000012d147812 */ /* 0x002fe200078ec0ff */
[----:B------:R-:W-:-:S04]  /*2430*/  HFMA2.MMA R29, -RZ, RZ, 0, 2.384185791015625e-07 ;  /* 0x00000004ff1d7435 */ /* 0x000fc800000001ff */
[----:B------:R-:W-:Y:S01]  /*2440*/  IMAD R21, R20, c[0x0][0x10], RZ ;  /* 0x0000040014157a24 */ /* 0x000fe200078e02ff */
[----:B------:R-:W-:-:S04]  /*2450*/  SHF.L.U32 R20, R32, 0x1, RZ ;  /* 0x0000000120147819 */ /* 0x000fc800000006ff */
[----:B------:R-:W-:Y:S01]  /*2460*/  IADD3 R22, R21, R42, RZ ;  /* 0x0000002a15167210 */ /* 0x000fe20007ffe0ff */
[----:B------:R-:W-:-:S04]  /*2470*/  IMAD R28, R20, R21, RZ ;  /* 0x00000015141c7224 */ /* 0x000fc800078e02ff */
        /* <DEDUP_REMOVED lines=11> */
[----:B--2---:R-:W-:Y:S01]  /*2530*/  MOV R22, 0x1 ;  /* 0x0000000100167802 */ /* 0x004fe20000000f00 */
[----:B------:R-:W-:Y:S01]  /*2540*/  UPOPC UR5, UR5 ;  /* 0x00000005000572bf */ /* 0x000fe20008000000 */
[----:B------:R-:W-:Y:S01]  /*2550*/  SEL R25, RZ, c[0x0][0xc], P0 ;  /* 0x00000300ff197a07 */ /* 0x000fe20000000000 */
[----:B------:R-:W-:-:S00]  /*2560*/  ERRBAR ;  /* 0x00000000000079ab */ /* 0x000fc00000000000 */
[----:B------:R-:W-:Y:S02]  /*2570*/  SEL R22, R22, 0xffffffff, !P0 ;  /* 0xffffffff16167807 */ /* 0x000fe40004000000 */
[----:B-1----:R-:W-:-:S02]  /*2580*/  ISETP.EQ.U32.AND P5, PT, R41, UR8, PT ;  /* 0x0000000829007c0c */ /* 0x002fc4000bfa2070 */
[----:B------:R-:W-:Y:S01]  /*2590*/  ISETP.NE.AND P0, PT, R25, -0x1, PT ;  /* 0xffffffff1900780c */ /* 0x000fe20003f05270 */
[----:B------:R-:W-:-:S10]  /*25a0*/  IMAD R23, R22, UR5, RZ ;  /* 0x0000000516177c24 */ /* 0x000fd4000f8e02ff */
[----:B------:R1:W-:Y:S02]  /*25b0*/  @P5 RED.E.ADD.S32.STRONG.GPU [R20.64], R23 ;  /* 0x000000171400598e */ /* 0x0003e4000c10e386 */
[----:B------:R-:W-:Y:S05]  /*25c0*/  @!P0 BRA `(.L_x_1393) ;  /* 0x0000005000008947 */ /* 0x000fea0003800000 */
.L_x_1394:
[----:B------:R-:W2:Y:S01]  /*25d0*/  LDG.E.STRONG.GPU R22, [R20.64] ;  /* 0x0000000614167981 */ /* 0x000ea2000c1ef900 */
[----:B------:R-:W-:Y:S01]  /*25e0*/  YIELD ;  /* 0x0000000000007946 */ /* 0x000fe20003800000 */
[----:B--2---:R-:W-:Y:S01]  /*25f0*/  ISETP.NE.AND P0, PT, R22, R25, PT ;  /* 0x000000191600720c */ /* 0x004fe20003f05270 */
[----:B------:R-:W-:-:S12]  /*2600*/  CCTL.IVALL ;  /* 0x00000000ff00798f */ /* 0x000fd80002000000 */
[----:B------:R-:W-:Y:S05]  /*2610*/  @P0 BRA `(.L_x_1394) ;  /* 0xffffffb000000947 */ /* 0x000fea000383ffff */
.L_x_1393:
        /* <DEDUP_REMOVED lines=8> */
[----:B------:R-:W-:Y:S02]  /*26a0*/  ISETP.GT.AND P0, PT, R46, RZ, PT ;  /* 0x000000ff2e00720c */ /* 0x000fe40003f04270 */
[----:B------:R-:W-:Y:S02]  /*26b0*/  MOV R27, RZ ;  /* 0x000000ff001b7202 */ /* 0x000fe40000000f00 */
[----:B------:R-:W-:-:S09]  /*26c0*/  MOV R26, R46 ;  /* 0x0000002e001a7202 */ /* 0x000fd20000000f00 */
[----:B------:R-:W-:Y:S05]  /*26d0*/  @!P0 BRA `(.L_x_1396) ;  /* 0x00000b6000008947 */ /* 0x000fea0003800000 */
[----:B------:R-:W-:Y:S02]  /*26e0*/  ISETP.GT.AND P5, PT, R26, 0xc, PT ;  /* 0x0000000c1a00780c */ /* 0x000fe40003fa4270 */
[----:B------:R-:W-:-:S11]  /*26f0*/  PLOP3.LUT P0, PT, PT, PT, PT, 0x80, 0x0 ;  /* 0x000000000000781c */ /* 0x000fd60003f0f070 */
[----:B------:R-:W-:Y:S05]  /*2700*/  @!P5 BRA `(.L_x_1397) ;  /* 0x000007400000d947 */ /* 0x000fea0003800000 */
[----:B------:R-:W-:Y:S02]  /*2710*/  PLOP3.LUT P0, PT, PT, PT, PT, 0x8, 0x0 ;  /* 0x000000000000781c */ /* 0x000fe40003f0e170 */
.L_x_1398:
        /* <DEDUP_REMOVED lines=107> */
[----:B------:R-:W-:Y:S02]  /*2dd0*/  IADD3 R26, R26, -0x10, RZ ;  /* 0xfffffff01a1a7810 */ /* 0x000fe40007ffe0ff */
[----:B------:R-:W-:Y:S01]  /*2de0*/  IADD3 R27, R27, 0x10, RZ ;  /* 0x000000101b1b7810 */ /* 0x000fe20007ffe0ff */
[----:B--2---:R-:W-:Y:S02]  /*2df0*/  @!P5 FADD.FTZ R36, R36, R20 ;  /* 0x000000142424d221 */ /* 0x004fe40000010000 */
[----:B------:R-:W-:Y:S01]  /*2e00*/  @!P5 FADD.FTZ R37, R37, R21 ;  /* 0x000000152525d221 */ /* 0x000fe20000010000 */
[----:B------:R-:W-:Y:S01]  /*2e10*/  ISETP.GT.AND P5, PT, R26, 0xc, PT ;  /* 0x0000000c1a00780c */ /* 0x000fe20003fa4270 */
[----:B---3--:R-:W-:Y:S02]  /*2e20*/  @!P6 FADD.FTZ R36, R36, R22 ;  /* 0x000000162424e221 */ /* 0x008fe40000010000 */
[----:B------:R-:W-:-:S10]  /*2e30*/  @!P6 FADD.FTZ R37, R37, R23 ;  /* 0x000000172525e221 */ /* 0x000fd40000010000 */
[----:B------:R-:W-:Y:S05]  /*2e40*/  @P5 BRA `(.L_x_1398) ;  /* 0xfffff8d000005947 */ /* 0x000fea000383ffff */
.L_x_1397:
[----:B------:R-:W-:-:S13]  /*2e50*/  ISETP.GT.AND P5, PT, R26, 0x4, PT ;  /* 0x000000041a00780c */ /* 0x000fda0003fa4270 */
        /* <DEDUP_REMOVED lines=11> */
[C---:B------:R-:W-:Y:S02]  /*2f10*/  IADD3 R25, R27.reuse, 0x3, RZ ;  /* 0x000000031b197810 */ /* 0x040fe40007ffe0ff */
        /* <DEDUP_REMOVED lines=38> */
[----:B------:R-:W-:Y:S02]  /*3180*/  IADD3 R26, R26, -0x4, RZ ;  /* 0xfffffffc1a1a7810 */ /* 0x000fe40007ffe0ff */
[----:B------:R-:W-:Y:S02]  /*3190*/  IADD3 R27, R27, 0x4, RZ ;  /* 0x000000041b1b7810 */ /* 0x000fe40007ffe0ff */
[----:B------:R-:W-:Y:S01]  /*31a0*/  IADD3 R26, R26, -0x4, RZ ;  /* 0xfffffffc1a1a7810 */ /* 0x000fe20007ffe0ff */
[----:B--2---:R-:W-:Y:S02]  /*31b0*/  @!P0 FADD.FTZ R36, R36, R20 ;  /* 0x0000001424248221 */ /* 0x004fe40000010000 */
[----:B------:R-:W-:Y:S02]  /*31c0*/  @!P0 FADD.FTZ R37, R37, R21 ;  /* 0x0000001525258221 */ /* 0x000fe40000010000 */
[----:B---3--:R-:W-:-:S02]  /*31d0*/  @!P6 FADD.FTZ R36, R36, R22 ;  /* 0x000000162424e221 */ /* 0x008fc40000010000 */
[----:B------:R-:W-:Y:S01]  /*31e0*/  @!P6 FADD.FTZ R37, R37, R23 ;  /* 0x000000172525e221 */ /* 0x000fe20000010000 */
[----:B------:R-:W-:Y:S01]  /*31f0*/  PLOP3.LUT P0, PT, PT, PT, PT, 0x8, 0x0 ;  /* 0x000000000000781c */ /* 0x000fe20003f0e170 */
[----:B----4-:R-:W-:Y:S02]  /*3200*/  @!P5 FADD.FTZ R36, R36, R24 ;  /* 0x000000182424d221 */ /* 0x010fe40000010000 */
[----:B------:R-:W-:Y:S02]  /*3210*/  @!P5 FADD.FTZ R37, R37, R25 ;  /* 0x000000192525d221 */ /* 0x000fe40000010000 */
.L_x_1399:
[----:B------:R-:W-:-:S13]  /*3220*/  ISETP.NE.OR P0, PT, R26, RZ, P0 ;  /* 0x000000ff1a00720c */ /* 0x000fda0000705670 */
[----:B------:R-:W-:Y:S05]  /*3230*/  @!P0 BRA `(.L_x_1395) ;  /* 0x000001f000008947 */ /* 0x000fea0003800000 */
.L_x_1396:
[----:B------:R-:W-:-:S13]  /*3240*/  ISETP.EQ.OR P6, PT, R27, R43, P3 ;  /* 0x0000002b1b00720c */ /* 0x000fda0001fc2670 */
[----:B-1----:R-:W-:-:S04]  /*3250*/  @!P6 IMAD R21, R27, c[0x0][0x10], R42 ;  /* 0x000004001b15ea24 */ /* 0x002fc800078e022a */
[----:B------:R-:W-:-:S06]  /*3260*/  @!P6 IMAD.WIDE.U32 R20, R21, 0x8, R28 ;  /* 0x000000081514e825 */ /* 0x000fcc00078e001c */
[----:B------:R-:W2:Y:S01]  /*3270*/  @!P6 LDG.E.64 R20, [R20.64] ;  /* 0x000000061414e981 */ /* 0x000ea2000c1e1b00 */
[C---:B------:R-:W-:Y:S02]  /*3280*/  IADD3 R23, R27.reuse, 0x1, RZ ;  /* 0x000000011b177810 */ /* 0x040fe40007ffe0ff */
[----:B------:R-:W-:Y:S02]  /*3290*/  IADD3 R25, R27, 0x2, RZ ;  /* 0x000000021b197810 */ /* 0x000fe40007ffe0ff */
        /* <DEDUP_REMOVED lines=15> */
[----:B------:R-:W-:Y:S02]  /*3390*/  IADD3 R26, R26, -0x4, RZ ;  /* 0xfffffffc1a1a7810 */ /* 0x000fe40007ffe0ff */
[----:B------:R-:W-:Y:S01]  /*33a0*/  IADD3 R27, R27, 0x4, RZ ;  /* 0x000000041b1b7810 */ /* 0x000fe20007ffe0ff */
[----:B--2---:R-:W-:Y:S02]  /*33b0*/  @!P0 FADD.FTZ R36, R36, R20 ;  /* 0x0000001424248221 */ /* 0x004fe40000010000 */
[----:B------:R-:W-:Y:S01]  /*33c0*/  @!P0 FADD.FTZ R37, R37, R21 ;  /* 0x0000001525258221 */ /* 0x000fe20000010000 */
[----:B------:R-:W-:Y:S01]  /*33d0*/  ISETP.NE.AND P0, PT, R26, RZ, PT ;  /* 0x000000ff1a00720c */ /* 0x000fe20003f05270 */
[----:B---3--:R-:W-:Y:S02]  /*33e0*/  @!P5 FADD.FTZ R36, R36, R22 ;  /* 0x000000162424d221 */ /* 0x008fe40000010000 */
[----:B------:R-:W-:-:S02]  /*33f0*/  @!P5 FADD.FTZ R37, R37, R23 ;  /* 0x000000172525d221 */ /* 0x000fc40000010000 */
[----:B----4-:R-:W-:Y:S02]  /*3400*/  @!P6 FADD.FTZ R36, R36, R24 ;  /* 0x000000182424e221 */ /* 0x010fe40000010000 */
[----:B------:R-:W-:-:S06]  /*3410*/  @!P6 FADD.FTZ R37, R37, R25 ;  /* 0x000000192525e221 */ /* 0x000fcc0000010000 */
[----:B------:R-:W-:Y:S05]  /*3420*/  @P0 BRA `(.L_x_1396) ;  /* 0xfffffe1000000947 */ /* 0x000fea000383ffff */
.L_x_1395:
[----:B------:R-:W-:-:S13]  /*3430*/  ISETP.NE.AND P0, PT, R47, RZ, PT ;  /* 0x000000ff2f00720c */ /* 0x000fda0003f05270 */
[----:B------:R-:W-:Y:S05]  /*3440*/  @!P0 BRA `(.L_x_1392) ;  /* 0x000001a000008947 */ /* 0x000fea0003800000 */
[----:B------:R-:W-:Y:S01]  /*3450*/  ISETP.EQ.OR P0, PT, R27, R43, P3 ;  /* 0x0000002b1b00720c */ /* 0x000fe20001f02670 */
[----:B------:R-:W-:Y:S01]  /*3460*/  BSSY B0, `(.L_x_1400) ;  /* 0x0000008000007945 */ /* 0x000fe20003800000 */
[----:B------:R-:W-:-:S11]  /*3470*/  ISETP.NE.AND P5, PT, R47, 0x1, PT ;  /* 0x000000012f00780c */ /* 0x000fd60003fa5270 */
[----:B------:R-:W-:Y:S05]  /*3480*/  @P0 BRA `(.L_x_1401) ;  /* 0x0000005000000947 */ /* 0x000fea0003800000 */
[----:B-1----:R-:W-:-:S04]  /*3490*/  IMAD R21, R27, c[0x0][0x10], R42 ;  /* 0x000004001b157a24 */ /* 0x002fc800078e022a */
[----:B------:R-:W-:-:S06]  /*34a0*/  IMAD.WIDE.U32 R20, R21, 0x8, R28 ;  /* 0x0000000815147825 */ /* 0x000fcc00078e001c */
[----:B------:R-:W2:Y:S02]  /*34b0*/  LDG.E.64 R20, [R20.64] ;  /* 0x0000000614147981 */ /* 0x000ea4000c1e1b00 */
[----:B0-2---:R-:W-:Y:S02]  /*34c0*/  FADD.FTZ R36, R36, R20 ;  /* 0x0000001424247221 */ /* 0x005fe40000010000 */
[----:B------:R-:W-:Y:S02]  /*34d0*/  FADD.FTZ R37, R37, R21 ;  /* 0x0000001525257221 */ /* 0x000fe40000010000 */
.L_x_1401:
[----:B------:R-:W-:Y:S05]  /*34e0*/  BSYNC B0 ;  /* 0x0000000000007941 */ /* 0x000fea0003800000 */
.L_x_1400:
[----:B------:R-:W-:Y:S05]  /*34f0*/  @!P5 BRA `(.L_x_1392) ;  /* 0x000000f00000d947 */ /* 0x000fea0003800000 */
[C---:B-1----:R-:W-:Y:S02]  /*3500*/  IADD3 R23, R27.reuse, 0x2, RZ ;  /* 0x000000021b177810 */ /* 0x042fe40007ffe0ff */
        /* <DEDUP_REMOVED lines=14> */
.L_x_1392:
[----:B------:R-:W-:Y:S01]  /*35f0*/  @!P3 STS.64 [0x80], R36 ;  /* 0x00008024ff00b388 */ /* 0x000fe20000000a00 */
[----:B-1----:R-:W-:-:S03]  /*3600*/  IMAD.WIDE.U32 R22, R53, 0x4ec4ec4f, RZ ;  /* 0x4ec4ec4f35167825 */ /* 0x002fc600078e00ff */
[----:B------:R-:W-:Y:S02]  /*3610*/  BAR.SYNC.DEFER_BLOCKING 0x0 ;  /* 0x0000000000007b1d */ /* 0x000fe40000010000 */
[----:B------:R-:W-:-:S05]  /*3620*/  SHF.R.U32.HI R22, RZ, 0x2, R23 ;  /* 0x00000002ff167819 */ /* 0x000fca0000011617 */
[----:B------:R-:W-:-:S05]  /*3630*/  IMAD R22, R43, c[0x0][0x1fc], R22 ;  /* 0x00007f002b167a24 */ /* 0x000fca00078e0216 */
[C---:B------:R-:W-:Y:S02]  /*3640*/  IADD3 R23, R22.reuse, 0x40, RZ ;  /* 0x0000004016177810 */ /* 0x040fe40007ffe0ff */
[----:B------:R-:W-:Y:S02]  /*3650*/  IADD3 R22, R22, 0x60, RZ ;  /* 0x0000006016167810 */ /* 0x000fe40007ffe0ff */
[----:B------:R-:W-:Y:S02]  /*3660*/  ISETP.GE.U32.AND P0, PT, R23, c[0x0][0x1e0], PT ;  /* 0x0000780017007a0c */ /* 0x000fe40003f06070 */
[----:B------:R-:W-:Y:S02]  /*3670*/  ISETP.GE.U32.AND P3, PT, R22, c[0x0][0x1e0], PT ;  /* 0x0000780016007a0c */ /* 0x000fe40003f66070 */
[----:B------:R-:W-:Y:S02]  /*3680*/  SHF.R.S32.HI R23, RZ, 0x1f, R23 ;  /* 0x0000001fff177819 */ /* 0x000fe40000011417 */
[----:B------:R-:W-:Y:S01]  /*3690*/  SHF.R.S32.HI R22, RZ, 0x1f, R22 ;  /* 0x0000001fff167819 */ /* 0x000fe20000011416 */
[----:B------:R-:W1:Y:S01]  /*36a0*/  LDS.64 R20, [0x80] ;  /* 0x00008000ff147984 */ /* 0x000e620000000a00 */
[----:B------:R-:W-:-:S02]  /*36b0*/  ISETP.GE.AND.EX P0, PT, R23, c[0x0][0x1e4], PT, P0 ;  /* 0x0000790017007a0c */ /* 0x000fc40003f06300 */
[----:B------:R-:W-:Y:S02]  /*36c0*/  ISETP.GE.AND.EX P3, PT, R22, c[0x0][0x1e4], PT, P3 ;  /* 0x0000790016007a0c */ /* 0x000fe40003f66330 */
[C---:B------:R-:W-:Y:S02]  /*36d0*/  ISETP.LT.U32.AND P0, PT, R53.reuse, 0x1a0, !P0 ;  /* 0x000001a03500780c */ /* 0x040fe40004701070 */
[----:B------:R-:W-:Y:S01]  /*36e0*/  ISETP.LT.U32.AND P3, PT, R53, 0x1a0, !P3 ;  /* 0x000001a03500780c */ /* 0x000fe20005f61070 */
[----:B-1----:R-:W-:Y:S02]  /*36f0*/  FMUL.FTZ R24, R20, c[0x0][0x20c] ;  /* 0x0000830014187a20 */ /* 0x002fe40000410000 */
[----:B------:R-:W-:Y:S01]  /*3700*/  FMUL.FTZ R25, R21, c[0x0][0x20c] ;  /* 0x0000830015197a20 */ /* 0x000fe20000410000 */
        /* <DEDUP_REMOVED lines=19> */
.L_x_1402:
        /* <DEDUP_REMOVED lines=13> */
[-C--:B------:R-:W-:Y:S01]  /*3910*/  FMUL.FTZ R8, R8, R55.reuse ;  /* 0x0000003708087220 */ /* 0x080fe20000410000 */
[----:B------:R-:W-:Y:S01]  /*3920*/  LEA.HI.X R23, R20, c[0x0][0x164], R23, 0x2, P5 ;  /* 0x0000590014177a11 */ /* 0x000fe200028f1417 */
[----:B------:R-:W-:-:S05]  /*3930*/  FMUL.FTZ R9, R60, R55 ;  /* 0x000000373c097220 */ /* 0x000fca0000410000 */
[----:B------:R1:W-:Y:S03]  /*3940*/  STG.E.64 [R22.64], R8 ;  /* 0x0000000816007986 */ /* 0x0003e6000c101b06 */
.L_x_1404:
[----:B------:R-:W-:Y:S05]  /*3950*/  BSYNC B0 ;  /* 0x0000000000007941 */ /* 0x000fea0003800000 */
.L_x_1403:
[----:B------:R-:W-:Y:S05]  /*3960*/  @!P4 BRA `(.L_x_1405) ;  /* 0x000001200000c947 */ /* 0x000fea0003800000 */
[----:B-1----:R-:W-:Y:S02]  /*3970*/  FFMA.FTZ R8, R57, R16, R18 ;  /* 0x0000001039087223 */ /* 0x002fe40000010012 */
[----:B------:R-:W-:Y:S02]  /*3980*/  FFMA.FTZ R9, R56, R17, R19 ;  /* 0x0000001138097223 */ /* 0x000fe40000010013 */
        /* <DEDUP_REMOVED lines=16> */
.L_x_1405:
[----:B------:R-:W-:Y:S01]  /*3a90*/  BSSY B0, `(.L_x_1406) ;  /* 0x0000011000007945 */ /* 0x000fe20003800000 */
[----:B------:R-:W-:Y:S05]  /*3aa0*/  @!P2 BRA `(.L_x_1407) ;  /* 0x000000f00000a947 */ /* 0x000fea0003800000 */
[----:B------:R-:W-:Y:S01]  /*3ab0*/  MOV R20, R66 ;  /* 0x0000004200147202 */ /* 0x000fe20000000f00 */
[----:B-1----:R-:W-:Y:S01]  /*3ac0*/  IMAD R9, R39, c[0x0][0x1d8], RZ ;  /* 0x0000760027097a24 */ /* 0x002fe200078e02ff */
        /* <DEDUP_REMOVED lines=13> */
.L_x_1407:
[----:B------:R-:W-:Y:S05]  /*3ba0*/  BSYNC B0 ;  /* 0x0000000000007941 */ /* 0x000fea0003800000 */
.L_x_1406:
        /* <DEDUP_REMOVED lines=19> */
.L_x_1408:
[----:B------:R-:W-:Y:S01]  /*3ce0*/  BSSY B0, `(.L_x_1409) ;  /* 0x0000011000007945 */ /* 0x000fe20003800000 */
[----:B------:R-:W-:Y:S05]  /*3cf0*/  @!P0 BRA `(.L_x_1410) ;  /* 0x000000f000008947 */ /* 0x000fea0003800000 */
[----:B-1----:R-:W-:Y:S01]  /*3d00*/  MOV R10, R66 ;  /* 0x00000042000a7202 */ /* 0x002fe20000000f00 */
        /* <DEDUP_REMOVED lines=14> */
.L_x_1410:
[----:B------:R-:W-:Y:S05]  /*3df0*/  BSYNC B0 ;  /* 0x0000000000007941 */ /* 0x000fea0003800000 */
.L_x_1409:
[----:B------:R-:W-:Y:S05]  /*3e00*/  @!P4 BRA `(.L_x_1411) ;  /* 0x000001200000c947 */ /* 0x000fea0003800000 */
[----:B------:R-:W-:Y:S02]  /*3e10*/  FFMA.FTZ R18, R63, R16, R18 ;  /* 0x000000103f127223 */ /* 0x000fe40000010012 */
[----:B------:R-:W-:Y:S02]  /*3e20*/  FFMA.FTZ R19, R62, R17, R19 ;  /* 0x000000113e137223 */ /* 0x000fe40000010013 */
[----:B-1----:R-:W-:Y:S02]  /*3e30*/  FMUL.FTZ R8, R18, -1.4426950216293334961 ;  /* 0xbfb8aa3b12087820 */ /* 0x002fe40000410000 */
        /* <DEDUP_REMOVED lines=15> */
.L_x_1411:
        /* <DEDUP_REMOVED lines=17> */
.L_x_1413:
[----:B------:R-:W-:Y:S05]  /*4040*/  BSYNC B0 ;  /* 0x0000000000007941 */ /* 0x000fea0003800000 */
.L_x_1412:
[----:B------:R-:W-:Y:S02]  /*4050*/  IADD3 R44, R44, c[0x0][0x10], RZ ;  /* 0x000004002c2c7a10 */ /* 0x000fe40007ffe0ff */
[----:B------:R-:W-:Y:S02]  /*4060*/  IADD3 R45, R45, 0x1, RZ ;  /* 0x000000012d2d7810 */ /* 0x000fe40007ffe0ff */
[----:B------:R-:W-:-:S13]  /*4070*/  ISETP.GE.AND P0, PT, R44, UR4, PT ;  /* 0x000000042c007c0c */ /* 0x000fda000bf06270 */
[----:B------:R-:W-:Y:S01]  /*4080*/  @P0 CALL.REL.NOINC `(.L_x_1379) ;  /* 0x0000001000000944 */ /* 0x000fe20003c00000 */
[----:B------:R-:W-:Y:S05]  /*4090*/  BRA `(.L_x_1414) ;  /* 0xffffc2b000007947 */ /* 0x000fea000383ffff */
.L_x_1379:
[----:B-12---:R-:W-:Y:S01]  /*40a0*/  ISETP.NE.AND P2, PT, R53, RZ, PT ;  /* 0x000000ff3500720c */ /* 0x006fe20003f45270 */
[----:B------:R-:W-:Y:S01]  /*40b0*/  HFMA2.MMA R25, -RZ, RZ, 0, 2.384185791015625e-07 ;  /* 0x00000004ff197435 */ /* 0x000fe200000001ff */
[----:B------:R-:W-:Y:S01]  /*40c0*/  MOV R0, c[0x0][0x10] ;  /* 0x0000040000007a02 */ /* 0x000fe20000000f00 */
[----:B------:R-:W-:Y:S01]  /*40d0*/  BSSY B0, `(.L_x_1415) ;  /* 0x0000013000007945 */ /* 0x000fe20003800000 */
[----:B------:R-:W-:Y:S02]  /*40e0*/  MOV R4, c[0x0][0xc] ;  /* 0x0000030000047a02 */ /* 0x000fe40000000f00 */
[----:B------:R-:W-:Y:S02]  /*40f0*/  IADD3 R3, R0, -0x1, RZ ;  /* 0xffffffff00037810 */ /* 0x000fe40007ffe0ff */
[C---:B0-----:R-:W-:Y:S02]  /*4100*/  IADD3 R2, R4.reuse, -0x1, RZ ;  /* 0xffffffff04027810 */ /* 0x041fe40007ffe0ff */
        /* <DEDUP_REMOVED lines=15> */
.L_x_1416:
[----:B------:R-:W-:Y:S05]  /*4200*/  BSYNC B0 ;  /* 0x0000000000007941 */ /* 0x000fea0003800000 */
.L_x_1415:
[----:B------:R-:W-:Y:S05]  /*4210*/  @P0 EXIT ;  /* 0x000000000000094d */ /* 0x000fea0003800000 */
[----:B------:R-:W-:Y:S05]  /*4220*/  @P2 BRA `(.L_x_1417) ;  /* 0x0000008000002947 */ /* 0x000fea0003800000 */
[----:B------:R-:W-:-:S05]  /*4230*/  IMAD R0, R4, c[0x0][0x10], RZ ;  /* 0x0000040004007a24 */ /* 0x000fca00078e02ff */
[----:B------:R-:W-:-:S13]  /*4240*/  ISETP.NE.AND P0, PT, R0, -0x1, PT ;  /* 0xffffffff0000780c */ /* 0x000fda0003f05270 */
[----:B------:R-:W-:Y:S05]  /*4250*/  @!P0 BRA `(.L_x_1417) ;  /* 0x0000005000008947 */ /* 0x000fea0003800000 */
.L_x_1418:
[----:B0-----:R-:W2:Y:S01]  /*4260*/  LDG.E.STRONG.GPU R5, [R2.64] ;  /* 0x0000000602057981 */ /* 0x001ea2000c1ef900 */
[----:B------:R-:W-:Y:S01]  /*4270*/  YIELD ;  /* 0x0000000000007946 */ /* 0x000fe20003800000 */
[----:B--2---:R-:W-:Y:S01]  /*4280*/  ISETP.NE.AND P0, PT, R5, R0, PT ;  /* 0x000000000500720c */ /* 0x004fe20003f05270 */
[----:B------:R-:W-:-:S12]  /*4290*/  CCTL.IVALL ;  /* 0x00000000ff00798f */ /* 0x000fd80002000000 */
[----:B------:R-:W-:Y:S05]  /*42a0*/  @P0 BRA `(.L_x_1418) ;  /* 0xffffffb000000947 */ /* 0x000fea000383ffff */
.L_x_1417:
        /* <DEDUP_REMOVED lines=25> */
.L_x_1419:
        /* <DEDUP_REMOVED lines=23> */
.L_x_1420:
        /* <DEDUP_REMOVED lines=13> */
.L_x_3285:


//--------------------- .text._Z35group_norm_nhwc_bwd_one_pass_kernelI11Fp32IOFp32WLi256ELi26ELi416EEv26Group_norm_nhwc_bwd_params --------------------------
	.section	.text._Z35group_norm_nhwc_bwd_one_pass_kernelI11Fp32IOFp32WLi256ELi26ELi416EEv26Group_norm_nhwc_bwd_params,"ax",@progbits
	.sectioninfo	@"SHI_REGISTERS=118"
	.align	128
        .global         _Z35group_norm_nhwc_bwd_one_pass_kernelI11Fp32IOFp32WLi256ELi26ELi416EEv26Group_norm_nhwc_bwd_params
        .type           _Z35group_norm_nhwc_bwd_one_pass_kernelI11Fp32IOFp32WLi256ELi26ELi416EEv26Group_norm_nhwc_bwd_params,@function
        .size           _Z35group_norm_nhwc_bwd_one_pass_kernelI11Fp32IOFp32WLi256ELi26ELi416EEv26Group_norm_nhwc_bwd_params,(.L_x_3286 - _Z35group_norm_nhwc_bwd_one_pass_kernelI11Fp32IOFp32WLi256ELi26ELi416EEv26Group_norm_nhwc_bwd_params)
        .other          _Z35group_norm_nhwc_bwd_one_pass_kernelI11Fp32IOFp32WLi256ELi26ELi416EEv26Group_norm_nhwc_bwd_params,@"STO_CUDA_ENTRY STV_DEFAULT"
_Z35group_norm_nhwc_bwd_one_pass_kernelI11Fp32IOFp32WLi256ELi26ELi416EEv26Group_norm_nhwc_bwd_params:
.text._Z35group_norm_nhwc_bwd_one_pass_kernelI11Fp32IOFp32WLi256ELi26ELi416EEv26Group_norm_nhwc_bwd_params:
        /* <DEDUP_REMOVED lines=11> */
[C---:B------:R-:W-:Y:S01]  /*00b0*/  IMAD.WIDE.U32 R2, R105.reuse, 0x4ec4ec4f, RZ ;  /* 0x4ec4ec4f69027825 */ /* 0x040fe200078e00ff */
[----:B------:R-:W-:Y:S01]  /*00c0*/  UMOV UR8, 0x3 ;  /* 0x0000000300087882 */ /* 0x000fe20000000000 */
[----:B------:R-:W-:Y:S01]  /*00d0*/  SHF.R.S32.HI R0, RZ, 0x1f, R105 ;  /* 0x0000001fff007819 */ /* 0x000fe20000011469 */
[----:B------:R-:W-:Y:S01]  /*00e0*/  ULDC.64 UR12, c[0x0][0x1d8] ;  /* 0x00007600000c7ab9 */ /* 0x000fe20000000a00 */
[----:B------:R-:W1:Y:S01]  /*00f0*/  S2R R94, SR_LANEID ;  /* 0x00000000005e7919 */ /* 0x000e620000000000 */
[----:B------:R-:W-:Y:S01]  /*0100*/  UIMAD.WIDE.U32 UR4, UR8, UR12, URZ ;  /* 0x0000000c080472a5 */ /* 0x000fe2000f8e003f */
[----:B------:R-:W-:Y:S01]  /*0110*/  SHF.R.U32.HI R2, RZ, 0x2, R3 ;  /* 0x00000002ff027819 */ /* 0x000fe20000011603 */
[----:B------:R-:W-:Y:S01]  /*0120*/  UIMAD UR8, UR8, UR13, URZ ;  /* 0x0000000d080872a4 */ /* 0x000fe2000f8e023f */
[----:B------:R-:W-:Y:S01]  /*0130*/  ISETP.GE.U32.AND P4, PT, R105, 0x1a0, PT ;  /* 0x000001a06900780c */ /* 0x000fe20003f86070 */
[----:B------:R-:W-:Y:S01]  /*0140*/  ULEA.HI UR11, UP0, UR13, UR12, URZ, 0x1 ;  /* 0x0000000c0d0b7291 */ /* 0x000fe2000f81083f */
[----:B------:R-:W-:Y:S01]  /*0150*/  LEA.HI R0, R0, R105, RZ, 0x5 ;  /* 0x0000006900007211 */ /* 0x000fe200078f28ff */
[----:B------:R-:W-:Y:S01]  /*0160*/  UIADD3 UR8, UR5, UR8, URZ ;  /* 0x0000000805087290 */ /* 0x000fe2000fffe03f */
[----:B------:R-:W-:Y:S01]  /*0170*/  IMAD R106, R2, -0xd, R105 ;  /* 0xfffffff3026a7824 */ /* 0x000fe200078e0269 */
[----:B------:R-:W-:Y:S01]  /*0180*/  UIADD3.X UR9, URZ, UR13, URZ, UP0, !UPT ;  /* 0x0000000d3f097290 */ /* 0x000fe200087fe43f */
[----:B------:R-:W-:Y:S01]  /*0190*/  HFMA2.MMA R96, -RZ, RZ, 0, 0 ;  /* 0x00000000ff607435 */ /* 0x000fe200000001ff */
[----:B------:R-:W-:Y:S01]  /*01a0*/  ULEA.HI UR10, UP0, UR8, UR4, URZ, 0x1 ;  /* 0x00000004080a7291 */ /* 0x000fe2000f81083f */
[----:B------:R-:W-:Y:S01]  /*01b0*/  SHF.R.S32.HI R85, RZ, 0x5, R0 ;  /* 0x00000005ff557819 */ /* 0x000fe20000011400 */
[----:B------:R-:W-:Y:S01]  /*01c0*/  USHF.R.S64 UR11, UR11, 0x1, UR9 ;  /* 0x000000010b0b7899 */ /* 0x000fe20008001009 */
[----:B------:R-:W-:Y:S01]  /*01d0*/  SHF.L.U32 R106, R106, 0x1, RZ ;  /* 0x000000016a6a7819 */ /* 0x000fe200000006ff */
[----:B------:R-:W-:-:S02]  /*01e0*/  UIADD3.X UR8, URZ, UR8, URZ, UP0, !UPT ;  /* 0x000000083f087290 */ /* 0x000fc400087fe43f */
[----:B------:R-:W-:Y:S01]  /*01f0*/  USHF.R.S32.HI UR9, URZ, 0x1, UR9 ;  /* 0x000000013f097899 */ /* 0x000fe20008011409 */
[----:B0-----:R-:W-:Y:S01]  /*0200*/  IMAD R104, R95, c[0x0][0x1fc], R2 ;  /* 0x00007f005f687a24 */ /* 0x001fe200078e0202 */
[----:B------:R-:W-:Y:S02]  /*0210*/  USHF.R.S64 UR10, UR10, 0x1, UR8 ;  /* 0x000000010a0a7899 */ /* 0x000fe40008001008 */
[----:B------:R-:W-:Y:S02]  /*0220*/  USHF.R.S32.HI UR8, URZ, 0x1, UR8 ;  /* 0x000000013f087899 */ /* 0x000fe40008011408 */
[C---:B------:R-:W-:Y:S01]  /*0230*/  IADD3 R103, R104.reuse, 0x20, RZ ;  /* 0x0000002068677810 */ /* 0x040fe20007ffe0ff */
[----:B------:R-:W-:Y:S01]  /*0240*/  USHF.L.U64.HI UR9, UR11, 0x2, UR9 ;  /* 0x000000020b097899 */ /* 0x000fe20008010209 */
[C---:B------:R-:W-:Y:S01]  /*0250*/  IADD3 R102, R104.reuse, 0x40, RZ ;  /* 0x0000004068667810 */ /* 0x040fe20007ffe0ff */
[----:B------:R-:W-:Y:S01]  /*0260*/  USHF.L.U64.HI UR8, UR10, 0x2, UR8 ;  /* 0x000000020a087899 */ /* 0x000fe20008010208 */
[C---:B------:R-:W-:Y:S01]  /*0270*/  IADD3 R101, R104.reuse, 0x60, RZ ;  /* 0x0000006068657810 */ /* 0x040fe20007ffe0ff */
[----:B------:R-:W-:Y:S01]  /*0280*/  ULDC.U8 UR16, c[0x0][0x1f4] ;  /* 0x00007d0000107ab9 */ /* 0x000fe20000000000 */
[----:B------:R-:W-:-:S02]  /*0290*/  ISETP.LT.U32.AND P1, PT, R104, c[0x0][0x1e0], PT ;  /* 0x0000780068007a0c */ /* 0x000fc40003f21070 */
[----:B------:R-:W-:Y:S02]  /*02a0*/  SHF.R.S32.HI R93, RZ, 0x1f, R104 ;  /* 0x0000001fff5d7819 */ /* 0x000fe40000011468 */
[----:B------:R-:W-:Y:S02]  /*02b0*/  ISETP.LT.U32.AND P2, PT, R103, c[0x0][0x1e0], PT ;  /* 0x0000780067007a0c */ /* 0x000fe40003f41070 */
[----:B------:R-:W-:Y:S02]  /*02c0*/  ISETP.LT.U32.AND P3, PT, R102, c[0x0][0x1e0], PT ;  /* 0x0000780066007a0c */ /* 0x000fe40003f61070 */
[----:B------:R-:W-:Y:S02]  /*02d0*/  SHF.R.S32.HI R92, RZ, 0x1f, R103 ;  /* 0x0000001fff5c7819 */ /* 0x000fe40000011467 */
[----:B------:R-:W-:Y:S02]  /*02e0*/  SHF.R.S32.HI R91, RZ, 0x1f, R102 ;  /* 0x0000001fff5b7819 */ /* 0x000fe40000011466 */
[----:B------:R-:W-:-:S02]  /*02f0*/  ISETP.LT.U32.AND P0, PT, R101, c[0x0][0x1e0], PT ;  /* 0x0000780065007a0c */ /* 0x000fc40003f01070 */
[----:B------:R-:W-:Y:S02]  /*0300*/  SHF.R.S32.HI R90, RZ, 0x1f, R101 ;  /* 0x0000001fff5a7819 */ /* 0x000fe40000011465 */
[----:B------:R-:W-:Y:S02]  /*0310*/  IADD3 R100, R104, 0x80, RZ ;  /* 0x0000008068647810 */ /* 0x000fe40007ffe0ff */
[----:B------:R-:W-:Y:S02]  /*0320*/  ISETP.LT.AND.EX P1, PT, R93, c[0x0][0x1e4], !P4, P1 ;  /* 0x000079005d007a0c */ /* 0x000fe40006721310 */
[----:B------:R-:W-:Y:S02]  /*0330*/  ISETP.LT.AND.EX P2, PT, R92, c[0x0][0x1e4], !P4, P2 ;  /* 0x000079005c007a0c */ /* 0x000fe40006741320 */
[----:B------:R-:W-:Y:S02]  /*0340*/  ISETP.LT.AND.EX P3, PT, R91, c[0x0][0x1e4], !P4, P3 ;  /* 0x000079005b007a0c */ /* 0x000fe40006761330 */
[----:B------:R-:W-:-:S02]  /*0350*/  ISETP.LT.AND.EX P4, PT, R90, c[0x0][0x1e4], !P4, P0 ;  /* 0x000079005a007a0c */ /* 0x000fc40006781300 */
[C---:B------:R-:W-:Y:S02]  /*0360*/  IADD3 R99, R104.reuse, 0xa0, RZ ;  /* 0x000000a068637810 */ /* 0x040fe40007ffe0ff */
[C---:B------:R-:W-:Y:S02]  /*0370*/  IADD3 R98, R104.reuse, 0xc0, RZ ;  /* 0x000000c068627810 */ /* 0x040fe40007ffe0ff */
[----:B------:R-:W-:Y:S02]  /*0380*/  IADD3 R97, R104, 0xe0, RZ ;  /* 0x000000e068617810 */ /* 0x000fe40007ffe0ff */
[----:B-1----:R-:W-:Y:S02]  /*0390*/  SHF.R.S32.HI R89, RZ, 0x1f, R100 ;  /* 0x0000001fff597819 */ /* 0x002fe40000011464 */
.L_x_1472:
[----:B0-----:R-:W-:Y:S01]  /*03a0*/  IABS R5, c[0x0][0x1f0] ;  /* 0x00007c0000057a13 */ /* 0x001fe20000000000 */
[----:B------:R-:W-:Y:S01]  /*03b0*/  ULDC UR4, c[0x0][0x1f0] ;  /* 0x00007c0000047ab9 */ /* 0x000fe20000000800 */
[----:B------:R-:W-:Y:S01]  /*03c0*/  ISETP.LE.AND P5, PT, RZ, UR7, PT ;  /* 0x00000007ff007c0c */ /* 0x000fe2000bfa3270 */
[----:B------:R-:W-:Y:S01]  /*03d0*/  ULOP3.LUT UR4, UR7, UR4, URZ, 0x3c, !UPT ;  /* 0x0000000407047292 */ /* 0x000fe2000f8e3c3f */
[----:B------:R-:W0:Y:S01]  /*03e0*/  I2F.RP R0, R5 ;  /* 0x0000000500007306 */ /* 0x000e220000209400 */
[----:B------:R-:W-:-:S07]  /*03f0*/  SHF.R.S32.HI R88, RZ, 0x1f, R99 ;  /* 0x0000001fff587819 */ /* 0x000fce0000011463 */
        /* <DEDUP_REMOVED lines=8> */
[----:B------:R-:W-:-:S05]  /*0480*/  SHF.R.S32.HI R2, RZ, 0x1f, R106 ;  /* 0x0000001fff027819 */ /* 0x000fca000001146a */
[----:B------:R-:W-:-:S05]  /*0490*/  IMAD.HI.U32 R3, R3, R4, RZ ;  /* 0x0000000403037227 */ /* 0x000fca00078e00ff */
[----:B------:R-:W-:-:S05]  /*04a0*/  IADD3 R0, -R3, RZ, RZ ;  /* 0x000000ff03007210 */ /* 0x000fca0007ffe1ff */
[----:B------:R-:W-:-:S05]  /*04b0*/  IMAD R0, R5, R0, R4 ;  /* 0x0000000005007224 */ /* 0x000fca00078e0204 */
[----:B------:R-:W-:-:S13]  /*04c0*/  ISETP.GT.U32.AND P0, PT, R5, R0, PT ;  /* 0x000000000500720c */ /* 0x000fda0003f04070 */
[-C--:B------:R-:W-:Y:S02]  /*04d0*/  @!P0 IADD3 R0, R0, -R5.reuse, RZ ;  /* 0x8000000500008210 */ /* 0x080fe40007ffe0ff */
[----:B------:R-:W-:Y:S02]  /*04e0*/  @!P0 IADD3 R3, R3, 0x1, RZ ;  /* 0x0000000103038810 */ /* 0x000fe40007ffe0ff */
[CC--:B------:R-:W-:Y:S02]  /*04f0*/  ISETP.GE.U32.AND P6, PT, R0.reuse, R5.reuse, PT ;  /* 0x000000050000720c */ /* 0x0c0fe40003fc6070 */
[----:B------:R-:W-:Y:S02]  /*0500*/  ISETP.GT.U32.AND P0, PT, R5, R0, PT ;  /* 0x000000000500720c */ /* 0x000fe40003f04070 */
[----:B------:R-:W-:-:S04]  /*0510*/  IADD3 R5, R0, -R5, RZ ;  /* 0x8000000500057210 */ /* 0x000fc80007ffe0ff */
[----:B------:R-:W-:Y:S02]  /*0520*/  SEL R0, R5, R0, !P0 ;  /* 0x0000000005007207 */ /* 0x000fe40004000000 */
[----:B------:R-:W-:Y:S02]  /*0530*/  ISETP.LE.AND P0, PT, RZ, UR4, PT ;  /* 0x00000004ff007c0c */ /* 0x000fe4000bf03270 */
[----:B------:R-:W-:Y:S02]  /*0540*/  LOP3.LUT R5, RZ, c[0x0][0x1f0], RZ, 0x33, !PT ;  /* 0x00007c00ff057a12 */ /* 0x000fe400078e33ff */
[----:B------:R-:W-:Y:S02]  /*0550*/  @P6 IADD3 R3, R3, 0x1, RZ ;  /* 0x0000000103036810 */ /* 0x000fe40007ffe0ff */
[----:B------:R-:W-:Y:S02]  /*0560*/  ISETP.NE.AND P6, PT, RZ, c[0x0][0x1f0], PT ;  /* 0x00007c00ff007a0c */ /* 0x000fe40003fc5270 */
[----:B------:R-:W-:-:S02]  /*0570*/  @!P5 IADD3 R0, -R0, RZ, RZ ;  /* 0x000000ff0000d210 */ /* 0x000fc40007ffe1ff */
[----:B------:R-:W-:Y:S02]  /*0580*/  ISETP.GE.U32.AND P5, PT, R100, c[0x0][0x1e0], PT ;  /* 0x0000780064007a0c */ /* 0x000fe40003fa6070 */
[----:B------:R-:W-:Y:S02]  /*0590*/  SEL R84, R5, R0, !P6 ;  /* 0x0000000005547207 */ /* 0x000fe40007000000 */
[----:B------:R-:W-:Y:S02]  /*05a0*/  @!P0 IADD3 R3, -R3, RZ, RZ ;  /* 0x000000ff03038210 */ /* 0x000fe40007ffe1ff */
[----:B------:R-:W-:Y:S01]  /*05b0*/  ISETP.GE.AND.EX P5, PT, R89, c[0x0][0x1e4], PT, P5 ;  /* 0x0000790059007a0c */ /* 0x000fe20003fa6350 */
[----:B------:R-:W-:Y:S01]  /*05c0*/  IMAD R37, R84, 0x1a, RZ ;  /* 0x0000001a54257824 */ /* 0x000fe200078e02ff */
[----:B------:R-:W-:Y:S02]  /*05d0*/  SEL R3, R5, R3, !P6 ;  /* 0x0000000305037207 */ /* 0x000fe40007000000 */
[----:B------:R-:W-:-:S02]  /*05e0*/  ISETP.LT.U32.AND P5, PT, R105, 0x1a0, !P5 ;  /* 0x000001a06900780c */ /* 0x000fc40006fa1070 */
[----:B------:R-:W-:Y:S02]  /*05f0*/  IADD3 R108, P0, R106, R37, RZ ;  /* 0x000000256a6c7210 */ /* 0x000fe40007f1e0ff */
[----:B------:R-:W-:Y:S02]  /*0600*/  SHF.R.S32.HI R0, RZ, 0x1f, R3 ;  /* 0x0000001fff007819 */ /* 0x000fe40000011403 */
[----:B------:R-:W-:Y:S02]  /*0610*/  LEA.HI.X.SX32 R109, R37, R2, 0x1, P0 ;  /* 0x00000002256d7211 */ /* 0x000fe400000f0eff */
[----:B------:R-:W-:Y:S01]  /*0620*/  ISETP.GE.U32.AND P0, PT, R99, c[0x0][0x1e0], PT ;  /* 0x0000780063007a0c */ /* 0x000fe20003f06070 */
[----:B------:R-:W-:Y:S02]  /*0630*/  IMAD R0, R0, c[0x0][0x1e8], RZ ;  /* 0x00007a0000007a24 */ /* 0x000fe400078e02ff */
[----:B------:R-:W-:Y:S01]  /*0640*/  IMAD.WIDE.U32 R108, R3, c[0x0][0x1e8], R108 ;  /* 0x00007a00036c7a25 */ /* 0x000fe200078e006c */
[----:B------:R-:W-:-:S03]  /*0650*/  ISETP.GE.AND.EX P0, PT, R88, c[0x0][0x1e4], PT, P0 ;  /* 0x0000790058007a0c */ /* 0x000fc60003f06300 */
[----:B------:R-:W-:Y:S01]  /*0660*/  IMAD R111, R3, c[0x0][0x1ec], R0 ;  /* 0x00007b00036f7a24 */ /* 0x000fe200078e0200 */
[-C--:B------:R-:W-:Y:S01]  /*0670*/  @P1 MOV R110, R108.reuse ;  /* 0x0000006c006e1202 */ /* 0x080fe20000000f00 */
[----:B------:R-:W-:Y:S01]  /*0680*/  @P1 IMAD R3, R93, c[0x0][0x1d8], RZ ;  /* 0x000076005d031a24 */ /* 0x000fe200078e02ff */
[-C--:B------:R-:W-:Y:S01]  /*0690*/  @P2 MOV R4, R108.reuse ;  /* 0x0000006c00042202 */ /* 0x080fe20000000f00 */
[----:B------:R-:W-:Y:S01]  /*06a0*/  @P2 IMAD R0, R92, c[0x0][0x1d8], RZ ;  /* 0x000076005c002a24 */ /* 0x000fe200078e02ff */
[----:B------:R-:W-:Y:S01]  /*06b0*/  IADD3 R111, R109, R111, RZ ;  /* 0x0000006f6d6f7210 */ /* 0x000fe20007ffe0ff */
[C---:B------:R-:W-:Y:S01]  /*06c0*/  @P1 IMAD R7, R104.reuse, c[0x0][0x1dc], R3 ;  /* 0x0000770068071a24 */ /* 0x040fe200078e0203 */
[----:B------:R-:W-:Y:S01]  /*06d0*/  ISETP.GT.U32.OR P0, PT, R105, 0x19f, P0 ;  /* 0x0000019f6900780c */ /* 0x000fe20000704470 */
[----:B------:R-:W-:Y:S01]  /*06e0*/  @P2 IMAD R9, R103, c[0x0][0x1dc], R0 ;  /* 0x0000770067092a24 */ /* 0x000fe200078e0200 */
[----:B------:R-:W-:Y:S01]  /*06f0*/  @P2 MOV R5, R111 ;  /* 0x0000006f00052202 */ /* 0x000fe20000000f00 */
[----:B------:R-:W-:Y:S01]  /*0700*/  @P1 IMAD.WIDE.U32 R2, R104, c[0x0][0x1d8], R110 ;  /* 0x0000760068021a25 */ /* 0x000fe200078e006e */
[----:B------:R-:W-:-:S03]  /*0710*/  @P4 MOV R8, R108 ;  /* 0x0000006c00084202 */ /* 0x000fc60000000f00 */
[----:B------:R-:W-:Y:S01]  /*0720*/  @P2 IMAD.WIDE.U32 R4, R103, c[0x0][0x1d8], R4 ;  /* 0x0000760067042a25 */ /* 0x000fe200078e0004 */
[----:B------:R-:W-:Y:S02]  /*0730*/  @P1 IADD3 R7, R3, R7, RZ ;  /* 0x0000000703071210 */ /* 0x000fe40007ffe0ff */
[----:B------:R-:W-:Y:S02]  /*0740*/  @P1 SHF.L.U32 R24, R2, 0x2, RZ ;  /* 0x0000000202181819 */ /* 0x000fe400000006ff */
[----:B------:R-:W-:Y:S02]  /*0750*/  @P2 IADD3 R3, R5, R9, RZ ;  /* 0x0000000905032210 */ /* 0x000fe40007ffe0ff */
[C---:B------:R-:W-:Y:S02]  /*0760*/  @P2 SHF.L.U32 R20, R4.reuse, 0x2, RZ ;  /* 0x0000000204142819 */ /* 0x040fe400000006ff */
[----:B------:R-:W-:Y:S01]  /*0770*/  @P2 SHF.L.U64.HI R0, R4, 0x2, R3 ;  /* 0x0000000204002819 */ /* 0x000fe20000010203 */
[----:B------:R-:W-:Y:S01]  /*0780*/  @P3 IMAD R3, R91, c[0x0][0x1d8], RZ ;  /* 0x000076005b033a24 */ /* 0x000fe200078e02ff */
[----:B------:R-:W-:Y:S01]  /*0790*/  @P1 SHF.L.U64.HI R6, R2, 0x2, R7 ;  /* 0x0000000202061819 */ /* 0x000fe20000010207 */
[----:B------:R-:W-:Y:S01]  /*07a0*/  @P4 IMAD R2, R90, c[0x0][0x1d8], RZ ;  /* 0x000076005a024a24 */ /* 0x000fe200078e02ff */
[----:B------:R-:W-:Y:S01]  /*07b0*/  @P1 IADD3 R4, P6, R24, c[0x0][0x180], RZ ;  /* 0x0000600018041a10 */ /* 0x000fe20007fde0ff */
[----:B------:R-:W-:Y:S01]  /*07c0*/  @P3 IMAD R7, R102, c[0x0][0x1dc], R3 ;  /* 0x0000770066073a24 */ /* 0x000fe200078e0203 */
[----:B------:R-:W-:Y:S01]  /*07d0*/  @P3 MOV R3, R111 ;  /* 0x0000006f00033202 */ /* 0x000fe20000000f00 */
[----:B------:R-:W-:Y:S01]  /*07e0*/  @P4 IMAD R11, R101, c[0x0][0x1dc], R2 ;  /* 0x00007700650b4a24 */ /* 0x000fe200078e0202 */
[----:B------:R-:W-:-:S02]  /*07f0*/  @P1 IADD3.X R5, R6, c[0x0][0x184], RZ, P6, !PT ;  /* 0x0000610006051a10 */ /* 0x000fc400037fe4ff */
[----:B------:R-:W-:Y:S02]  /*0800*/  @P1 IADD3 R24, P6, R24, c[0x0][0x178], RZ ;  /* 0x00005e0018181a10 */ /* 0x000fe40007fde0ff */
[----:B------:R-:W-:Y:S02]  /*0810*/  @P3 MOV R2, R108 ;  /* 0x0000006c00023202 */ /* 0x000fe40000000f00 */
[----:B------:R-:W-:Y:S02]  /*0820*/  @P1 IADD3.X R25, R6, c[0x0][0x17c], RZ, P6, !PT ;  /* 0x00005f0006191a10 */ /* 0x000fe400037fe4ff */
[----:B------:R-:W-:Y:S01]  /*0830*/  @P2 IADD3 R18, P6, R20, c[0x0][0x180], RZ ;  /* 0x0000600014122a10 */ /* 0x000fe20007fde0ff */
[----:B------:R-:W-:Y:S01]  /*0840*/  @P3 IMAD.WIDE.U32 R2, R102, c[0x0][0x1d8], R2 ;  /* 0x0000760066023a25 */ /* 0x000fe200078e0002 */
[----:B------:R-:W-:Y:S02]  /*0850*/  @P4 MOV R9, R111 ;  /* 0x0000006f00094202 */ /* 0x000fe40000000f00 */
[----:B------:R-:W-:-:S02]  /*0860*/  @P2 IADD3.X R19, R0, c[0x0][0x184], RZ, P6, !PT ;  /* 0x0000610000132a10 */ /* 0x000fc400037fe4ff */
[----:B------:R-:W-:Y:S01]  /*0870*/  @P2 IADD3 R20, P6, R20, c[0x0][0x178], RZ ;  /* 0x00005e0014142a10 */ /* 0x000fe20007fde0ff */
[----:B------:R-:W-:Y:S01]  /*0880*/  @P4 IMAD.WIDE.U32 R8, R101, c[0x0][0x1d8], R8 ;  /* 0x0000760065084a25 */ /* 0x000fe200078e0008 */
[----:B------:R-:W-:Y:S02]  /*0890*/  @P3 IADD3 R3, R3, R7, RZ ;  /* 0x0000000703033210 */ /* 0x000fe40007ffe0ff */
[----:B------:R-:W-:Y:S01]  /*08a0*/  @P3 SHF.L.U32 R22, R2, 0x2, RZ ;  /* 0x0000000202163819 */ /* 0x000fe200000006ff */
[----:B------:R-:W-:Y:S01]  /*08b0*/  @P5 IMAD R7, R89, c[0x0][0x1d8], RZ ;  /* 0x0000760059075a24 */ /* 0x000fe200078e02ff */
[----:B------:R-:W-:Y:S01]  /*08c0*/  @P2 IADD3.X R21, R0, c[0x0][0x17c], RZ, P6, !PT ;  /* 0x00005f0000152a10 */ /* 0x000fe200037fe4ff */
[----:B------:R-:W-:Y:S01]  /*08d0*/  UMOV UR12, 0x8 ;  /* 0x00000008000c7882 */ /* 0x000fe20000000000 */
[----:B------:R-:W-:Y:S01]  /*08e0*/  @P3 SHF.L.U64.HI R10, R2, 0x2, R3 ;  /* 0x00000002020a3819 */ /* 0x000fe20000010203 */
[----:B------:R-:W-:Y:S01]  /*08f0*/  ULDC.64 UR4, c[0x0][0x198] ;  /* 0x0000660000047ab9 */ /* 0x000fe20000000a00 */
[----:B------:R-:W-:Y:S01]  /*0900*/  @P3 IADD3 R6, P6, R22, c[0x0][0x180], RZ ;  /* 0x0000600016063a10 */ /* 0x000fe20007fde0ff */
[----:B------:R-:W-:Y:S01]  /*0910*/  @!P0 IMAD R2, R88, c[0x0][0x1d8], RZ ;  /* 0x0000760058028a24 */ /* 0x000fe200078e02ff */
[----:B------:R-:W-:Y:S01]  /*0920*/  @P4 IADD3 R3, R9, R11, RZ ;  /* 0x0000000b09034210 */ /* 0x000fe20007ffe0ff */
[----:B------:R-:W-:Y:S01]  /*0930*/  UIMAD.WIDE UR4, UR7, UR12, UR4 ;  /* 0x0000000c070472a5 */ /* 0x000fe2000f8e0204 */
[----:B------:R-:W-:Y:S01]  /*0940*/  @P5 IMAD R15, R100, c[0x0][0x1dc], R7 ;  /* 0x00007700640f5a24 */ /* 0x000fe200078e0207 */
[----:B------:R-:W-:Y:S01]  /*0950*/  @P3 IADD3.X R7, R10, c[0x0][0x184], RZ, P6, !PT ;  /* 0x000061000a073a10 */ /* 0x000fe200037fe4ff */
[----:B------:R-:W-:Y:S01]  /*0960*/  @!P0 IMAD R13, R99, c[0x0][0x1dc], R2 ;  /* 0x00007700630d8a24 */ /* 0x000fe200078e0202 */
[----:B------:R-:W-:-:S02]  /*0970*/  @P4 SHF.L.U64.HI R0, R8, 0x2, R3 ;  /* 0x0000000208004819 */ /* 0x000fc40000010203 */
[----:B------:R-:W-:Y:S02]  /*0980*/  @P3 IADD3 R22, P6, R22, c[0x0][0x178], RZ ;  /* 0x00005e0016163a10 */ /* 0x000fe40007fde0ff */
[----:B------:R-:W-:Y:S02]  /*0990*/  @P4 SHF.L.U32 R26, R8, 0x2, RZ ;  /* 0x00000002081a4819 */ /* 0x000fe400000006ff */
[----:B------:R-:W-:Y:S02]  /*09a0*/  @P5 MOV R2, R108 ;  /* 0x0000006c00025202 */ /* 0x000fe40000000f00 */
[----:B------:R-:W-:Y:S02]  /*09b0*/  @P5 MOV R3, R111 ;  /* 0x0000006f00035202 */ /* 0x000fe40000000f00 */
[----:B------:R-:W-:Y:S02]  /*09c0*/  MOV R30, UR4 ;  /* 0x00000004001e7c02 */ /* 0x000fe40008000f00 */
[----:B------:R-:W-:Y:S01]  /*09d0*/  MOV R31, UR5 ;  /* 0x00000005001f7c02 */ /* 0x000fe20008000f00 */
[----:B------:R-:W-:Y:S01]  /*09e0*/  @P5 IMAD.WIDE.U32 R2, R100, c[0x0][0x1d8], R2 ;  /* 0x0000760064025a25 */ /* 0x000fe200078e0002 */
[----:B------:R-:W-:-:S02]  /*09f0*/  @P3 IADD3.X R23, R10, c[0x0][0x17c], RZ, P6, !PT ;  /* 0x00005f000a173a10 */ /* 0x000fc400037fe4ff */
[----:B------:R-:W-:Y:S02]  /*0a00*/  @P4 IADD3 R8, P6, R26, c[0x0][0x180], RZ ;  /* 0x000060001a084a10 */ /* 0x000fe40007fde0ff */
[----:B------:R-:W-:Y:S01]  /*0a10*/  @!P0 MOV R10, R108 ;  /* 0x0000006c000a8202 */ /* 0x000fe20000000f00 */
[----:B------:R-:W2:Y:S01]  /*0a20*/  LDG.E.64 R30, [R30.64] ;  /* 0x0000000e1e1e7981 */ /* 0x000ea2000c1e1b00 */
[----:B------:R-:W-:Y:S02]  /*0a30*/  @!P0 MOV R11, R111 ;  /* 0x0000006f000b8202 */ /* 0x000fe40000000f00 */
[----:B------:R-:W-:Y:S02]  /*0a40*/  @P4 IADD3.X R9, R0, c[0x0][0x184], RZ, P6, !PT ;  /* 0x0000610000094a10 */ /* 0x000fe400037fe4ff */
[----:B------:R-:W-:Y:S01]  /*0a50*/  @P4 IADD3 R26, P6, R26, c[0x0][0x178], RZ ;  /* 0x00005e001a1a4a10 */ /* 0x000fe20007fde0ff */
[----:B------:R-:W-:Y:S01]  /*0a60*/  @!P0 IMAD.WIDE.U32 R10, R99, c[0x0][0x1d8], R10 ;  /* 0x00007600630a8a25 */ /* 0x000fe200078e000a */
[----:B------:R-:W-:-:S02]  /*0a70*/  @P5 IADD3 R15, R3, R15, RZ ;  /* 0x0000000f030f5210 */ /* 0x000fc40007ffe0ff */
[----:B------:R-:W-:Y:S02]  /*0a80*/  @P5 SHF.L.U32 R14, R2, 0x2, RZ ;  /* 0x00000002020e5819 */ /* 0x000fe400000006ff */
[----:B------:R-:W-:Y:S02]  /*0a90*/  @P4 IADD3.X R27, R0, c[0x0][0x17c], RZ, P6, !PT ;  /* 0x00005f00001b4a10 */ /* 0x000fe400037fe4ff */
[----:B------:R-:W-:Y:S02]  /*0aa0*/  @P5 SHF.L.U64.HI R15, R2, 0x2, R15 ;  /* 0x00000002020f5819 */ /* 0x000fe4000001020f */
[----:B------:R-:W-:Y:S02]  /*0ab0*/  @P5 IADD3 R12, P6, R14, c[0x0][0x180], RZ ;  /* 0x000060000e0c5a10 */ /* 0x000fe40007fde0ff */
[----:B------:R-:W-:Y:S02]  /*0ac0*/  @!P0 IADD3 R3, R11, R13, RZ ;  /* 0x0000000d0b038210 */ /* 0x000fe40007ffe0ff */
[----:B------:R-:W-:-:S02]  /*0ad0*/  @P5 IADD3.X R13, R15, c[0x0][0x184], RZ, P6, !PT ;  /* 0x000061000f0d5a10 */ /* 0x000fc400037fe4ff */
[----:B------:R-:W-:Y:S02]  /*0ae0*/  @P5 IADD3 R14, P6, R14, c[0x0][0x178], RZ ;  /* 0x00005e000e0e5a10 */ /* 0x000fe40007fde0ff */
[C---:B------:R-:W-:Y:S02]  /*0af0*/  @!P0 SHF.L.U32 R42, R10.reuse, 0x2, RZ ;  /* 0x000000020a2a8819 */ /* 0x040fe400000006ff */
[----:B------:R-:W-:Y:S02]  /*0b00*/  @P5 IADD3.X R15, R15, c[0x0][0x17c], RZ, P6, !PT ;  /* 0x00005f000f0f5a10 */ /* 0x000fe400037fe4ff */
[----:B------:R-:W-:Y:S02]  /*0b10*/  @!P0 SHF.L.U64.HI R0, R10, 0x2, R3 ;  /* 0x000000020a008819 */ /* 0x000fe40000010203 */
[----:B------:R-:W-:Y:S01]  /*0b20*/  @!P0 IADD3 R28, P6, R42, c[0x0][0x180], RZ ;  /* 0x000060002a1c8a10 */ /* 0x000fe20007fde0ff */
[----:B------:R-:W-:Y:S01]  /*0b30*/  CS2R R10, SRZ ;  /* 0x00000000000a7805 */ /* 0x000fe2000001ff00 */
[----:B------:R-:W-:-:S02]  /*0b40*/  SHF.R.S32.HI R87, RZ, 0x1f, R98 ;  /* 0x0000001fff577819 */ /* 0x000fc40000011462 */
[----:B------:R-:W-:Y:S02]  /*0b50*/  @!P0 IADD3.X R29, R0, c[0x0][0x184], RZ, P6, !PT ;  /* 0x00006100001d8a10 */ /* 0x000fe400037fe4ff */
[----:B------:R-:W-:Y:S01]  /*0b60*/  ISETP.GE.U32.AND P6, PT, R98, c[0x0][0x1e0], PT ;  /* 0x0000780062007a0c */ /* 0x000fe20003fc6070 */
[----:B------:R0:W5:Y:S01]  /*0b70*/  @P5 LDG.E.64 R10, [R14.64] ;  /* 0x0000000e0e0a5981 */ /* 0x000162000c1e1b00 */
[----:B------:R-:W-:Y:S02]  /*0b80*/  MOV R3, RZ ;  /* 0x000000ff00037202 */ /* 0x000fe40000000f00 */
[----:B------:R-:W-:Y:S02]  /*0b90*/  MOV R2, RZ ;  /* 0x000000ff00027202 */ /* 0x000fe40000000f00 */
[----:B------:R-:W-:-:S04]  /*0ba0*/  ISETP.GE.AND.EX P6, PT, R87, c[0x0][0x1e4], PT, P6 ;  /* 0x0000790057007a0c */ /* 0x000fc80003fc6360 */
[----:B------:R-:W-:Y:S01]  /*0bb0*/  ISETP.GT.U32.OR P6, PT, R105, 0x19f, P6 ;  /* 0x0000019f6900780c */ /* 0x000fe200037c4470 */
[----:B------:R1:W5:Y:S01]  /*0bc0*/  @P5 LDG.E.64 R2, [R12.64] ;  /* 0x0000000e0c025981 */ /* 0x000362000c1e1b00 */
[----:B------:R-:W-:Y:S02]  /*0bd0*/  @!P0 IADD3 R42, P5, R42, c[0x0][0x178], RZ ;  /* 0x00005e002a2a8a10 */ /* 0x000fe40007fbe0ff */
[----:B------:R-:W-:Y:S02]  /*0be0*/  SHF.R.S32.HI R86, RZ, 0x1f, R97 ;  /* 0x0000001fff567819 */ /* 0x000fe40000011461 */
[----:B------:R-:W-:Y:S02]  /*0bf0*/  @!P0 IADD3.X R43, R0, c[0x0][0x17c], RZ, P5, !PT ;  /* 0x00005f00002b8a10 */ /* 0x000fe40002ffe4ff */
[----:B------:R-:W-:-:S04]  /*0c00*/  ISETP.GE.U32.AND P5, PT, R97, c[0x0][0x1e0], PT ;  /* 0x0000780061007a0c */ /* 0x000fc80003fa6070 */
[----:B------:R-:W-:Y:S01]  /*0c10*/  ISETP.GE.AND.EX P5, PT, R86, c[0x0][0x1e4], PT, P5 ;  /* 0x0000790056007a0c */ /* 0x000fe20003fa6350 */
[----:B-1----:R-:W-:-:S03]  /*0c20*/  @!P6 IMAD R13, R87, c[0x0][0x1d8], RZ ;  /* 0x00007600570dea24 */ /* 0x002fc600078e02ff */
[----:B------:R-:W-:Y:S01]  /*0c30*/  ISETP.GT.U32.OR P5, PT, R105, 0x19f, P5 ;  /* 0x0000019f6900780c */ /* 0x000fe20002fa4470 */
[----:B------:R-:W-:Y:S01]  /*0c40*/  @!P6 IMAD R47, R98, c[0x0][0x1dc], R13 ;  /* 0x00007700622fea24 */ /* 0x000fe200078e020d */
[----:B------:R-:W-:Y:S01]  /*0c50*/  @!P6 MOV R12, R108 ;  /* 0x0000006c000ce202 */ /* 0x000fe20000000f00 */
[----:B------:R-:W-:Y:S01]  /*0c60*/  CS2R R40, SRZ ;  /* 0x0000000000287805 */ /* 0x000fe2000001ff00 */
[----:B------:R-:W-:Y:S01]  /*0c70*/  @!P6 MOV R13, R111 ;  /* 0x0000006f000de202 */ /* 0x000fe20000000f00 */
[----:B------:R-:W-:-:S04]  /*0c80*/  CS2R R38, SRZ ;  /* 0x0000000000267805 */ /* 0x000fc8000001ff00 */
[----:B------:R-:W-:Y:S01]  /*0c90*/  @!P6 IMAD.WIDE.U32 R12, R98, c[0x0][0x1d8], R12 ;  /* 0x00007600620cea25 */ /* 0x000fe200078e000c */
[----:B------:R1:W5:Y:S04]  /*0ca0*/  @P1 LDG.E.64 R40, [R4.64] ;  /* 0x0000000e04281981 */ /* 0x000368000c1e1b00 */
[----:B------:R3:W5:Y:S01]  /*0cb0*/  @P2 LDG.E.64 R38, [R18.64] ;  /* 0x0000000e12262981 */ /* 0x000762000c1e1b00 */
[----:B0-----:R-:W-:Y:S01]  /*0cc0*/  @!P5 MOV R14, R108 ;  /* 0x0000006c000ed202 */ /* 0x001fe20000000f00 */
[----:B------:R-:W-:Y:S01]  /*0cd0*/  @!P5 IMAD R0, R86, c[0x0][0x1d8], RZ ;  /* 0x000076005600da24 */ /* 0x000fe200078e02ff */
[----:B------:R-:W-:Y:S01]  /*0ce0*/  @!P5 MOV R15, R111 ;  /* 0x0000006f000fd202 */ /* 0x000fe20000000f00 */
[----:B-1----:R-:W-:Y:S01]  /*0cf0*/  CS2R R4, SRZ ;  /* 0x0000000000047805 */ /* 0x002fe2000001ff00 */
[----:B------:R-:W-:Y:S01]  /*0d00*/  @!P6 IADD3 R47, R13, R47, RZ ;  /* 0x0000002f0d2fe210 */ /* 0x000fe20007ffe0ff */
[----:B---3--:R-:W-:Y:S01]  /*0d10*/  CS2R R18, SRZ ;  /* 0x0000000000127805 */ /* 0x008fe2000001ff00 */
[----:B------:R-:W-:-:S03]  /*0d20*/  @!P6 SHF.L.U32 R46, R12, 0x2, RZ ;  /* 0x000000020c2ee819 */ /* 0x000fc600000006ff */
[----:B------:R0:W5:Y:S01]  /*0d30*/  @!P0 LDG.E.64 R4, [R28.64] ;  /* 0x0000000e1c048981 */ /* 0x000162000c1e1b00 */
[----:B------:R-:W-:Y:S01]  /*0d40*/  @!P6 SHF.L.U64.HI R47, R12, 0x2, R47 ;  /* 0x000000020c2fe819 */ /* 0x000fe2000001022f */
[C---:B------:R-:W-:Y:S02]  /*0d50*/  @!P5 IMAD R17, R97.reuse, c[0x0][0x1dc], R0 ;  /* 0x000077006111da24 */ /* 0x040fe400078e0200 */
[----:B------:R1:W5:Y:S01]  /*0d60*/  @!P0 LDG.E.64 R18, [R42.64] ;  /* 0x0000000e2a128981 */ /* 0x000362000c1e1b00 */
[----:B------:R-:W-:Y:S01]  /*0d70*/  @!P6 IADD3 R44, P0, R46, c[0x0][0x180], RZ ;  /* 0x000060002e2cea10 */ /* 0x000fe20007f1e0ff */
[----:B------:R-:W-:-:S03]  /*0d80*/  @!P5 IMAD.WIDE.U32 R14, R97, c[0x0][0x1d8], R14 ;  /* 0x00007600610eda25 */ /* 0x000fc600078e000e */
[----:B------:R-:W-:Y:S02]  /*0d90*/  @!P6 IADD3.X R45, R47, c[0x0][0x184], RZ, P0, !PT ;  /* 0x000061002f2dea10 */ /* 0x000fe400007fe4ff */
[----:B------:R-:W-:Y:S02]  /*0da0*/  @!P6 IADD3 R46, P0, R46, c[0x0][0x178], RZ ;  /* 0x00005e002e2eea10 */ /* 0x000fe40007f1e0ff */
[----:B------:R-:W-:Y:S02]  /*0db0*/  @!P5 IADD3 R13, R15, R17, RZ ;  /* 0x000000110f0dd210 */ /* 0x000fe40007ffe0ff */
[C---:B------:R-:W-:Y:S02]  /*0dc0*/  @!P5 SHF.L.U32 R0, R14.reuse, 0x2, RZ ;  /* 0x000000020e00d819 */ /* 0x040fe400000006ff */
[----:B------:R-:W-:Y:S01]  /*0dd0*/  @!P6 IADD3.X R47, R47, c[0x0][0x17c], RZ, P0, !PT ;  /* 0x00005f002f2fea10 */ /* 0x000fe200007fe4ff */
[----:B------:R-:W-:Y:S01]  /*0de0*/  CS2R R34, SRZ ;  /* 0x0000000000227805 */ /* 0x000fe2000001ff00 */
[----:B------:R-:W-:Y:S01]  /*0df0*/  @!P5 SHF.L.U64.HI R36, R14, 0x2, R13 ;  /* 0x000000020e24d819 */ /* 0x000fe2000001020d */
[----:B------:R-:W-:Y:S01]  /*0e00*/  CS2R R16, SRZ ;  /* 0x0000000000107805 */ /* 0x000fe2000001ff00 */
[----:B0-----:R-:W-:Y:S01]  /*0e10*/  @!P5 IADD3 R28, P0, R0, c[0x0][0x180], RZ ;  /* 0x00006000001cda10 */ /* 0x001fe20007f1e0ff */
[----:B------:R-:W-:-:S02]  /*0e20*/  CS2R R12, SRZ ;  /* 0x00000000000c7805 */ /* 0x000fc4000001ff00 */
[----:B------:R0:W5:Y:S01]  /*0e30*/  @P3 LDG.E.64 R34, [R6.64] ;  /* 0x0000000e06223981 */ /* 0x000162000c1e1b00 */
[----:B------:R-:W-:Y:S02]  /*0e40*/  @!P5 IADD3.X R29, R36, c[0x0][0x184], RZ, P0, !PT ;  /* 0x00006100241dda10 */ /* 0x000fe400007fe4ff */
[----:B-1----:R-:W-:Y:S01]  /*0e50*/  @!P5 IADD3 R42, P0, R0, c[0x0][0x178], RZ ;  /* 0x00005e00002ada10 */ /* 0x002fe20007f1e0ff */
[----:B------:R1:W5:Y:S04]  /*0e60*/  @P1 LDG.E.64 R12, [R24.64] ;  /* 0x0000000e180c1981 */ /* 0x000368000c1e1b00 */
[----:B------:R3:W5:Y:S01]  /*0e70*/  @P3 LDG.E.64 R16, [R22.64] ;  /* 0x0000000e16103981 */ /* 0x000762000c1e1b00 */
[----:B------:R-:W-:Y:S01]  /*0e80*/  @!P5 IADD3.X R43, R36, c[0x0][0x17c], RZ, P0, !PT ;  /* 0x00005f00242bda10 */ /* 0x000fe200007fe4ff */
[----:B0-----:R-:W-:Y:S01]  /*0e90*/  CS2R R6, SRZ ;  /* 0x0000000000067805 */ /* 0x001fe2000001ff00 */
[----:B-1----:R-:W-:-:S05]  /*0ea0*/  CS2R R24, SRZ ;  /* 0x0000000000187805 */ /* 0x002fca000001ff00 */
[----:B------:R0:W5:Y:S01]  /*0eb0*/  @!P6 LDG.E.64 R6, [R44.64] ;  /* 0x0000000e2c06e981 */ /* 0x000162000c1e1b00 */
[----:B---3--:R-:W-:-:S03]  /*0ec0*/  CS2R R22, SRZ ;  /* 0x0000000000167805 */ /* 0x008fc6000001ff00 */
[----:B------:R0:W5:Y:S04]  /*0ed0*/  @!P5 LDG.E.64 R24, [R42.64] ;  /* 0x0000000e2a18d981 */ /* 0x000168000c1e1b00 */
[----:B------:R0:W5:Y:S01]  /*0ee0*/  @!P6 LDG.E.64 R22, [R46.64] ;  /* 0x0000000e2e16e981 */ /* 0x000162000c1e1b00 */
[----:B------:R-:W-:Y:S01]  /*0ef0*/  CS2R R14, SRZ ;  /* 0x00000000000e7805 */ /* 0x000fe2000001ff00 */
[----:B------:R-:W-:Y:S01]  /*0f00*/  CS2R R32, SRZ ;  /* 0x0000000000207805 */ /* 0x000fe2000001ff00 */
[----:B------:R-:W-:-:S04]  /*0f10*/  UMOV UR12, 0x3f800000 ;  /* 0x3f800000000c7882 */ /* 0x000fc80000000000 */
[----:B------:R1:W5:Y:S04]  /*0f20*/  @P2 LDG.E.64 R14, [R20.64] ;  /* 0x0000000e140e2981 */ /* 0x000368000c1e1b00 */
[----:B------:R3:W5:Y:S01]  /*0f30*/  @P4 LDG.E.64 R32, [R8.64] ;  /* 0x0000000e08204981 */ /* 0x000762000c1e1b00 */
[----:B------:R-:W-:Y:S01]  /*0f40*/  BSSY B0, `(.L_x_1422) ;  /* 0x000001a000007945 */ /* 0x000fe20003800000 */
[----:B-1----:R-:W-:Y:S01]  /*0f50*/  CS2R R20, SRZ ;  /* 0x0000000000147805 */ /* 0x002fe2000001ff00 */
[----:B---3--:R-:W-:-:S05]  /*0f60*/  CS2R R8, SRZ ;  /* 0x0000000000087805 */ /* 0x008fca000001ff00 */
[----:B------:R1:W5:Y:S04]  /*0f70*/  @P4 LDG.E.64 R20, [R26.64] ;  /* 0x0000000e1a144981 */ /* 0x000368000c1e1b00 */
[----:B------:R3:W5:Y:S01]  /*0f80*/  @!P5 LDG.E.64 R8, [R28.64] ;  /* 0x0000000e1c08d981 */ /* 0x000762000c1e1b00 */
[----:B-1----:R-:W-:Y:S01]  /*0f90*/  CS2R R26, SRZ ;  /* 0x00000000001a7805 */ /* 0x002fe2000001ff00 */
[----:B---3--:R-:W-:Y:S01]  /*0fa0*/  CS2R R28, SRZ ;  /* 0x00000000001c7805 */ /* 0x008fe2000001ff00 */
[----:B--2---:R-:W-:-:S05]  /*0fb0*/  FFMA.FTZ R31, -R30, R30, R31 ;  /* 0x0000001e1e1f7223 */ /* 0x004fca000001011f */
[----:B------:R-:W-:-:S13]  /*0fc0*/  FSETP.GTU.FTZ.AND P0, PT, R31, RZ, PT ;  /* 0x000000ff1f00720b */ /* 0x000fda0003f1c000 */
[----:B------:R-:W-:Y:S01]  /*0fd0*/  VOTEU.ANY UP0, P0 ;  /* 0x00000000003f7886 */ /* 0x000fe20000000100 */
[----:B------:R-:W-:-:S13]  /*0fe0*/  PLOP3.LUT P0, PT, PT, PT, UP0, 0x80, 0x0 ;  /* 0x000000000000781c */ /* 0x000fda0003f0f008 */
[----:B------:R-:W-:-:S06]  /*0ff0*/  @P0 FADD.FTZ R0, R31, c[0x0][0x1a0] ;  /* 0x000068001f000621 */ /* 0x000fcc0000010000 */
[----:B------:R-:W1:Y:S02]  /*1000*/  @P0 MUFU.RSQ R0, R0 ;  /* 0x0000000000000308 */ /* 0x000e640000001400 */
[----:B-1----:R-:W1:Y:S01]  /*1010*/  @P0 R2UR UR4, R0 ;  /* 0x00000000000403c2 */ /* 0x002e6200000e0000 */
[----:B------:R-:W-:Y:S01]  /*1020*/  ISETP.GT.U32.AND P0, PT, R105, 0x19f, PT ;  /* 0x0000019f6900780c */ /* 0x000fe20003f04070 */
[----:B-1----:R-:W-:-:S12]  /*1030*/  @UP0 UMOV UR12, UR4 ;  /* 0x00000004000c0c82 */ /* 0x002fd80008000000 */
        /* <DEDUP_REMOVED lines=10> */
.L_x_1423:
[----:B0-----:R-:W-:Y:S05]  /*10e0*/  BSYNC B0 ;  /* 0x0000000000007941 */ /* 0x001fea0003800000 */
.L_x_1422:
[----:B------:R-:W-:Y:S01]  /*10f0*/  ISETP.NE.AND P0, PT, RZ, UR16, PT ;  /* 0x00000010ff007c0c */ /* 0x000fe2000bf05270 */
[C---:B-----5:R-:W-:Y:S01]  /*1100*/  FADD.FTZ R40, -R30.reuse, R40 ;  /* 0x000000281e287221 */ /* 0x060fe20000010100 */
[----:B------:R-:W-:Y:S01]  /*1110*/  MOV R36, R12 ;  /* 0x0000000c00247202 */ /* 0x000fe20000000f00 */
[C---:B------:R-:W-:Y:S01]  /*1120*/  FADD.FTZ R41, -R30.reuse, R41 ;  /* 0x000000291e297221 */ /* 0x040fe20000010100 */
[----:B------:R-:W-:Y:S01]  /*1130*/  P2R R0, PR, RZ, 0x1 ;  /* 0x00000001ff007803 */ /* 0x000fe20000000000 */
[C---:B------:R-:W-:Y:S01]  /*1140*/  FADD.FTZ R81, -R30.reuse, R38 ;  /* 0x000000261e517221 */ /* 0x040fe20000010100 */
[----:B------:R-:W-:Y:S01]  /*1150*/  MOV R37, R13 ;  /* 0x0000000d00257202 */ /* 0x000fe20000000f00 */
[----:B------:R-:W-:Y:S01]  /*1160*/  FADD.FTZ R80, -R30, R39 ;  /* 0x000000271e507221 */ /* 0x000fe20000010100 */
[----:B------:R-:W-:Y:S01]  /*1170*/  MOV R31, R14 ;  /* 0x0000000e001f7202 */ /* 0x000fe20000000f00 */
[----:B------:R-:W-:-:S02]  /*1180*/  FMUL.FTZ R83, R40, UR12 ;  /* 0x0000000c28537c20 */ /* 0x000fc40008410000 */
[----:B------:R-:W-:Y:S02]  /*1190*/  FMUL.FTZ R82, R41, UR12 ;  /* 0x0000000c29527c20 */ /* 0x000fe40008410000 */
        /* <DEDUP_REMOVED lines=19> */
.L_x_1424:
[----:B------:R-:W-:Y:S01]  /*12d0*/  FMUL.FTZ R0, R36, R26 ;  /* 0x0000001a24007220 */ /* 0x000fe20000410000 */
[----:B------:R-:W-:Y:S01]  /*12e0*/  MOV R38, R15 ;  /* 0x0000000f00267202 */ /* 0x000fe20000000f00 */
[----:B------:R-:W-:Y:S02]  /*12f0*/  FMUL.FTZ R81, R81, UR12 ;  /* 0x0000000c51517c20 */ /* 0x000fe40008410000 */
[----:B------:R-:W-:Y:S02]  /*1300*/  FMUL.FTZ R40, R37, R27 ;  /* 0x0000001b25287220 */ /* 0x000fe40000410000 */
[----:B------:R-:W-:Y:S02]  /*1310*/  FFMA.FTZ R39, R83, R0, RZ ;  /* 0x0000000053277223 */ /* 0x000fe400000100ff */
[----:B------:R-:W-:-:S02]  /*1320*/  FADD.FTZ R41, RZ, R0 ;  /* 0x00000000ff297221 */ /* 0x000fc40000010000 */
        /* <DEDUP_REMOVED lines=20> */
.L_x_1425:
        /* <DEDUP_REMOVED lines=9> */
[----:B------:R-:W-:Y:S02]  /*1500*/  FMUL.FTZ R79, R79, UR12 ;  /* 0x0000000c4f4f7c20 */ /* 0x000fe40008410000 */
[----:B------:R-:W-:Y:S02]  /*1510*/  FMUL.FTZ R0, R38, R27 ;  /* 0x0000001b26007220 */ /* 0x000fe40000410000 */
        /* <DEDUP_REMOVED lines=18> */
[----:B------:R-:W-:-:S02]  /*1640*/  FMUL.FTZ R35, R35, R48 ;  /* 0x0000003023237220 */ /* 0x000fc40000410000 */
[----:B------:R-:W-:Y:S02]  /*1650*/  FMUL.FTZ R34, R43, R34 ;  /* 0x000000222b227220 */ /* 0x000fe40000410000 */
.L_x_1426:
        /* <DEDUP_REMOVED lines=31> */
.L_x_1427:
[----:B------:R-:W-:Y:S02]  /*1850*/  FFMA.FTZ R39, R78, R0, R39 ;  /* 0x000000004e277223 */ /* 0x000fe40000010027 */
[----:B------:R-:W-:Y:S02]  /*1860*/  FADD.FTZ R43, R0, R41 ;  /* 0x00000029002b7221 */ /* 0x000fe40000010000 */
[----:B------:R-:W-:Y:S02]  /*1870*/  FMUL.FTZ R40, R32, R26 ;  /* 0x0000001a20287220 */ /* 0x000fe40000410000 */
[C---:B------:R-:W-:Y:S02]  /*1880*/  FADD.FTZ R0, -R30.reuse, R2 ;  /* 0x000000021e007221 */ /* 0x040fe40000010100 */
[----:B------:R-:W-:Y:S02]  /*1890*/  FADD.FTZ R2, -R30, R3 ;  /* 0x000000031e027221 */ /* 0x000fe40000010100 */
[----:B------:R-:W-:Y:S01]  /*18a0*/  FFMA.FTZ R41, R77, R40, R39 ;  /* 0x000000284d297223 */ /* 0x000fe20000010027 */
[----:B------:R-:W-:Y:S01]  /*18b0*/  MOV R39, R10 ;  /* 0x0000000a00277202 */ /* 0x000fe20000000f00 */
[----:B------:R-:W-:Y:S01]  /*18c0*/  FADD.FTZ R42, R43, R40 ;  /* 0x000000282b2a7221 */ /* 0x000fe20000010000 */
[----:B------:R-:W-:Y:S01]  /*18d0*/  MOV R40, R11 ;  /* 0x0000000b00287202 */ /* 0x000fe20000000f00 */
[----:B------:R-:W-:-:S02]  /*18e0*/  FMUL.FTZ R0, R0, UR12 ;  /* 0x0000000c00007c20 */ /* 0x000fc40008410000 */
[----:B------:R-:W-:Y:S02]  /*18f0*/  FMUL.FTZ R3, R33, R27 ;  /* 0x0000001b21037220 */ /* 0x000fe40000410000 */
        /* <DEDUP_REMOVED lines=20> */
.L_x_1428:
[----:B------:R-:W-:Y:S02]  /*1a40*/  FFMA.FTZ R43, R76, R3, R41 ;  /* 0x000000034c2b7223 */ /* 0x000fe40000010029 */
[----:B------:R-:W-:Y:S02]  /*1a50*/  FADD.FTZ R42, R3, R42 ;  /* 0x0000002a032a7221 */ /* 0x000fe40000010000 */
[----:B------:R-:W-:Y:S02]  /*1a60*/  FMUL.FTZ R41, R39, R26 ;  /* 0x0000001a27297220 */ /* 0x000fe40000410000 */
[C---:B------:R-:W-:Y:S02]  /*1a70*/  FADD.FTZ R3, -R30.reuse, R4 ;  /* 0x000000041e037221 */ /* 0x040fe40000010100 */
[----:B------:R-:W-:Y:S02]  /*1a80*/  FADD.FTZ R4, -R30, R5 ;  /* 0x000000051e047221 */ /* 0x000fe40000010100 */
[----:B------:R-:W-:-:S02]  /*1a90*/  FFMA.FTZ R43, R0, R41, R43 ;  /* 0x00000029002b7223 */ /* 0x000fc4000001002b */
[----:B------:R-:W-:Y:S01]  /*1aa0*/  FADD.FTZ R44, R42, R41 ;  /* 0x000000292a2c7221 */ /* 0x000fe20000010000 */
[----:B------:R-:W-:Y:S01]  /*1ab0*/  MOV R41, R18 ;  /* 0x0000001200297202 */ /* 0x000fe20000000f00 */
[----:B------:R-:W-:Y:S01]  /*1ac0*/  FMUL.FTZ R3, R3, UR12 ;  /* 0x0000000c03037c20 */ /* 0x000fe20008410000 */
[----:B------:R-:W-:Y:S01]  /*1ad0*/  MOV R42, R19 ;  /* 0x00000013002a7202 */ /* 0x000fe20000000f00 */
        /* <DEDUP_REMOVED lines=21> */
.L_x_1429:
[----:B------:R-:W-:Y:S02]  /*1c30*/  FFMA.FTZ R43, R2, R5, R43 ;  /* 0x00000005022b7223 */ /* 0x000fe4000001002b */
[----:B------:R-:W-:Y:S02]  /*1c40*/  FMUL.FTZ R46, R41, R26 ;  /* 0x0000001a292e7220 */ /* 0x000fe40000410000 */
[----:B------:R-:W-:Y:S01]  /*1c50*/  FADD.FTZ R5, R5, R44 ;  /* 0x0000002c05057221 */ /* 0x000fe20000010000 */
[----:B------:R-:W-:Y:S01]  /*1c60*/  MOV R44, R23 ;  /* 0x00000017002c7202 */ /* 0x000fe20000000f00 */
[----:B------:R-:W-:Y:S01]  /*1c70*/  FFMA.FTZ R45, R3, R46, R43 ;  /* 0x0000002e032d7223 */ /* 0x000fe2000001002b */
[----:B------:R-:W-:Y:S01]  /*1c80*/  MOV R43, R22 ;  /* 0x00000016002b7202 */ /* 0x000fe20000000f00 */
[----:B------:R-:W-:Y:S02]  /*1c90*/  FADD.FTZ R46, R5, R46 ;  /* 0x0000002e052e7221 */ /* 0x000fe40000010000 */
[----:B------:R-:W-:-:S02]  /*1ca0*/  FADD.FTZ R5, -R30, R6 ;  /* 0x000000061e057221 */ /* 0x000fc40000010100 */
[----:B------:R-:W-:Y:S02]  /*1cb0*/  FADD.FTZ R6, -R30, R7 ;  /* 0x000000071e067221 */ /* 0x000fe40000010100 */
        /* <DEDUP_REMOVED lines=22> */
.L_x_1430:
[----:B------:R-:W-:Y:S02]  /*1e20*/  FFMA.FTZ R45, R4, R7, R45 ;  /* 0x00000007042d7223 */ /* 0x000fe4000001002d */
[----:B------:R-:W-:Y:S02]  /*1e30*/  FADD.FTZ R47, R7, R46 ;  /* 0x0000002e072f7221 */ /* 0x000fe40000010000 */
[C---:B------:R-:W-:Y:S02]  /*1e40*/  FADD.FTZ R7, -R30.reuse, R8 ;  /* 0x000000081e077221 */ /* 0x040fe40000010100 */
[----:B------:R-:W-:Y:S02]  /*1e50*/  FMUL.FTZ R48, R43, R26 ;  /* 0x0000001a2b307220 */ /* 0x000fe40000410000 */
[----:B------:R-:W-:Y:S01]  /*1e60*/  FADD.FTZ R8, -R30, R9 ;  /* 0x000000091e087221 */ /* 0x000fe20000010100 */
[----:B------:R-:W-:Y:S01]  /*1e70*/  MOV R9, R24 ;  /* 0x0000001800097202 */ /* 0x000fe20000000f00 */
[----:B------:R-:W-:Y:S01]  /*1e80*/  FFMA.FTZ R45, R5, R48, R45 ;  /* 0x00000030052d7223 */ /* 0x000fe2000001002d */
[----:B------:R-:W-:Y:S01]  /*1e90*/  MOV R30, R25 ;  /* 0x00000019001e7202 */ /* 0x000fe20000000f00 */
[----:B------:R-:W-:-:S02]  /*1ea0*/  FADD.FTZ R47, R47, R48 ;  /* 0x000000302f2f7221 */ /* 0x000fc40000010000 */
[----:B------:R-:W-:Y:S02]  /*1eb0*/  FMUL.FTZ R7, R7, UR12 ;  /* 0x0000000c07077c20 */ /* 0x000fe40008410000 */
        /* <DEDUP_REMOVED lines=21> */
.L_x_1431:
[----:B------:R-:W-:Y:S01]  /*2010*/  FADD.FTZ R49, R46, R47 ;  /* 0x0000002f2e317221 */ /* 0x000fe20000010000 */
[C---:B------:R-:W-:Y:S01]  /*2020*/  ISETP.GT.AND P0, PT, R94.reuse, 0x1e, PT ;  /* 0x0000001e5e00780c */ /* 0x040fe20003f04270 */
[----:B------:R-:W-:Y:S01]  /*2030*/  FMUL.FTZ R48, R9, R26 ;  /* 0x0000001a09307220 */ /* 0x000fe20000410000 */
[----:B------:R-:W-:Y:S01]  /*2040*/  ISETP.GT.AND P5, PT, R94, 0xf, PT ;  /* 0x0000000f5e00780c */ /* 0x000fe20003fa4270 */
[----:B------:R-:W-:Y:S01]  /*2050*/  FFMA.FTZ R47, R6, R46, R45 ;  /* 0x0000002e062f7223 */ /* 0x000fe2000001002d */
[----:B------:R-:W-:Y:S01]  /*2060*/  ULDC UR5, c[0x0][0xc] ;  /* 0x0000030000057ab9 */ /* 0x000fe20000000800 */
[----:B------:R-:W-:Y:S01]  /*2070*/  FMUL.FTZ R46, R30, R27 ;  /* 0x0000001b1e2e7220 */ /* 0x000fe20000410000 */
[----:B------:R-:W-:Y:S01]  /*2080*/  BSSY B0, `(.L_x_1432) ;  /* 0x0000066000007945 */ /* 0x000fe20003800000 */
[----:B------:R-:W-:Y:S01]  /*2090*/  FADD.FTZ R45, R49, R48 ;  /* 0x00000030312d7221 */ /* 0x000fe20000010000 */
[----:B------:R-:W-:Y:S01]  /*20a0*/  SHF.L.U32 R107, R105, 0x4, RZ ;  /* 0x00000004696b7819 */ /* 0x000fe200000006ff */
[----:B------:R-:W-:-:S02]  /*20b0*/  FFMA.FTZ R47, R7, R48, R47 ;  /* 0x00000030072f7223 */ /* 0x000fc4000001002f */
[----:B------:R-:W-:Y:S02]  /*20c0*/  FADD.FTZ R45, R46, R45 ;  /* 0x0000002d2e2d7221 */ /* 0x000fe40000010000 */
[----:B------:R-:W-:Y:S02]  /*20d0*/  FFMA.FTZ R46, R8, R46, R47 ;  /* 0x0000002e082e7223 */ /* 0x000fe4000001002f */
[----:B------:R-:W-:Y:S01]  /*20e0*/  FFMA.FTZ R50, R83, R36, RZ ;  /* 0x0000002453327223 */ /* 0x000fe200000100ff */
[----:B------:R-:W0:Y:S01]  /*20f0*/  SHFL.DOWN PT, R48, R45, 0x1, 0x1f ;  /* 0x08201f002d307f89 */ /* 0x000e2200000e0000 */
[----:B------:R-:W-:Y:S02]  /*2100*/  FADD.FTZ R36, RZ, R36 ;  /* 0x00000024ff247221 */ /* 0x000fe40000010000 */
[----:B------:R-:W-:Y:S01]  /*2110*/  FFMA.FTZ R50, R81, R31, R50 ;  /* 0x0000001f51327223 */ /* 0x000fe20000010032 */
[----:B------:R-:W1:Y:S01]  /*2120*/  SHFL.DOWN PT, R47, R46, 0x1, 0x1f ;  /* 0x08201f002e2f7f89 */ /* 0x000e6200000e0000 */
[----:B------:R-:W-:-:S02]  /*2130*/  FADD.FTZ R49, R36, R31 ;  /* 0x0000001f24317221 */ /* 0x000fc40000010000 */
[----:B------:R-:W-:Y:S02]  /*2140*/  FFMA.FTZ R50, R79, R34, R50 ;  /* 0x000000224f327223 */ /* 0x000fe40000010032 */
[----:B------:R-:W-:Y:S02]  /*2150*/  FADD.FTZ R49, R49, R34 ;  /* 0x0000002231317221 */ /* 0x000fe40000010000 */
[----:B------:R-:W-:Y:S02]  /*2160*/  FFMA.FTZ R50, R77, R32, R50 ;  /* 0x000000204d327223 */ /* 0x000fe40000010032 */
[----:B------:R-:W-:Y:S02]  /*2170*/  FADD.FTZ R34, R49, R32 ;  /* 0x0000002031227221 */ /* 0x000fe40000010000 */
[----:B------:R-:W-:Y:S02]  /*2180*/  FFMA.FTZ R50, R0, R39, R50 ;  /* 0x0000002700327223 */ /* 0x000fe40000010032 */
[----:B------:R-:W-:-:S02]  /*2190*/  FADD.FTZ R34, R34, R39 ;  /* 0x0000002722227221 */ /* 0x000fc40000010000 */
[----:B------:R-:W-:Y:S02]  /*21a0*/  FFMA.FTZ R50, R3, R41, R50 ;  /* 0x0000002903327223 */ /* 0x000fe40000010032 */
[----:B------:R-:W-:Y:S02]  /*21b0*/  FADD.FTZ R34, R34, R41 ;  /* 0x0000002922227221 */ /* 0x000fe40000010000 */
[----:B------:R-:W-:Y:S02]  /*21c0*/  FFMA.FTZ R50, R5, R43, R50 ;  /* 0x0000002b05327223 */ /* 0x000fe40000010032 */
[----:B0-----:R-:W-:Y:S02]  /*21d0*/  @!P0 FADD.FTZ R45, R45, R48 ;  /* 0x000000302d2d8221 */ /* 0x001fe40000010000 */
[----:B------:R-:W-:Y:S02]  /*21e0*/  FADD.FTZ R34, R34, R43 ;  /* 0x0000002b22227221 */ /* 0x000fe40000010000 */
[----:B-1----:R-:W-:Y:S01]  /*21f0*/  @!P0 FADD.FTZ R46, R46, R47 ;  /* 0x0000002f2e2e8221 */ /* 0x002fe20000010000 */
[----:B------:R-:W0:Y:S01]  /*2200*/  SHFL.DOWN PT, R48, R45, 0x2, 0x1f ;  /* 0x08401f002d307f89 */ /* 0x000e2200000e0000 */
[----:B------:R-:W-:Y:S01]  /*2210*/  ISETP.GT.AND P0, PT, R94, 0x1d, PT ;  /* 0x0000001d5e00780c */ /* 0x000fe20003f04270 */
[----:B------:R-:W-:-:S02]  /*2220*/  FFMA.FTZ R56, R7, R9, R50 ;  /* 0x0000000907387223 */ /* 0x000fc40000010032 */
[----:B------:R-:W1:Y:S01]  /*2230*/  SHFL.DOWN PT, R47, R46, 0x2, 0x1f ;  /* 0x08401f002e2f7f89 */ /* 0x000e6200000e0000 */
[----:B------:R-:W-:Y:S01]  /*2240*/  FADD.FTZ R58, R34, R9 ;  /* 0x00000009223a7221 */ /* 0x000fe20000010000 */
[----:B------:R-:W-:-:S08]  /*2250*/  HFMA2.MMA R9, -RZ, RZ, 0, 2.384185791015625e-07 ;  /* 0x00000004ff097435 */ /* 0x000fd000000001ff */
        /* <DEDUP_REMOVED lines=13> */
[----:B------:R-:W-:Y:S01]  /*2330*/  FFMA.FTZ R47, R82, R37, RZ ;  /* 0x00000025522f7223 */ /* 0x000fe200000100ff */
[----:B------:R-:W-:Y:S01]  /*2340*/  ISETP.NE.AND P0, PT, R94, RZ, PT ;  /* 0x000000ff5e00720c */ /* 0x000fe20003f05270 */
[----:B------:R-:W-:Y:S01]  /*2350*/  FADD.FTZ R37, RZ, R37 ;  /* 0x00000025ff257221 */ /* 0x000fe20000010000 */
[----:B------:R-:W1:Y:S01]  /*2360*/  SHFL.DOWN PT, R31, R46, 0x10, 0x1f ;  /* 0x0a001f002e1f7f89 */ /* 0x000e6200000e0000 */
[----:B------:R-:W-:Y:S02]  /*2370*/  FFMA.FTZ R47, R80, R38, R47 ;  /* 0x00000026502f7223 */ /* 0x000fe4000001002f */
[----:B------:R-:W-:Y:S02]  /*2380*/  FADD.FTZ R38, R37, R38 ;  /* 0x0000002625267221 */ /* 0x000fe40000010000 */
[----:B------:R-:W-:Y:S02]  /*2390*/  FFMA.FTZ R47, R78, R35, R47 ;  /* 0x000000234e2f7223 */ /* 0x000fe4000001002f */
[----:B------:R-:W-:-:S02]  /*23a0*/  FADD.FTZ R38, R38, R35 ;  /* 0x0000002326267221 */ /* 0x000fc40000010000 */
[----:B------:R-:W-:Y:S02]  /*23b0*/  FFMA.FTZ R47, R76, R33, R47 ;  /* 0x000000214c2f7223 */ /* 0x000fe4000001002f */
[----:B------:R-:W-:Y:S02]  /*23c0*/  FADD.FTZ R35, R38, R33 ;  /* 0x0000002126237221 */ /* 0x000fe40000010000 */
[----:B------:R-:W-:Y:S02]  /*23d0*/  FFMA.FTZ R47, R2, R40, R47 ;  /* 0x00000028022f7223 */ /* 0x000fe4000001002f */
[----:B------:R-:W-:Y:S02]  /*23e0*/  FADD.FTZ R35, R35, R40 ;  /* 0x0000002823237221 */ /* 0x000fe40000010000 */
[----:B------:R-:W-:Y:S02]  /*23f0*/  FFMA.FTZ R47, R4, R42, R47 ;  /* 0x0000002a042f7223 */ /* 0x000fe4000001002f */
[----:B------:R-:W-:-:S02]  /*2400*/  FADD.FTZ R35, R35, R42 ;  /* 0x0000002a23237221 */ /* 0x000fc40000010000 */
[----:B0-----:R-:W-:Y:S02]  /*2410*/  @!P5 FADD.FTZ R45, R45, R36 ;  /* 0x000000242d2dd221 */ /* 0x001fe40000010000 */
[----:B------:R-:W-:Y:S02]  /*2420*/  FADD.FTZ R35, R35, R44 ;  /* 0x0000002c23237221 */ /* 0x000fe40000010000 */
[----:B-1----:R-:W-:Y:S01]  /*2430*/  @!P5 FADD.FTZ R46, R46, R31 ;  /* 0x0000001f2e2ed221 */ /* 0x002fe20000010000 */
[----:B------:R-:W-:Y:S01]  /*2440*/  ISETP.NE.AND P5, PT, R105, RZ, PT ;  /* 0x000000ff6900720c */ /* 0x000fe20003fa5270 */
[----:B------:R-:W-:Y:S01]  /*2450*/  FFMA.FTZ R47, R6, R44, R47 ;  /* 0x0000002c062f7223 */ /* 0x000fe2000001002f */
[----:B------:R-:W-:Y:S01]  /*2460*/  MOV R31, R45 ;  /* 0x0000002d001f7202 */ /* 0x000fe20000000f00 */
[----:B------:R-:W-:Y:S02]  /*2470*/  FADD.FTZ R59, R35, R30 ;  /* 0x0000001e233b7221 */ /* 0x000fe40000010000 */
[----:B------:R-:W-:Y:S01]  /*2480*/  FFMA.FTZ R57, R8, R30, R47 ;  /* 0x0000001e08397223 */ /* 0x000fe2000001002f */
[----:B------:R-:W-:-:S04]  /*2490*/  MOV R30, R46 ;  /* 0x0000002e001e7202 */ /* 0x000fc80000000f00 */
[----:B------:R0:W-:Y:S04]  /*24a0*/  STS.128 [R105.X16+0x90], R56 ;  /* 0x0000903869007388 */ /* 0x0001e8000000cc00 */
[----:B------:R0:W-:Y:S04]  /*24b0*/  @!P0 STS.64 [R85.X8+0x10], R30 ;  /* 0x0000101e55008388 */ /* 0x0001e80000008a00 */
[----:B------:R-:W-:Y:S01]  /*24c0*/  BAR.SYNC.DEFER_BLOCKING 0x0 ;  /* 0x0000000000007b1d */ /* 0x000fe20000010000 */
[----:B------:R-:W-:-:S05]  /*24d0*/  ISETP.GT.U32.AND P0, PT, R105, 0xc, PT ;  /* 0x0000000c6900780c */ /* 0x000fca0003f04070 */
[----:B------:R-:W-:Y:S05]  /*24e0*/  @P5 BRA `(.L_x_1433) ;  /* 0x000001f000005947 */ /* 0x000fea0003800000 */
[----:B------:R-:W1:Y:S04]  /*24f0*/  LDS.64 R52, [0x18] ;  /* 0x00001800ff347984 */ /* 0x000e680000000a00 */
[----:B------:R-:W2:Y:S04]  /*2500*/  LDS.128 R32, [0x20] ;  /* 0x00002000ff207984 */ /* 0x000ea80000000c00 */
[----:B------:R-:W3:Y:S04]  /*2510*/  LDS.128 R36, [0x30] ;  /* 0x00003000ff247984 */ /* 0x000ee80000000c00 */
[----:B------:R-:W4:Y:S04]  /*2520*/  LDS.128 R40, [0x40] ;  /* 0x00004000ff287984 */ /* 0x000f280000000c00 */
[----:B------:R-:W5:Y:S04]  /*2530*/  LDS.128 R44, [0x50] ;  /* 0x00005000ff2c7984 */ /* 0x000f680000000c00 */
[----:B------:R-:W0:Y:S01]  /*2540*/  LDS.128 R48, [0x60] ;  /* 0x00006000ff307984 */ /* 0x000e220000000c00 */
[----:B-1----:R-:W-:-:S02]  /*2550*/  FADD.FTZ R55, R30, R52 ;  /* 0x000000341e377221 */ /* 0x002fc40000010000 */
[----:B------:R-:W-:Y:S02]  /*2560*/  FADD.FTZ R52, R31, R53 ;  /* 0x000000351f347221 */ /* 0x000fe40000010000 */
[----:B--2---:R-:W-:Y:S01]  /*2570*/  FADD.FTZ R55, R55, R32 ;  /* 0x0000002037377221 */ /* 0x004fe20000010000 */
[----:B0-----:R-:W0:Y:S01]  /*2580*/  LDS.64 R30, [0x70] ;  /* 0x00007000ff1e7984 */ /* 0x001e220000000a00 */
        /* <DEDUP_REMOVED lines=8> */
[----:B------:R-:W-:Y:S02]  /*2610*/  FADD.FTZ R52, R52, R41 ;  /* 0x0000002934347221 */ /* 0x000fe40000010000 */
[----:B------:R-:W-:-:S02]  /*2620*/  FADD.FTZ R55, R55, R42 ;  /* 0x0000002a37377221 */ /* 0x000fc40000010000 */
[----:B------:R-:W-:Y:S02]  /*2630*/  FADD.FTZ R52, R52, R43 ;  /* 0x0000002b34347221 */ /* 0x000fe40000010000 */
[----:B-----5:R-:W-:Y:S02]  /*2640*/  FADD.FTZ R55, R55, R44 ;  /* 0x0000002c37377221 */ /* 0x020fe40000010000 */
[----:B------:R-:W-:Y:S02]  /*2650*/  FADD.FTZ R52, R52, R45 ;  /* 0x0000002d34347221 */ /* 0x000fe40000010000 */
[----:B------:R-:W-:Y:S02]  /*2660*/  FADD.FTZ R55, R55, R46 ;  /* 0x0000002e37377221 */ /* 0x000fe40000010000 */
[----:B------:R-:W-:Y:S02]  /*2670*/  FADD.FTZ R52, R52, R47 ;  /* 0x0000002f34347221 */ /* 0x000fe40000010000 */
[----:B------:R-:W-:-:S02]  /*2680*/  FADD.FTZ R55, R55, R48 ;  /* 0x0000003037377221 */ /* 0x000fc40000010000 */
[----:B------:R-:W-:Y:S02]  /*2690*/  FADD.FTZ R52, R52, R49 ;  /* 0x0000003134347221 */ /* 0x000fe40000010000 */
[----:B------:R-:W-:Y:S02]  /*26a0*/  FADD.FTZ R55, R55, R50 ;  /* 0x0000003237377221 */ /* 0x000fe40000010000 */
[----:B------:R-:W-:Y:S02]  /*26b0*/  FADD.FTZ R52, R52, R51 ;  /* 0x0000003334347221 */ /* 0x000fe40000010000 */
[----:B0-----:R-:W-:Y:S02]  /*26c0*/  FADD.FTZ R30, R55, R30 ;  /* 0x0000001e371e7221 */ /* 0x001fe40000010000 */
[----:B------:R-:W-:Y:S02]  /*26d0*/  FADD.FTZ R31, R52, R31 ;  /* 0x0000001f341f7221 */ /* 0x000fe40000010000 */
.L_x_1433:
[----:B------:R-:W-:Y:S05]  /*26e0*/  BSYNC B0 ;  /* 0x0000000000007941 */ /* 0x000fea0003800000 */
.L_x_1432:
[----:B------:R-:W-:Y:S06]  /*26f0*/  BAR.SYNC.DEFER_BLOCKING 0x0 ;  /* 0x0000000000007b1d */ /* 0x000fec0000010000 */
[----:B------:R-:W-:Y:S01]  /*2700*/  BSSY B0, `(.L_x_1434) ;  /* 0x000009d000007945 */ /* 0x000fe20003800000 */
[----:B------:R-:W-:Y:S05]  /*2710*/  @P0 BRA `(.L_x_1435) ;  /* 0x000009b000000947 */ /* 0x000fea0003800000 */
[----:B------:R-:W1:Y:S04]  /*2720*/  LDS.128 R68, [R107+0x160] ;  /* 0x000160006b447984 */ /* 0x000e680000000c00 */
[----:B------:R-:W2:Y:S04]  /*2730*/  LDS.128 R36, [R107+0x230] ;  /* 0x000230006b247984 */ /* 0x000ea80000000c00 */
[----:B------:R-:W3:Y:S04]  /*2740*/  LDS.128 R40, [R107+0x300] ;  /* 0x000300006b287984 */ /* 0x000ee80000000c00 */
[----:B------:R-:W4:Y:S04]  /*2750*/  LDS.128 R44, [R107+0x3d0] ;  /* 0x0003d0006b2c7984 */ /* 0x000f280000000c00 */
[----:B------:R-:W5:Y:S04]  /*2760*/  LDS.128 R48, [R107+0x4a0] ;  /* 0x0004a0006b307984 */ /* 0x000f680000000c00 */
[----:B------:R-:W0:Y:S04]  /*2770*/  LDS.128 R52, [R107+0x570] ;  /* 0x000570006b347984 */ /* 0x000e280000000c00 */
[----:B------:R-:W0:Y:S04]  /*2780*/  LDS.128 R60, [R107+0x640] ;  /* 0x000640006b3c7984 */ /* 0x000e280000000c00 */
[----:B------:R-:W0:Y:S04]  /*2790*/  LDS.128 R64, [R107+0x710] ;  /* 0x000710006b407984 */ /* 0x000e280000000c00 */
[----:B------:R-:W0:Y:S01]  /*27a0*/  LDS.128 R32, [R107+0x7e0] ;  /* 0x0007e0006b207984 */ /* 0x000e220000000c00 */
[----:B-1----:R-:W-:-:S02]  /*27b0*/  FADD.FTZ R73, R56, R68 ;  /* 0x0000004438497221 */ /* 0x002fc40000010000 */
[----:B------:R-:W-:Y:S02]  /*27c0*/  FADD.FTZ R68, R57, R69 ;  /* 0x0000004539447221 */ /* 0x000fe40000010000 */
[----:B------:R-:W-:Y:S02]  /*27d0*/  FADD.FTZ R69, R58, R70 ;  /* 0x000000463a457221 */ /* 0x000fe40000010000 */
[----:B------:R-:W-:Y:S02]  /*27e0*/  FADD.FTZ R70, R59, R71 ;  /* 0x000000473b467221 */ /* 0x000fe40000010000 */
[----:B0-----:R-:W0:Y:S01]  /*27f0*/  LDS.128 R56, [R107+0x8b0] ;  /* 0x0008b0006b387984 */ /* 0x001e220000000c00 */
[----:B--2---:R-:W-:Y:S02]  /*2800*/  FADD.FTZ R73, R73, R36 ;  /* 0x0000002449497221 */ /* 0x004fe40000010000 */
[----:B------:R-:W-:Y:S02]  /*2810*/  FADD.FTZ R68, R68, R37 ;  /* 0x0000002544447221 */ /* 0x000fe40000010000 */
[----:B------:R-:W-:-:S02]  /*2820*/  FADD.FTZ R69, R69, R38 ;  /* 0x0000002645457221 */ /* 0x000fc40000010000 */
[----:B------:R-:W-:Y:S02]  /*2830*/  FADD.FTZ R70, R70, R39 ;  /* 0x0000002746467221 */ /* 0x000fe40000010000 */
[----:B------:R-:W1:Y:S01]  /*2840*/  LDS.128 R36, [R107+0x980] ;  /* 0x000980006b247984 */ /* 0x000e620000000c00 */
[----:B---3--:R-:W-:Y:S02]  /*2850*/  FADD.FTZ R73, R73, R40 ;  /* 0x0000002849497221 */ /* 0x008fe40000010000 */
[----:B------:R-:W-:Y:S02]  /*2860*/  FADD.FTZ R68, R68, R41 ;  /* 0x0000002944447221 */ /* 0x000fe40000010000 */
[----:B------:R-:W-:Y:S02]  /*2870*/  FADD.FTZ R69, R69, R42 ;  /* 0x0000002a45457221 */ /* 0x000fe40000010000 */
[----:B------:R-:W-:Y:S02]  /*2880*/  FADD.FTZ R70, R70, R43 ;  /* 0x0000002b46467221 */ /* 0x000fe40000010000 */
[----:B------:R-:W2:Y:S01]  /*2890*/  LDS.128 R40, [R107+0xa50] ;  /* 0x000a50006b287984 */ /* 0x000ea20000000c00 */
[----:B----4-:R-:W-:-:S02]  /*28a0*/  FADD.FTZ R73, R73, R44 ;  /* 0x0000002c49497221 */ /* 0x010fc40000010000 */
[----:B------:R-:W-:Y:S02]  /*28b0*/  FADD.FTZ R68, R68, R45 ;  /* 0x0000002d44447221 */ /* 0x000fe40000010000 */
[----:B------:R-:W-:Y:S02]  /*28c0*/  FADD.FTZ R69, R69, R46 ;  /* 0x0000002e45457221 */ /* 0x000fe40000010000 */
[----:B------:R-:W-:Y:S02]  /*28d0*/  FADD.FTZ R70, R70, R47 ;  /* 0x0000002f46467221 */ /* 0x000fe40000010000 */
[----:B------:R-:W3:Y:S01]  /*28e0*/  LDS.128 R44, [R107+0xb20] ;  /* 0x000b20006b2c7984 */ /* 0x000ee20000000c00 */
[----:B-----5:R-:W-:Y:S02]  /*28f0*/  FADD.FTZ R73, R73, R48 ;  /* 0x0000003049497221 */ /* 0x020fe40000010000 */
[----:B------:R-:W-:Y:S02]  /*2900*/  FADD.FTZ R68, R68, R49 ;  /* 0x0000003144447221 */ /* 0x000fe40000010000 */
[----:B------:R-:W-:-:S02]  /*2910*/  FADD.FTZ R69, R69, R50 ;  /* 0x0000003245457221 */ /* 0x000fc40000010000 */
[----:B------:R-:W-:Y:S02]  /*2920*/  FADD.FTZ R70, R70, R51 ;  /* 0x0000003346467221 */ /* 0x000fe40000010000 */
[----:B------:R-:W4:Y:S01]  /*2930*/  LDS.128 R48, [R107+0xbf0] ;  /* 0x000bf0006b307984 */ /* 0x000f220000000c00 */
[----:B------:R-:W-:Y:S02]  /*2940*/  FADD.FTZ R73, R73, R52 ;  /* 0x0000003449497221 */ /* 0x000fe40000010000 */
[----:B------:R-:W-:Y:S02]  /*2950*/  FADD.FTZ R68, R68, R53 ;  /* 0x0000003544447221 */ /* 0x000fe40000010000 */
[----:B------:R-:W-:Y:S02]  /*2960*/  FADD.FTZ R69, R69, R54 ;  /* 0x0000003645457221 */ /* 0x000fe40000010000 */
[----:B------:R-:W-:Y:S02]  /*2970*/  FADD.FTZ R70, R70, R55 ;  /* 0x0000003746467221 */ /* 0x000fe40000010000 */
[----:B------:R-:W5:Y:S01]  /*2980*/  LDS.128 R52, [R107+0xcc0] ;  /* 0x000cc0006b347984 */ /* 0x000f620000000c00 */
[----:B------:R-:W-:-:S02]  /*2990*/  FADD.FTZ R73, R73, R60 ;  /* 0x0000003c49497221 */ /* 0x000fc40000010000 */
[----:B------:R-:W-:Y:S02]  /*29a0*/  FADD.FTZ R68, R68, R61 ;  /* 0x0000003d44447221 */ /* 0x000fe40000010000 */
[----:B------:R-:W-:Y:S02]  /*29b0*/  FADD.FTZ R69, R69, R62 ;  /* 0x0000003e45457221 */ /* 0x000fe40000010000 */
[----:B------:R-:W-:Y:S02]  /*29c0*/  FADD.FTZ R70, R70, R63 ;  /* 0x0000003f46467221 */ /* 0x000fe40000010000 */
[----:B------:R-:W-:Y:S01]  /*29d0*/  FADD.FTZ R73, R73, R64 ;  /* 0x0000004049497221 */ /* 0x000fe20000010000 */
[----:B------:R-:W3:Y:S01]  /*29e0*/  LDS.128 R60, [R107+0xd90] ;  /* 0x000d90006b3c7984 */ /* 0x000ee20000000c00 */
[----:B------:R-:W-:Y:S02]  /*29f0*/  FADD.FTZ R68, R68, R65 ;  /* 0x0000004144447221 */ /* 0x000fe40000010000 */
[----:B------:R-:W-:-:S02]  /*2a00*/  FADD.FTZ R69, R69, R66 ;  /* 0x0000004245457221 */ /* 0x000fc40000010000 */
[----:B------:R-:W-:Y:S02]  /*2a10*/  FADD.FTZ R70, R70, R67 ;  /* 0x0000004346467221 */ /* 0x000fe40000010000 */
[----:B------:R-:W-:Y:S01]  /*2a20*/  FADD.FTZ R73, R73, R32 ;  /* 0x0000002049497221 */ /* 0x000fe20000010000 */
[----:B------:R-:W4:Y:S01]  /*2a30*/  LDS.128 R64, [R107+0xe60] ;  /* 0x000e60006b407984 */ /* 0x000f220000000c00 */
[----:B------:R-:W-:Y:S02]  /*2a40*/  FADD.FTZ R68, R68, R33 ;  /* 0x0000002144447221 */ /* 0x000fe40000010000 */
[----:B------:R-:W-:Y:S02]  /*2a50*/  FADD.FTZ R69, R69, R34 ;  /* 0x0000002245457221 */ /* 0x000fe40000010000 */
[----:B------:R-:W-:Y:S02]  /*2a60*/  FADD.FTZ R70, R70, R35 ;  /* 0x0000002346467221 */ /* 0x000fe40000010000 */
[----:B0-----:R-:W-:Y:S01]  /*2a70*/  FADD.FTZ R73, R73, R56 ;  /* 0x0000003849497221 */ /* 0x001fe20000010000 */
[----:B------:R-:W0:Y:S01]  /*2a80*/  LDS.128 R32, [R107+0xf30] ;  /* 0x000f30006b207984 */ /* 0x000e220000000c00 */
[----:B------:R-:W-:-:S02]  /*2a90*/  FADD.FTZ R68, R68, R57 ;  /* 0x0000003944447221 */ /* 0x000fc40000010000 */
[----:B-1----:R-:W-:Y:S02]  /*2aa0*/  FADD.FTZ R57, R73, R36 ;  /* 0x0000002449397221 */ /* 0x002fe40000010000 */
[----:B------:R-:W1:Y:S01]  /*2ab0*/  LDS.128 R72, [R107+0x1000] ;  /* 0x001000006b487984 */ /* 0x000e620000000c00 */
[----:B------:R-:W-:Y:S02]  /*2ac0*/  FADD.FTZ R69, R69, R58 ;  /* 0x0000003a45457221 */ /* 0x000fe40000010000 */
[----:B------:R-:W-:Y:S02]  /*2ad0*/  FADD.FTZ R70, R70, R59 ;  /* 0x0000003b46467221 */ /* 0x000fe40000010000 */
[----:B------:R-:W-:Y:S02]  /*2ae0*/  FADD.FTZ R68, R68, R37 ;  /* 0x0000002544447221 */ /* 0x000fe40000010000 */
[----:B------:R-:W-:Y:S02]  /*2af0*/  FADD.FTZ R69, R69, R38 ;  /* 0x0000002645457221 */ /* 0x000fe40000010000 */
[----:B------:R-:W-:-:S02]  /*2b00*/  FADD.FTZ R70, R70, R39 ;  /* 0x0000002746467221 */ /* 0x000fc40000010000 */
[----:B------:R-:W0:Y:S01]  /*2b10*/  LDS.128 R36, [R107+0x10d0] ;  /* 0x0010d0006b247984 */ /* 0x000e220000000c00 */
[----:B--2---:R-:W-:Y:S02]  /*2b20*/  FADD.FTZ R57, R57, R40 ;  /* 0x0000002839397221 */ /* 0x004fe40000010000 */
[----:B------:R-:W-:Y:S02]  /*2b30*/  FADD.FTZ R68, R68, R41 ;  /* 0x0000002944447221 */ /* 0x000fe40000010000 */
[----:B------:R-:W-:Y:S02]  /*2b40*/  FADD.FTZ R69, R69, R42 ;  /* 0x0000002a45457221 */ /* 0x000fe40000010000 */
[----:B------:R-:W-:Y:S02]  /*2b50*/  FADD.FTZ R70, R70, R43 ;  /* 0x0000002b46467221 */ /* 0x000fe40000010000 */
[----:B------:R-:W2:Y:S01]  /*2b60*/  LDS.128 R40, [R107+0x11a0] ;  /* 0x0011a0006b287984 */ /* 0x000ea20000000c00 */
[----:B---3--:R-:W-:-:S02]  /*2b70*/  FADD.FTZ R57, R57, R44 ;  /* 0x0000002c39397221 */ /* 0x008fc40000010000 */
[----:B------:R-:W-:Y:S02]  /*2b80*/  FADD.FTZ R68, R68, R45 ;  /* 0x0000002d44447221 */ /* 0x000fe40000010000 */
[----:B------:R-:W-:Y:S02]  /*2b90*/  FADD.FTZ R69, R69, R46 ;  /* 0x0000002e45457221 */ /* 0x000fe40000010000 */
[----:B------:R-:W-:Y:S02]  /*2ba0*/  FADD.FTZ R70, R70, R47 ;  /* 0x0000002f46467221 */ /* 0x000fe40000010000 */
[----:B------:R-:W3:Y:S01]  /*2bb0*/  LDS.128 R44, [R107+0x1270] ;  /* 0x001270006b2c7984 */ /* 0x000ee20000000c00 */
[----:B----4-:R-:W-:Y:S02]  /*2bc0*/  FADD.FTZ R57, R57, R48 ;  /* 0x0000003039397221 */ /* 0x010fe40000010000 */
[----:B------:R-:W-:Y:S02]  /*2bd0*/  FADD.FTZ R68, R68, R49 ;  /* 0x0000003144447221 */ /* 0x000fe40000010000 */
[----:B------:R-:W-:-:S02]  /*2be0*/  FADD.FTZ R69, R69, R50 ;  /* 0x0000003245457221 */ /* 0x000fc40000010000 */
[----:B------:R-:W-:Y:S02]  /*2bf0*/  FADD.FTZ R70, R70, R51 ;  /* 0x0000003346467221 */ /* 0x000fe40000010000 */
[----:B------:R-:W4:Y:S01]  /*2c00*/  LDS.128 R48, [R107+0x1340] ;  /* 0x001340006b307984 */ /* 0x000f220000000c00 */
[----:B-----5:R-:W-:Y:S02]  /*2c10*/  FADD.FTZ R57, R57, R52 ;  /* 0x0000003439397221 */ /* 0x020fe40000010000 */
[----:B------:R-:W-:Y:S02]  /*2c20*/  FADD.FTZ R68, R68, R53 ;  /* 0x0000003544447221 */ /* 0x000fe40000010000 */
[----:B------:R-:W-:Y:S02]  /*2c30*/  FADD.FTZ R69, R69, R54 ;  /* 0x0000003645457221 */ /* 0x000fe40000010000 */
[----:B------:R-:W-:Y:S02]  /*2c40*/  FADD.FTZ R70, R70, R55 ;  /* 0x0000003746467221 */ /* 0x000fe40000010000 */
[----:B------:R-:W5:Y:S01]  /*2c50*/  LDS.128 R52, [R107+0x1410] ;  /* 0x001410006b347984 */ /* 0x000f620000000c00 */
[----:B------:R-:W-:-:S02]  /*2c60*/  FADD.FTZ R71, R57, R60 ;  /* 0x0000003c39477221 */ /* 0x000fc40000010000 */
[----:B------:R-:W-:Y:S01]  /*2c70*/  FADD.FTZ R68, R68, R61 ;  /* 0x0000003d44447221 */ /* 0x000fe20000010000 */
[----:B------:R-:W3:Y:S01]  /*2c80*/  LDS.128 R56, [R107+0x14e0] ;  /* 0x0014e0006b387984 */ /* 0x000ee20000000c00 */
[----:B------:R-:W-:Y:S02]  /*2c90*/  FADD.FTZ R69, R69, R62 ;  /* 0x0000003e45457221 */ /* 0x000fe40000010000 */
[----:B------:R-:W-:Y:S02]  /*2ca0*/  FADD.FTZ R70, R70, R63 ;  /* 0x0000003f46467221 */ /* 0x000fe40000010000 */
[----:B------:R-:W-:Y:S01]  /*2cb0*/  FADD.FTZ R71, R71, R64 ;  /* 0x0000004047477221 */ /* 0x000fe20000010000 */
[----:B------:R-:W3:Y:S01]  /*2cc0*/  LDS.128 R60, [R107+0x15b0] ;  /* 0x0015b0006b3c7984 */ /* 0x000ee20000000c00 */
[----:B------:R-:W-:Y:S02]  /*2cd0*/  FADD.FTZ R68, R68, R65 ;  /* 0x0000004144447221 */ /* 0x000fe40000010000 */
[----:B------:R-:W-:-:S02]  /*2ce0*/  FADD.FTZ R69, R69, R66 ;  /* 0x0000004245457221 */ /* 0x000fc40000010000 */
[----:B------:R-:W-:Y:S02]  /*2cf0*/  FADD.FTZ R70, R70, R67 ;  /* 0x0000004346467221 */ /* 0x000fe40000010000 */
[----:B0-----:R-:W-:Y:S01]  /*2d00*/  FADD.FTZ R113, R71, R32 ;  /* 0x0000002047717221 */ /* 0x001fe20000010000 */
[----:B------:R-:W0:Y:S01]  /*2d10*/  LDS.128 R64, [R107+0x1680] ;  /* 0x001680006b407984 */ /* 0x000e220000000c00 */
        /* <DEDUP_REMOVED lines=9> */
[----:B------:R-:W-:Y:S02]  /*2db0*/  FADD.FTZ R114, R72, R37 ;  /* 0x0000002548727221 */ /* 0x000fe40000010000 */
[----:B------:R-:W-:Y:S01]  /*2dc0*/  FADD.FTZ R113, R113, R36 ;  /* 0x0000002471717221 */ /* 0x000fe20000010000 */
[----:B------:R-:W0:Y:S01]  /*2dd0*/  LDS.128 R72, [R107+0x18f0] ;  /* 0x0018f0006b487984 */ /* 0x000e220000000c00 */
[----:B------:R-:W-:-:S02]  /*2de0*/  FADD.FTZ R115, R115, R38 ;  /* 0x0000002673737221 */ /* 0x000fc40000010000 */
[----:B------:R-:W-:Y:S02]  /*2df0*/  FADD.FTZ R112, R112, R39 ;  /* 0x0000002770707221 */ /* 0x000fe40000010000 */
[----:B--2---:R-:W-:Y:S01]  /*2e00*/  FADD.FTZ R113, R113, R40 ;  /* 0x0000002871717221 */ /* 0x004fe20000010000 */
[----:B------:R-:W2:Y:S01]  /*2e10*/  LDS.128 R36, [R107+0x19c0] ;  /* 0x0019c0006b247984 */ /* 0x000ea20000000c00 */
        /* <DEDUP_REMOVED lines=19> */
[----:B------:R-:W-:Y:S02]  /*2f50*/  FADD.FTZ R113, R113, R60 ;  /* 0x0000003c71717221 */ /* 0x000fe40000010000 */
        /* <DEDUP_REMOVED lines=11> */
[----:B-1----:R-:W-:Y:S02]  /*3010*/  FADD.FTZ R113, R113, R32 ;  /* 0x0000002071717221 */ /* 0x002fe40000010000 */
[----:B------:R-:W-:Y:S02]  /*3020*/  FADD.FTZ R114, R114, R33 ;  /* 0x0000002172727221 */ /* 0x000fe40000010000 */
[----:B------:R-:W-:-:S02]  /*3030*/  FADD.FTZ R115, R115, R34 ;  /* 0x0000002273737221 */ /* 0x000fc40000010000 */
[----:B------:R-:W-:Y:S02]  /*3040*/  FADD.FTZ R112, R112, R35 ;  /* 0x0000002370707221 */ /* 0x000fe40000010000 */
[----:B------:R-:W-:Y:S02]  /*3050*/  FADD.FTZ R113, R113, R72 ;  /* 0x0000004871717221 */ /* 0x000fe40000010000 */
[----:B------:R-:W-:Y:S02]  /*3060*/  FADD.FTZ R114, R114, R73 ;  /* 0x0000004972727221 */ /* 0x000fe40000010000 */
[----:B------:R-:W-:Y:S02]  /*3070*/  FADD.FTZ R115, R115, R74 ;  /* 0x0000004a73737221 */ /* 0x000fe40000010000 */
[----:B------:R-:W-:Y:S02]  /*3080*/  FADD.FTZ R112, R112, R75 ;  /* 0x0000004b70707221 */ /* 0x000fe40000010000 */
[----:B--2---:R-:W-:-:S02]  /*3090*/  FADD.FTZ R56, R113, R36 ;  /* 0x0000002471387221 */ /* 0x004fc40000010000 */
[----:B------:R-:W-:Y:S02]  /*30a0*/  FADD.FTZ R57, R114, R37 ;  /* 0x0000002572397221 */ /* 0x000fe40000010000 */
[----:B------:R-:W-:Y:S02]  /*30b0*/  FADD.FTZ R58, R115, R38 ;  /* 0x00000026733a7221 */ /* 0x000fe40000010000 */
[----:B------:R-:W-:Y:S02]  /*30c0*/  FADD.FTZ R59, R112, R39 ;  /* 0x00000027703b7221 */ /* 0x000fe40000010000 */
.L_x_1435:
[----:B------:R-:W-:Y:S05]  /*30d0*/  BSYNC B0 ;  /* 0x0000000000007941 */ /* 0x000fea0003800000 */
.L_x_1434:
[----:B------:R-:W-:Y:S01]  /*30e0*/  BSSY B0, `(.L_x_1436) ;  /* 0x0000012000007945 */ /* 0x000fe20003800000 */
[----:B------:R-:W-:Y:S05]  /*30f0*/  @P0 BRA `(.L_x_1437) ;  /* 0x0000010000000947 */ /* 0x000fea0003800000 */
[----:B------:R-:W-:Y:S01]  /*3100*/  IMAD R38, R84, 0xd, R105 ;  /* 0x0000000d54267824 */ /* 0x000fe200078e0269 */
[----:B------:R-:W-:Y:S02]  /*3110*/  MOV R33, UR11 ;  /* 0x0000000b00217c02 */ /* 0x000fe40008000f00 */
[----:B------:R-:W-:Y:S01]  /*3120*/  MOV R35, c[0x0][0x1d8] ;  /* 0x0000760000237a02 */ /* 0x000fe20000000f00 */
[----:B------:R-:W-:Y:S01]  /*3130*/  IMAD.WIDE R38, R38, R9, c[0x0][0x1b8] ;  /* 0x00006e0026267625 */ /* 0x000fe200078e0209 */
[----:B------:R-:W-:-:S02]  /*3140*/  MOV R36, c[0x0][0x1dc] ;  /* 0x0000770000247a02 */ /* 0x000fc40000000f00 */
[----:B------:R-:W-:Y:S02]  /*3150*/  MOV R37, UR10 ;  /* 0x0000000a00257c02 */ /* 0x000fe40008000f00 */
[-C--:B------:R-:W-:Y:S01]  /*3160*/  LEA R32, P0, R33, R38.reuse, 0x2 ;  /* 0x0000002621207211 */ /* 0x080fe200078010ff */
[----:B------:R1:W-:Y:S03]  /*3170*/  RED.E.ADD.F32.FTZ.RN.STRONG.GPU [R38.64], R56 ;  /* 0x000000382600798e */ /* 0x0003e6000c10e78e */
[----:B------:R-:W-:Y:S02]  /*3180*/  IADD3.X R33, R39, UR9, RZ, P0, !PT ;  /* 0x0000000927217c10 */ /* 0x000fe400087fe4ff */
[----:B------:R-:W-:-:S03]  /*3190*/  LEA R34, P0, R35, R38, 0x2 ;  /* 0x0000002623227211 */ /* 0x000fc600078010ff */
[----:B------:R1:W-:Y:S01]  /*31a0*/  RED.E.ADD.F32.FTZ.RN.STRONG.GPU [R32.64], R57 ;  /* 0x000000392000798e */ /* 0x0003e2000c10e78e */
[----:B------:R-:W-:Y:S02]  /*31b0*/  LEA.HI.X R35, R35, R39, R36, 0x2, P0 ;  /* 0x0000002723237211 */ /* 0x000fe400000f1424 */
[----:B------:R-:W-:-:S03]  /*31c0*/  LEA R36, P0, R37, R38, 0x2 ;  /* 0x0000002625247211 */ /* 0x000fc600078010ff */
[----:B------:R1:W-:Y:S01]  /*31d0*/  RED.E.ADD.F32.FTZ.RN.STRONG.GPU [R34.64], R58 ;  /* 0x0000003a2200798e */ /* 0x0003e2000c10e78e */
[----:B------:R-:W-:-:S05]  /*31e0*/  IADD3.X R37, R39, UR8, RZ, P0, !PT ;  /* 0x0000000827257c10 */ /* 0x000fca00087fe4ff */
[----:B------:R1:W-:Y:S04]  /*31f0*/  RED.E.ADD.F32.FTZ.RN.STRONG.GPU [R36.64], R59 ;  /* 0x0000003b2400798e */ /* 0x0003e8000c10e78e */
.L_x_1437:
[----:B------:R-:W-:Y:S05]  /*3200*/  BSYNC B0 ;  /* 0x0000000000007941 */ /* 0x000fea0003800000 */
.L_x_1436:
[----:B------:R-:W-:-:S06]  /*3210*/  UISETP.GE.U32.AND UP0, UPT, UR5, 0x2, UPT ;  /* 0x000000020500788c */ /* 0x000fcc000bf06070 */
[----:B------:R-:W-:-:S13]  /*3220*/  PLOP3.LUT P0, PT, PT, PT, UP0, 0x80, 0x0 ;  /* 0x000000000000781c */ /* 0x000fda0003f0f008 */
[----:B------:R-:W-:Y:S05]  /*3230*/  @!P0 BRA `(.L_x_1438) ;  /* 0x0000124000008947 */ /* 0x000fea0003800000 */
[----:B-1----:R-:W1:Y:S01]  /*3240*/  S2R R34, SR_CTAID.Y ;  /* 0x0000000000227919 */ /* 0x002e620000002600 */
[----:B------:R-:W-:-:S05]  /*3250*/  LOP3.LUT R32, R96, 0x1, RZ, 0xc0, !PT ;  /* 0x0000000160207812 */ /* 0x000fca00078ec0ff */
[----:B------:R-:W-:-:S04]  /*3260*/  IMAD R33, R32, c[0x0][0x10], RZ ;  /* 0x0000040020217a24 */ /* 0x000fc800078e02ff */
[----:B------:R-:W-:-:S05]  /*3270*/  IMAD R32, R33, c[0x0][0xc], RZ ;  /* 0x0000030021207a24 */ /* 0x000fca00078e02ff */
[----:B------:R-:W-:Y:S02]  /*3280*/  SHF.L.U32 R32, R32, 0x1, RZ ;  /* 0x0000000120207819 */ /* 0x000fe400000006ff */
[----:B-1----:R-:W-:-:S03]  /*3290*/  IADD3 R36, R33, R34, RZ ;  /* 0x0000002221247210 */ /* 0x002fc60007ffe0ff */
[----:B------:R-:W-:-:S04]  /*32a0*/  IMAD.WIDE R32, R32, R9, c[0x0][0x1b0] ;  /* 0x00006c0020207625 */ /* 0x000fc800078e0209 */
[----:B------:R-:W-:Y:S01]  /*32b0*/  IMAD.WIDE.U32 R36, R36, R9, c[0x0][0x1a8] ;  /* 0x00006a0024247625 */ /* 0x000fe200078e0009 */
[----:B------:R-:W-:Y:S05]  /*32c0*/  @P5 BRA `(.L_x_1439) ;  /* 0x0000017000005947 */ /* 0x000fea0003800000 */
[----:B------:R-:W-:Y:S01]  /*32d0*/  IMAD R39, R95, c[0x0][0x10], R34 ;  /* 0x000004005f277a24 */ /* 0x000fe200078e0222 */
[----:B------:R-:W1:Y:S01]  /*32e0*/  S2R R94, SR_LANEID ;  /* 0x00000000005e7919 */ /* 0x000e620000000000 */
[----:B------:R-:W-:Y:S02]  /*32f0*/  LOP3.LUT P0, RZ, R96, 0x2, RZ, 0xc0, !PT ;  /* 0x0000000260ff7812 */ /* 0x000fe4000780c0ff */
[----:B------:R-:W-:-:S05]  /*3300*/  IMAD.WIDE.U32 R38, R39, 0x8, R32 ;  /* 0x0000000827267825 */ /* 0x000fca00078e0020 */
[----:B------:R2:W-:Y:S01]  /*3310*/  STG.E.64 [R38.64], R30 ;  /* 0x0000001e26007986 */ /* 0x0005e2000c101b0e */
[----:B------:R-:W-:Y:S06]  /*3320*/  MEMBAR.ALL.GPU ;  /* 0x0000000000007992 */ /* 0x000fec000000a000 */
[----:B------:R-:W-:Y:S01]  /*3330*/  HFMA2.MMA R9, -RZ, RZ, 0, 5.9604644775390625e-08 ;  /* 0x00000001ff097435 */ /* 0x000fe200000001ff */
[----:B------:R-:W-:Y:S01]  /*3340*/  VOTEU.ANY UR4, UPT, PT ;  /* 0x0000000000047886 */ /* 0x000fe200038e0100 */
[----:B--2---:R-:W-:Y:S01]  /*3350*/  SEL R38, RZ, c[0x0][0xc], P0 ;  /* 0x00000300ff267a07 */ /* 0x004fe20000000000 */
[----:B------:R-:W-:Y:S01]  /*3360*/  UFLO.U32 UR13, UR4 ;  /* 0x00000004000d72bd */ /* 0x000fe200080e0000 */
[----:B------:R-:W-:-:S00]  /*3370*/  ERRBAR ;  /* 0x00000000000079ab */ /* 0x000fc00000000000 */
[----:B------:R-:W-:-:S05]  /*3380*/  UPOPC UR4, UR4 ;  /* 0x00000004000472bf */ /* 0x000fca0008000000 */
[----:B------:R-:W-:Y:S02]  /*3390*/  SEL R9, R9, 0xffffffff, !P0 ;  /* 0xffffffff09097807 */ /* 0x000fe40004000000 */
[----:B-1----:R-:W-:-:S03]  /*33a0*/  ISETP.EQ.U32.AND P0, PT, R94, UR13, PT ;  /* 0x0000000d5e007c0c */ /* 0x002fc6000bf02070 */
[----:B------:R-:W-:-:S10]  /*33b0*/  IMAD R9, R9, UR4, RZ ;  /* 0x0000000409097c24 */ /* 0x000fd4000f8e02ff */
[----:B------:R1:W-:Y:S01]  /*33c0*/  @P0 RED.E.ADD.S32.STRONG.GPU [R36.64], R9 ;  /* 0x000000092400098e */ /* 0x0003e2000c10e38e */
[----:B------:R-:W-:-:S13]  /*33d0*/  ISETP.NE.AND P0, PT, R38, -0x1, PT ;  /* 0xffffffff2600780c */ /* 0x000fda0003f05270 */
[----:B-1----:R-:W-:Y:S05]  /*33e0*/  @!P0 BRA `(.L_x_1439) ;  /* 0x0000005000008947 */ /* 0x002fea0003800000 */
.L_x_1440:
[----:B------:R-:W2:Y:S01]  /*33f0*/  LDG.E.STRONG.GPU R9, [R36.64] ;  /* 0x0000000e24097981 */ /* 0x000ea2000c1ef900 */
[----:B------:R-:W-:Y:S01]  /*3400*/  YIELD ;  /* 0x0000000000007946 */ /* 0x000fe20003800000 */
[----:B--2---:R-:W-:Y:S01]  /*3410*/  ISETP.NE.AND P0, PT, R9, R38, PT ;  /* 0x000000260900720c */ /* 0x004fe20003f05270 */
[----:B------:R-:W-:-:S12]  /*3420*/  CCTL.IVALL ;  /* 0x00000000ff00798f */ /* 0x000fd80002000000 */
[----:B------:R-:W-:Y:S05]  /*3430*/  @P0 BRA `(.L_x_1440) ;  /* 0xffffffb000000947 */ /* 0x000fea000383ffff */
.L_x_1439:
[----:B------:R-:W-:Y:S01]  /*3440*/  ISETP.NE.AND P0, PT, RZ, c[0x0][0xc], PT ;  /* 0x00000300ff007a0c */ /* 0x000fe20003f05270 */
[----:B------:R-:W-:Y:S01]  /*3450*/  WARPSYNC 0xffffffff ;  /* 0xffffffff00007948 */ /* 0x000fe20003800000 */
[----:B------:R-:W-:Y:S11]  /*3460*/  BAR.SYNC.DEFER_BLOCKING 0x0 ;  /* 0x0000000000007b1d */ /* 0x000ff60000010000 */
[----:B------:R-:W-:Y:S05]  /*3470*/  @!P0 BRA `(.L_x_1438) ;  /* 0x0000100000008947 */ /* 0x000fea0003800000 */
[----:B------:R-:W-:Y:S01]  /*3480*/  UIADD3 UR4, UR5, -0x1, URZ ;  /* 0xffffffff05047890 */ /* 0x000fe2000fffe03f */
[----:B------:R-:W-:-:S03]  /*3490*/  MOV R9, RZ ;  /* 0x000000ff00097202 */ /* 0x000fc60000000f00 */
[----:B------:R-:W-:-:S06]  /*34a0*/  UISETP.GE.U32.AND UP0, UPT, UR4, 0x3, UPT ;  /* 0x000000030400788c */ /* 0x000fcc000bf06070 */
[----:B------:R-:W-:-:S13]  /*34b0*/  PLOP3.LUT P0, PT, PT, PT, UP0, 0x80, 0x0 ;  /* 0x000000000000781c */ /* 0x000fda0003f0f008 */
[----:B------:R-:W-:Y:S05]  /*34c0*/  @!P0 BRA `(.L_x_1441) ;  /* 0x00000de000008947 */ /* 0x000fea0003800000 */
[----:B------:R-:W-:Y:S01]  /*34d0*/  ULOP3.LUT UR4, UR5, 0x3, URZ, 0xc0, !UPT ;  /* 0x0000000305047892 */ /* 0x000fe2000f8ec03f */
[----:B------:R-:W-:Y:S02]  /*34e0*/  HFMA2.MMA R9, -RZ, RZ, 0, 0 ;  /* 0x00000000ff097435 */ /* 0x000fe400000001ff */
[----:B------:R-:W-:Y:S02]  /*34f0*/  ULDC UR5, c[0x0][0xc] ;  /* 0x0000030000057ab9 */ /* 0x000fe40000000800 */
[----:B------:R-:W-:-:S06]  /*3500*/  UIADD3 UR4, -UR4, UR5, URZ ;  /* 0x0000000504047290 */ /* 0x000fcc000fffe13f */
[----:B------:R-:W-:-:S13]  /*3510*/  ISETP.LT.AND P0, PT, RZ, UR4, PT ;  /* 0x00000004ff007c0c */ /* 0x000fda000bf01270 */
[----:B------:R-:W-:Y:S05]  /*3520*/  @!P0 BRA `(.L_x_1442) ;  /* 0x00000b9000008947 */ /* 0x000fea0003800000 */
[----:B------:R-:W-:Y:S01]  /*3530*/  UISETP.GT.AND UP0, UPT, UR4, 0xc, UPT ;  /* 0x0000000c0400788c */ /* 0x000fe2000bf04270 */
[----:B------:R-:W-:-:S05]  /*3540*/  PLOP3.LUT P0, PT, PT, PT, PT, 0x80, 0x0 ;  /* 0x000000000000781c */ /* 0x000fca0003f0f070 */
[----:B------:R-:W-:-:S13]  /*3550*/  PLOP3.LUT P6, PT, PT, PT, UP0, 0x40, 0x0 ;  /* 0x000000000000781c */ /* 0x000fda0003fce808 */
[----:B------:R-:W-:Y:S05]  /*3560*/  @P6 BRA `(.L_x_1443) ;  /* 0x0000075000006947 */ /* 0x000fea0003800000 */
[----:B------:R-:W-:Y:S02]  /*3570*/  PLOP3.LUT P0, PT, PT, PT, PT, 0x8, 0x0 ;  /* 0x000000000000781c */ /* 0x000fe40003f0e170 */
.L_x_1444:
[----:B------:R-:W-:-:S13]  /*3580*/  ISETP.EQ.OR P6, PT, R9, R95, P5 ;  /* 0x0000005f0900720c */ /* 0x000fda0002fc2670 */
[----:B------:R-:W-:-:S04]  /*3590*/  @!P6 IMAD R37, R9, c[0x0][0x10], R34 ;  /* 0x000004000925ea24 */ /* 0x000fc800078e0222 */
[----:B------:R-:W-:-:S06]  /*35a0*/  @!P6 IMAD.WIDE.U32 R36, R37, 0x8, R32 ;  /* 0x000000082524e825 */ /* 0x000fcc00078e0020 */
[----:B------:R-:W2:Y:S01]  /*35b0*/  @!P6 LDG.E.64 R36, [R36.64] ;  /* 0x0000000e2424e981 */ /* 0x000ea2000c1e1b00 */
[----:B------:R-:W-:Y:S01]  /*35c0*/  IADD3 R39, R9, 0x1, RZ ;  /* 0x0000000109277810 */ /* 0x000fe20007ffe0ff */
[----:B0-2---:R-:W-:Y:S02]  /*35d0*/  @!P6 FADD.FTZ R30, R30, R36 ;  /* 0x000000241e1ee221 */ /* 0x005fe40000010000 */
        /* <DEDUP_REMOVED lines=110> */
.L_x_1443:
[----:B------:R-:W-:-:S06]  /*3cc0*/  UISETP.GT.AND UP0, UPT, UR4, 0x4, UPT ;  /* 0x000000040400788c */ /* 0x000fcc000bf04270 */
[----:B------:R-:W-:-:S13]  /*3cd0*/  PLOP3.LUT P6, PT, PT, PT, UP0, 0x40, 0x0 ;  /* 0x000000000000781c */ /* 0x000fda0003fce808 */
[----:B------:R-:W-:Y:S05]  /*3ce0*/  @P6 BRA `(.L_x_1445) ;  /* 0x000003b000006947 */ /* 0x000fea0003800000 */
        /* <DEDUP_REMOVED lines=55> */
[----:B------:R-:W-:Y:S01]  /*4060*/  UIADD3 UR4, UR4, -0x4, URZ ;  /* 0xfffffffc04047890 */ /* 0x000fe2000fffe03f */
[----:B--2---:R-:W-:Y:S02]  /*4070*/  @!P0 FADD.FTZ R30, R30, R38 ;  /* 0x000000261e1e8221 */ /* 0x004fe40000010000 */
[----:B------:R-:W-:Y:S01]  /*4080*/  @!P0 FADD.FTZ R31, R31, R39 ;  /* 0x000000271f1f8221 */ /* 0x000fe20000010000 */
[----:B------:R-:W-:-:S04]  /*4090*/  PLOP3.LUT P0, PT, PT, PT, PT, 0x8, 0x0 ;  /* 0x000000000000781c */ /* 0x000fc80003f0e170 */
.L_x_1445:
[----:B------:R-:W-:-:S13]  /*40a0*/  ISETP.NE.OR P0, PT, RZ, UR4, P0 ;  /* 0x00000004ff007c0c */ /* 0x000fda0008705670 */
[----:B------:R-:W-:Y:S05]  /*40b0*/  @!P0 BRA `(.L_x_1441) ;  /* 0x000001f000008947 */ /* 0x000fea0003800000 */
.L_x_1442:
        /* <DEDUP_REMOVED lines=26> */
[----:B------:R-:W-:Y:S01]  /*4260*/  IADD3 R9, R9, 0x4, RZ ;  /* 0x0000000409097810 */ /* 0x000fe20007ffe0ff */
[----:B--2---:R-:W-:Y:S02]  /*4270*/  @!P0 FADD.FTZ R30, R30, R38 ;  /* 0x000000261e1e8221 */ /* 0x004fe40000010000 */
[----:B------:R-:W-:Y:S02]  /*4280*/  @!P0 FADD.FTZ R31, R31, R39 ;  /* 0x000000271f1f8221 */ /* 0x000fe40000010000 */
[----:B------:R-:W-:-:S13]  /*4290*/  ISETP.NE.AND P0, PT, RZ, UR4, PT ;  /* 0x00000004ff007c0c */ /* 0x000fda000bf05270 */
[----:B------:R-:W-:Y:S05]  /*42a0*/  @P0 BRA `(.L_x_1442) ;  /* 0xfffffe1000000947 */ /* 0x000fea000383ffff */
.L_x_1441:
        /* <DEDUP_REMOVED lines=10> */
[----:B0-2---:R-:W-:Y:S02]  /*4350*/  FADD.FTZ R30, R30, R36 ;  /* 0x000000241e1e7221 */ /* 0x005fe40000010000 */
[----:B------:R-:W-:Y:S02]  /*4360*/  FADD.FTZ R31, R31, R37 ;  /* 0x000000251f1f7221 */ /* 0x000fe40000010000 */
.L_x_1447:
[----:B------:R-:W-:Y:S05]  /*4370*/  BSYNC B0 ;  /* 0x0000000000007941 */ /* 0x000fea0003800000 */
.L_x_1446:
[----:B------:R-:W-:Y:S05]  /*4380*/  @!P0 BRA `(.L_x_1438) ;  /* 0x000000f000008947 */ /* 0x000fea0003800000 */
[----:B------:R-:W-:-:S04]  /*4390*/  IADD3 R37, R9, 0x1, RZ ;  /* 0x0000000109257810 */ /* 0x000fc80007ffe0ff */
[----:B------:R-:W-:-:S13]  /*43a0*/  ISETP.EQ.OR P0, PT, R37, R95, P5 ;  /* 0x0000005f2500720c */ /* 0x000fda0002f02670 */
[----:B------:R-:W-:-:S04]  /*43b0*/  @!P0 IMAD R37, R37, c[0x0][0x10], R34 ;  /* 0x0000040025258a24 */ /* 0x000fc800078e0222 */
[----:B------:R-:W-:-:S06]  /*43c0*/  @!P0 IMAD.WIDE.U32 R36, R37, 0x8, R32 ;  /* 0x0000000825248825 */ /* 0x000fcc00078e0020 */
[----:B------:R-:W2:Y:S01]  /*43d0*/  @!P0 LDG.E.64 R36, [R36.64] ;  /* 0x0000000e24248981 */ /* 0x000ea2000c1e1b00 */
[----:B------:R-:W-:Y:S01]  /*43e0*/  IADD3 R9, R9, 0x2, RZ ;  /* 0x0000000209097810 */ /* 0x000fe20007ffe0ff */
[----:B0-2---:R-:W-:Y:S02]  /*43f0*/  @!P0 FADD.FTZ R30, R30, R36 ;  /* 0x000000241e1e8221 */ /* 0x005fe40000010000 */
        /* <DEDUP_REMOVED lines=8> */
.L_x_1438:
[----:B------:R-:W-:Y:S04]  /*4480*/  @!P5 STS.64 [0x80], R30 ;  /* 0x0000801eff00d388 */ /* 0x000fe80000000a00 */
[----:B------:R-:W-:Y:S01]  /*4490*/  BAR.SYNC.DEFER_BLOCKING 0x0 ;  /* 0x0000000000007b1d */ /* 0x000fe20000010000 */
[----:B------:R-:W-:Y:S02]  /*44a0*/  ISETP.NE.AND P6, PT, RZ, UR16, PT ;  /* 0x00000010ff007c0c */ /* 0x000fe4000bfc5270 */
[----:B------:R-:W-:-:S03]  /*44b0*/  ISETP.GE.U32.AND P0, PT, R100, c[0x0][0x1e0], PT ;  /* 0x0000780064007a0c */ /* 0x000fc60003f06070 */
[----:B-1----:R-:W1:Y:S02]  /*44c0*/  LDS.64 R32, [0x80] ;  /* 0x00008000ff207984 */ /* 0x002e640000000a00 */
[----:B-1----:R-:W-:Y:S02]  /*44d0*/  FMUL.FTZ R9, R32, c[0x0][0x20c] ;  /* 0x0000830020097a20 */ /* 0x002fe40000410000 */
[----:B------:R-:W-:-:S04]  /*44e0*/  FMUL.FTZ R32, R33, c[0x0][0x20c] ;  /* 0x0000830021207a20 */ /* 0x000fc80000410000 */
        /* <DEDUP_REMOVED lines=19> */
.L_x_1448:
[----:B------:R-:W-:Y:S01]  /*4620*/  BSSY B0, `(.L_x_1449) ;  /* 0x0000011000007945 */ /* 0x000fe20003800000 */
[----:B------:R-:W-:Y:S05]  /*4630*/  @!P1 BRA `(.L_x_1450) ;  /* 0x000000f000009947 */ /* 0x000fea0003800000 */
[----:B0-----:R-:W-:Y:S01]  /*4640*/  MOV R30, R108 ;  /* 0x0000006c001e7202 */ /* 0x001fe20000000f00 */
        /* <DEDUP_REMOVED lines=8> */
[C---:B------:R-:W-:Y:S01]  /*46d0*/  LEA R12, P5, R30.reuse, c[0x0][0x160], 0x2 ;  /* 0x000058001e0c7a11 */ /* 0x040fe200078a10ff */
[----:B------:R-:W-:Y:S02]  /*46e0*/  FFMA.FTZ R35, R27, R13, -R82 ;  /* 0x0000000d1b237223 */ /* 0x000fe40000010852 */
[----:B------:R-:W-:Y:S01]  /*46f0*/  FMUL.FTZ R34, R83, UR12 ;  /* 0x0000000c53227c20 */ /* 0x000fe20008410000 */
[----:B------:R-:W-:Y:S01]  /*4700*/  LEA.HI.X R13, R30, c[0x0][0x164], R33, 0x2, P5 ;  /* 0x000059001e0d7a11 */ /* 0x000fe200028f1421 */
[----:B------:R-:W-:-:S05]  /*4710*/  FMUL.FTZ R35, R35, UR12 ;  /* 0x0000000c23237c20 */ /* 0x000fca0008410000 */
[----:B------:R0:W-:Y:S03]  /*4720*/  STG.E.64 [R12.64], R34 ;  /* 0x000000220c007986 */ /* 0x0001e6000c101b0e */
.L_x_1450:
[----:B------:R-:W-:Y:S05]  /*4730*/  BSYNC B0 ;  /* 0x0000000000007941 */ /* 0x000fea0003800000 */
.L_x_1449:
        /* <DEDUP_REMOVED lines=19> */
.L_x_1451:
[----:B------:R-:W-:Y:S01]  /*4870*/  BSSY B0, `(.L_x_1452) ;  /* 0x0000011000007945 */ /* 0x000fe20003800000 */
[----:B------:R-:W-:Y:S05]  /*4880*/  @!P2 BRA `(.L_x_1453) ;  /* 0x000000f00000a947 */ /* 0x000fea0003800000 */
[----:B0-----:R-:W-:Y:S01]  /*4890*/  MOV R12, R108 ;  /* 0x0000006c000c7202 */ /* 0x001fe20000000f00 */
[----:B------:R-:W-:Y:S01]  /*48a0*/  IMAD R34, R92, c[0x0][0x1d8], RZ ;  /* 0x000076005c227a24 */ /* 0x000fe200078e02ff */
[----:B------:R-:W-:Y:S01]  /*48b0*/  MOV R13, R111 ;  /* 0x0000006f000d7202 */ /* 0x000fe20000000f00 */
[-CC-:B------:R-:W-:Y:S02]  /*48c0*/  FFMA.FTZ R81, R81, R9.reuse, R32.reuse ;  /* 0x0000000951517223 */ /* 0x180fe40000010020 */
[----:B------:R-:W-:Y:S02]  /*48d0*/  FFMA.FTZ R80, R80, R9, R32 ;  /* 0x0000000950507223 */ /* 0x000fe40000010020 */
[----:B------:R-:W-:-:S04]  /*48e0*/  IMAD.WIDE.U32 R30, R103, c[0x0][0x1d8], R12 ;  /* 0x00007600671e7a25 */ /* 0x000fc800078e000c */
[----:B------:R-:W-:Y:S01]  /*48f0*/  IMAD R13, R103, c[0x0][0x1dc], R34 ;  /* 0x00007700670d7a24 */ /* 0x000fe200078e0222 */
[----:B------:R-:W-:Y:S01]  /*4900*/  LEA R12, P5, R30, c[0x0][0x160], 0x2 ;  /* 0x000058001e0c7a11 */ /* 0x000fe200078a10ff */
[----:B------:R-:W-:Y:S02]  /*4910*/  FFMA.FTZ R81, R26, R14, -R81 ;  /* 0x0000000e1a517223 */ /* 0x000fe40000010851 */
[----:B------:R-:W-:Y:S01]  /*4920*/  FFMA.FTZ R15, R27, R15, -R80 ;  /* 0x0000000f1b0f7223 */ /* 0x000fe20000010850 */
[----:B------:R-:W-:Y:S01]  /*4930*/  IADD3 R13, R31, R13, RZ ;  /* 0x0000000d1f0d7210 */ /* 0x000fe20007ffe0ff */
[----:B------:R-:W-:Y:S02]  /*4940*/  FMUL.FTZ R14, R81, UR12 ;  /* 0x0000000c510e7c20 */ /* 0x000fe40008410000 */
[----:B------:R-:W-:Y:S01]  /*4950*/  FMUL.FTZ R15, R15, UR12 ;  /* 0x0000000c0f0f7c20 */ /* 0x000fe20008410000 */
[----:B------:R-:W-:-:S05]  /*4960*/  LEA.HI.X R13, R30, c[0x0][0x164], R13, 0x2, P5 ;  /* 0x000059001e0d7a11 */ /* 0x000fca00028f140d */
[----:B------:R0:W-:Y:S02]  /*4970*/  STG.E.64 [R12.64], R14 ;  /* 0x0000000e0c007986 */ /* 0x0001e4000c101b0e */
.L_x_1453:
[----:B------:R-:W-:Y:S05]  /*4980*/  BSYNC B0 ;  /* 0x0000000000007941 */ /* 0x000fea0003800000 */
.L_x_1452:
        /* <DEDUP_REMOVED lines=19> */
.L_x_1454:
        /* <DEDUP_REMOVED lines=17> */
.L_x_1456:
[----:B------:R-:W-:Y:S05]  /*4bd0*/  BSYNC B0 ;  /* 0x0000000000007941 */ /* 0x000fea0003800000 */
.L_x_1455:
        /* <DEDUP_REMOVED lines=19> */
.L_x_1457:
        /* <DEDUP_REMOVED lines=17> */
.L_x_1459:
[----:B------:R-:W-:Y:S05]  /*4e20*/  BSYNC B0 ;  /* 0x0000000000007941 */ /* 0x000fea0003800000 */
.L_x_1458:
[----:B------:R-:W-:Y:S02]  /*4e30*/  ISETP.GE.U32.AND P5, PT, R99, c[0x0][0x1e0], PT ;  /* 0x0000780063007a0c */ /* 0x000fe40003fa6070 */
[----:B------:R-:W-:Y:S02]  /*4e40*/  ISETP.GE.AND.EX P0, PT, R89, c[0x0][0x1e4], PT, P0 ;  /* 0x0000790059007a0c */ /* 0x000fe40003f06300 */
[----:B------:R-:W-:Y:S02]  /*4e50*/  ISETP.GE.AND.EX P5, PT, R88, c[0x0][0x1e4], PT, P5 ;  /* 0x0000790058007a0c */ /* 0x000fe40003fa6350 */
[----:B------:R-:W-:Y:S01]  /*4e60*/  ISETP.LT.U32.AND P0, PT, R105, 0x1a0, !P0 ;  /* 0x000001a06900780c */ /* 0x000fe20004701070 */
[----:B------:R-:W-:Y:S11]  /*4e70*/  @!P6 BRA `(.L_x_1460) ;  /* 0x000001200000e947 */ /* 0x000ff60003800000 */
        /* <DEDUP_REMOVED lines=18> */
.L_x_1460:
        /* <DEDUP_REMOVED lines=17> */
.L_x_1462:
[----:B------:R-:W-:Y:S05]  /*50b0*/  BSYNC B0 ;  /* 0x0000000000007941 */ /* 0x000fea0003800000 */
.L_x_1461:
[----:B------:R-:W-:Y:S02]  /*50c0*/  ISETP.GE.U32.AND P0, PT, R98, c[0x0][0x1e0], PT ;  /* 0x0000780062007a0c */ /* 0x000fe40003f06070 */
[----:B------:R-:W-:Y:S01]  /*50d0*/  ISETP.GT.U32.OR P5, PT, R105, 0x19f, P5 ;  /* 0x0000019f6900780c */ /* 0x000fe20002fa4470 */
[----:B------:R-:W-:Y:S11]  /*50e0*/  @!P6 BRA `(.L_x_1463) ;  /* 0x000001200000e947 */ /* 0x000ff60003800000 */
        /* <DEDUP_REMOVED lines=18> */
.L_x_1463:
[----:B------:R-:W-:Y:S01]  /*5210*/  BSSY B0, `(.L_x_1464) ;  /* 0x0000011000007945 */ /* 0x000fe20003800000 */
[----:B------:R-:W-:Y:S05]  /*5220*/  @P5 BRA `(.L_x_1465) ;  /* 0x000000f000005947 */ /* 0x000fea0003800000 */
[--C-:B0-----:R-:W-:Y:S01]  /*5230*/  FFMA.FTZ R13, R3, R9, R32.reuse ;  /* 0x00000009030d7223 */ /* 0x101fe20000010020 */
[----:B------:R-:W-:Y:S01]  /*5240*/  MOV R2, R108 ;  /* 0x0000006c00027202 */ /* 0x000fe20000000f00 */
[----:B------:R-:W-:Y:S01]  /*5250*/  IMAD R88, R88, c[0x0][0x1d8], RZ ;  /* 0x0000760058587a24 */ /* 0x000fe200078e02ff */
[----:B------:R-:W-:Y:S01]  /*5260*/  MOV R3, R111 ;  /* 0x0000006f00037202 */ /* 0x000fe20000000f00 */
[----:B------:R-:W-:Y:S02]  /*5270*/  FFMA.FTZ R4, R4, R9, R32 ;  /* 0x0000000904047223 */ /* 0x000fe40000010020 */
[C---:B------:R-:W-:Y:S02]  /*5280*/  IMAD R15, R99.reuse, c[0x0][0x1dc], R88 ;  /* 0x00007700630f7a24 */ /* 0x040fe400078e0258 */
[----:B------:R-:W-:-:S04]  /*5290*/  IMAD.WIDE.U32 R10, R99, c[0x0][0x1d8], R2 ;  /* 0x00007600630a7a25 */ /* 0x000fc800078e0002 */
[----:B------:R-:W-:Y:S01]  /*52a0*/  FFMA.FTZ R13, R26, R18, -R13 ;  /* 0x000000121a0d7223 */ /* 0x000fe2000001080d */
[----:B------:R-:W-:Y:S01]  /*52b0*/  IADD3 R15, R11, R15, RZ ;  /* 0x0000000f0b0f7210 */ /* 0x000fe20007ffe0ff */
[----:B------:R-:W-:Y:S01]  /*52c0*/  FFMA.FTZ R4, R27, R19, -R4 ;  /* 0x000000131b047223 */ /* 0x000fe20000010804 */
[----:B------:R-:W-:Y:S01]  /*52d0*/  LEA R2, P5, R10, c[0x0][0x160], 0x2 ;  /* 0x000058000a027a11 */ /* 0x000fe200078a10ff */
[----:B------:R-:W-:Y:S02]  /*52e0*/  FMUL.FTZ R12, R13, UR12 ;  /* 0x0000000c0d0c7c20 */ /* 0x000fe40008410000 */
[----:B------:R-:W-:Y:S01]  /*52f0*/  FMUL.FTZ R13, R4, UR12 ;  /* 0x0000000c040d7c20 */ /* 0x000fe20008410000 */
[----:B------:R-:W-:-:S05]  /*5300*/  LEA.HI.X R3, R10, c[0x0][0x164], R15, 0x2, P5 ;  /* 0x000059000a037a11 */ /* 0x000fca00028f140f */
[----:B------:R0:W-:Y:S04]  /*5310*/  STG.E.64 [R2.64], R12 ;  /* 0x0000000c02007986 */ /* 0x0001e8000c101b0e */
.L_x_1465:
[----:B------:R-:W-:Y:S05]  /*5320*/  BSYNC B0 ;  /* 0x0000000000007941 */ /* 0x000fea0003800000 */
.L_x_1464:
[----:B------:R-:W-:Y:S02]  /*5330*/  ISETP.GE.U32.AND P5, PT, R97, c[0x0][0x1e0], PT ;  /* 0x0000780061007a0c */ /* 0x000fe40003fa6070 */
[----:B------:R-:W-:Y:S02]  /*5340*/  ISETP.GE.AND.EX P0, PT, R87, c[0x0][0x1e4], PT, P0 ;  /* 0x0000790057007a0c */ /* 0x000fe40003f06300 */
[----:B------:R-:W-:Y:S02]  /*5350*/  ISETP.GE.AND.EX P5, PT, R86, c[0x0][0x1e4], PT, P5 ;  /* 0x0000790056007a0c */ /* 0x000fe40003fa6350 */
[C---:B------:R-:W-:Y:S02]  /*5360*/  ISETP.GT.U32.OR P0, PT, R105.reuse, 0x19f, P0 ;  /* 0x0000019f6900780c */ /* 0x040fe40000704470 */
[----:B------:R-:W-:Y:S01]  /*5370*/  ISETP.GT.U32.OR P5, PT, R105, 0x19f, P5 ;  /* 0x0000019f6900780c */ /* 0x000fe20002fa4470 */
[----:B------:R-:W-:Y:S09]  /*5380*/  @!P6 BRA `(.L_x_1466) ;  /* 0x000001200000e947 */ /* 0x000ff20003800000 */
        /* <DEDUP_REMOVED lines=18> */
.L_x_1466:
[----:B------:R-:W-:Y:S01]  /*54b0*/  BSSY B0, `(.L_x_1467) ;  /* 0x0000011000007945 */ /* 0x000fe20003800000 */
[----:B------:R-:W-:Y:S05]  /*54c0*/  @P0 BRA `(.L_x_1468) ;  /* 0x000000f000000947 */ /* 0x000fea0003800000 */
        /* <DEDUP_REMOVED lines=15> */
.L_x_1468:
[----:B------:R-:W-:Y:S05]  /*55c0*/  BSYNC B0 ;  /* 0x0000000000007941 */ /* 0x000fea0003800000 */
.L_x_1467:
[----:B------:R-:W-:Y:S05]  /*55d0*/  @!P6 BRA `(.L_x_1469) ;  /* 0x000001200000e947 */ /* 0x000fea0003800000 */
[----:B------:R-:W-:Y:S02]  /*55e0*/  FFMA.FTZ R28, R7, R26, R28 ;  /* 0x0000001a071c7223 */ /* 0x000fe4000001001c */
[----:B------:R-:W-:Y:S02]  /*55f0*/  FFMA.FTZ R29, R8, R27, R29 ;  /* 0x0000001b081d7223 */ /* 0x000fe4000001001d */
[----:B------:R-:W-:Y:S02]  /*5600*/  FMUL.FTZ R0, R28, -1.4426950216293334961 ;  /* 0xbfb8aa3b1c007820 */ /* 0x000fe40000410000 */
[----:B------:R-:W-:-:S04]  /*5610*/  FMUL.FTZ R4, R29, -1.4426950216293334961 ;  /* 0xbfb8aa3b1d047820 */ /* 0x000fc80000410000 */
[----:B------:R-:W1:Y:S08]  /*5620*/  MUFU.EX2 R0, R0 ;  /* 0x0000000000007308 */ /* 0x000e700000000800 */
[----:B------:R-:W2:Y:S01]  /*5630*/  MUFU.EX2 R4, R4 ;  /* 0x0000000400047308 */ /* 0x000ea20000000800 */
[----:B01----:R-:W-:-:S07]  /*5640*/  FADD.FTZ R2, R0, 1 ;  /* 0x3f80000000027421 */ /* 0x003fce0000010000 */
[----:B------:R-:W0:Y:S01]  /*5650*/  MUFU.RCP R3, R2 ;  /* 0x0000000200037308 */ /* 0x000e220000001000 */
[----:B--2---:R-:W-:-:S07]  /*5660*/  FADD.FTZ R5, R4, 1 ;  /* 0x3f80000004057421 */ /* 0x004fce0000010000 */
        /* <DEDUP_REMOVED lines=9> */
.L_x_1469:
[----:B------:R-:W-:Y:S01]  /*5700*/  BSSY B0, `(.L_x_1470) ;  /* 0x0000010000007945 */ /* 0x000fe20003800000 */
[----:B------:R-:W-:Y:S05]  /*5710*/  @P5 BRA `(.L_x_1471) ;  /* 0x000000e000005947 */ /* 0x000fea0003800000 */
[----:B------:R-:W-:Y:S01]  /*5720*/  MOV R109, R111 ;  /* 0x0000006f006d7202 */ /* 0x000fe20000000f00 */
[----:B------:R-:W-:Y:S02]  /*5730*/  IMAD R86, R86, c[0x0][0x1d8], RZ ;  /* 0x0000760056567a24 */ /* 0x000fe400078e02ff */
[----:B------:R-:W-:Y:S02]  /*5740*/  FFMA.FTZ R7, R7, R9, R32 ;  /* 0x0000000907077223 */ /* 0x000fe40000010020 */
[----:B------:R-:W-:-:S04]  /*5750*/  IMAD.WIDE.U32 R108, R97, c[0x0][0x1d8], R108 ;  /* 0x00007600616c7a25 */ /* 0x000fc800078e006c */
[----:B0-----:R-:W-:Y:S01]  /*5760*/  IMAD R3, R97, c[0x0][0x1dc], R86 ;  /* 0x0000770061037a24 */ /* 0x001fe200078e0256 */
[----:B------:R-:W-:Y:S01]  /*5770*/  LEA R2, P0, R108, c[0x0][0x160], 0x2 ;  /* 0x000058006c027a11 */ /* 0x000fe200078010ff */
        /* <DEDUP_REMOVED lines=8> */
.L_x_1471:
[----:B------:R-:W-:Y:S05]  /*5800*/  BSYNC B0 ;  /* 0x0000000000007941 */ /* 0x000fea0003800000 */
.L_x_1470:
[----:B------:R-:W-:Y:S01]  /*5810*/  ULDC UR4, c[0x0][0x10] ;  /* 0x0000040000047ab9 */ /* 0x000fe20000000800 */
[----:B------:R-:W-:Y:S01]  /*5820*/  IADD3 R96, R96, 0x1, RZ ;  /* 0x0000000160607810 */ /* 0x000fe20007ffe0ff */
[----:B------:R-:W-:-:S04]  /*5830*/  UIADD3 UR7, UR7, UR4, URZ ;  /* 0x0000000407077290 */ /* 0x000fc8000fffe03f */
[----:B------:R-:W-:-:S06]  /*5840*/  UISETP.GE.AND UP0, UPT, UR7, UR6, UPT ;  /* 0x000000060700728c */ /* 0x000fcc000bf06270 */
[----:B------:R-:W-:-:S13]  /*5850*/  PLOP3.LUT P0, PT, PT, PT, UP0, 0x80, 0x0 ;  /* 0x000000000000781c */ /* 0x000fda0003f0f008 */
[----:B------:R-:W-:Y:S01]  /*5860*/  @P0 CALL.REL.NOINC `(.L_x_1421) ;  /* 0x0000001000000944 */ /* 0x000fe20003c00000 */
[----:B------:R-:W-:Y:S05]  /*5870*/  BRA `(.L_x_1472) ;  /* 0xffffab2000007947 */ /* 0x000fea000383ffff */
.L_x_1421:
[----:B-1----:R-:W-:Y:S01]  /*5880*/  ISETP.NE.AND P1, PT, R105, RZ, PT ;  /* 0x000000ff6900720c */ /* 0x002fe20003f25270 */
[----:B------:R-:W-:Y:S01]  /*5890*/  HFMA2.MMA R25, -RZ, RZ, 0, 2.384185791015625e-07 ;  /* 0x00000004ff197435 */ /* 0x000fe200000001ff */
[----:B------:R-:W-:Y:S01]  /*58a0*/  MOV R6, c[0x0][0xc] ;  /* 0x0000030000067a02 */ /* 0x000fe20000000f00 */
[----:B------:R-:W-:Y:S01]  /*58b0*/  BSSY B0, `(.L_x_1473) ;  /* 0x000000f000007945 */ /* 0x000fe20003800000 */
[----:B0-----:R-:W-:Y:S02]  /*58c0*/  MOV R4, c[0x0][0x10] ;  /* 0x0000040000047a02 */ /* 0x001fe40000000f00 */
        /* <DEDUP_REMOVED lines=13> */
.L_x_1474:
[----:B------:R-:W-:Y:S05]  /*59a0*/  BSYNC B0 ;  /* 0x0000000000007941 */ /* 0x000fea0003800000 */
.L_x_1473:
        /* <DEDUP_REMOVED lines=11> */
.L_x_1476:
[----:B------:R-:W2:Y:S01]  /*5a60*/  LDG.E.STRONG.GPU R5, [R2.64] ;  /* 0x0000000e02057981 */ /* 0x000ea2000c1ef900 */
[----:B------:R-:W-:Y:S01]  /*5a70*/  YIELD ;  /* 0x0000000000007946 */ /* 0x000fe20003800000 */
[----:B--2---:R-:W-:Y:S01]  /*5a80*/  ISETP.NE.AND P0, PT, R5, R0, PT ;  /* 0x000000000500720c */ /* 0x004fe20003f05270 */
[----:B------:R-:W-:-:S12]  /*5a90*/  CCTL.IVALL ;  /* 0x00000000ff00798f */ /* 0x000fd80002000000 */
[----:B------:R-:W-:Y:S05]  /*5aa0*/  @P0 BRA `(.L_x_1476) ;  /* 0xffffffb000000947 */ /* 0x000fea000383ffff */
.L_x_1475:
        /* <DEDUP_REMOVED lines=25> */
.L_x_1477:
        /* <DEDUP_REMOVED lines=23> */
.L_x_1478:
        /* <DEDUP_REMOVED lines=13> */
.L_x_3286:


//--------------------- .text._Z35group_norm_nhwc_bwd_one_pass_kernelI11Fp32IOFp32WLi512ELi26ELi416EEv26Group_norm_nhwc_bwd_params --------------------------
	.section	.text._Z35group_norm_nhwc_bwd_one_pass_kernelI11Fp32IOFp32WLi512ELi26ELi416EEv26Group_norm_nhwc_bwd_params,"ax",@progbits
	.sectioninfo	@"SHI_REGISTERS=128"
	.align	128
        .global         _Z35group_norm_nhwc_bwd_one_pass_kernelI11Fp32IOFp32WLi512ELi26ELi416EEv26Group_norm_nhwc_bwd_params
        .type           _Z35group_norm_nhwc_bwd_one_pass_kernelI11Fp32IOFp32WLi512ELi26ELi416EEv26Group_norm_nhwc_bwd_params,@function
        .size           _Z35group_norm_nhwc_bwd_one_pass_kernelI11Fp32IOFp32WLi512ELi26ELi416EEv26Group_norm_nhwc_bwd_params,(.L_x_3287 - _Z35group_norm_nhwc_bwd_one_pass_kernelI11Fp32IOFp32WLi512ELi26ELi416EEv26Group_norm_nhwc_bwd_params)
        .other          _Z35group_norm_nhwc_bwd_one_pass_kernelI11Fp32IOFp32WLi512ELi26ELi416EEv26Group_norm_nhwc_bwd_params,@"STO_CUDA_ENTRY STV_DEFAULT"
_Z35group_norm_nhwc_bwd_one_pass_kernelI11Fp32IOFp32WLi512ELi26ELi416EEv26Group_norm_nhwc_bwd_params:
.text._Z35group_norm_nhwc_bwd_one_pass_kernelI11Fp32IOFp32WLi512ELi26ELi416EEv26Group_norm_nhwc_bwd_params:
        /* <DEDUP_REMOVED lines=11> */
[----:B------:R-:W-:Y:S01]  /*00b0*/  ISETP.GE.U32.AND P1, PT, R3, 0x1a0, PT ;  /* 0x000001a00300780c */ /* 0x000fe20003f26070 */
[----:B------:R-:W-:Y:S01]  /*00c0*/  UMOV UR7, 0x3 ;  /* 0x0000000300077882 */ /* 0x000fe20000000000 */
[----:B------:R-:W-:Y:S01]  /*00d0*/  LOP3.LUT R6, R6, 0xffffff7f, RZ, 0xc0, !PT ;  /* 0xffffff7f06067812 */ /* 0x000fe200078ec0ff */
[----:B------:R-:W-:Y:S01]  /*00e0*/  ULDC.64 UR8, c[0x0][0x1d8] ;  /* 0x0000760000087ab9 */ /* 0x000fe20000000a00 */
[----:B------:R-:W-:Y:S01]  /*00f0*/  SHF.R.U32.HI R5, RZ, 0x2, R5 ;  /* 0x00000002ff057819 */ /* 0x000fe20000011605 */
[----:B------:R-:W0:Y:S01]  /*0100*/  S2R R125, SR_LANEID ;  /* 0x00000000007d7919 */ /* 0x000e220000000000 */
[----:B------:R-:W-:Y:S01]  /*0110*/  ULEA.HI UR11, UP0, UR9, UR8, URZ, 0x1 ;  /* 0x00000008090b7291 */ /* 0x000fe2000f81083f */
[----:B------:R-:W-:Y:S01]  /*0120*/  SHF.R.S32.HI R8, RZ, 0x1f, R3 ;  /* 0x0000001fff087819 */ /* 0x000fe20000011403 */
[----:B------:R-:W-:Y:S01]  /*0130*/  UIMAD.WIDE.U32 UR4, UR7, UR8, URZ ;  /* 0x00000008070472a5 */ /* 0x000fe2000f8e003f */
[----:B------:R-:W-:Y:S01]  /*0140*/  IMAD R4, R2, c[0x0][0x1fc], R5 ;  /* 0x00007f0002047a24 */ /* 0x000fe200078e0205 */
[----:B------:R-:W-:Y:S01]  /*0150*/  UIMAD UR8, UR7, UR9, URZ ;  /* 0x00000009070872a4 */ /* 0x000fe2000f8e023f */
[----:B------:R-:W-:Y:S01]  /*0160*/  IMAD R92, R5, -0xd, R3 ;  /* 0xfffffff3055c7824 */ /* 0x000fe200078e0203 */
[----:B------:R-:W-:Y:S01]  /*0170*/  ULDC UR10, c[0x0][0xc] ;  /* 0x00000300000a7ab9 */ /* 0x000fe20000000800 */
[----:B------:R-:W-:Y:S01]  /*0180*/  LEA.HI R8, R8, R3, RZ, 0x5 ;  /* 0x0000000308087211 */ /* 0x000fe200078f28ff */
[----:B------:R-:W-:Y:S01]  /*0190*/  ULOP3.LUT UR7, UR7, UR10, URZ, 0xc0, !UPT ;  /* 0x0000000a07077292 */ /* 0x000fe2000f8ec03f */
[C---:B------:R-:W-:Y:S01]  /*01a0*/  ISETP.LT.U32.AND P0, PT, R4.reuse, c[0x0][0x1e0], PT ;  /* 0x0000780004007a0c */ /* 0x040fe20003f01070 */
[----:B------:R-:W-:Y:S01]  /*01b0*/  UIADD3 UR8, UR5, UR8, URZ ;  /* 0x0000000805087290 */ /* 0x000fe2000fffe03f */
[----:B------:R-:W-:Y:S01]  /*01c0*/  SHF.R.S32.HI R124, RZ, 0x1f, R4 ;  /* 0x0000001fff7c7819 */ /* 0x000fe20000011404 */
[----:B------:R-:W-:Y:S01]  /*01d0*/  UIADD3.X UR9, URZ, UR9, URZ, UP0, !UPT ;  /* 0x000000093f097290 */ /* 0x000fe200087fe43f */
[----:B------:R-:W-:Y:S01]  /*01e0*/  IADD3 R108, R4, 0x20, RZ ;  /* 0x00000020046c7810 */ /* 0x000fe20007ffe0ff */
[----:B------:R-:W-:Y:S01]  /*01f0*/  UIADD3 UR5, -UR7, UR10, URZ ;  /* 0x0000000a07057290 */ /* 0x000fe2000fffe13f */
[----:B------:R-:W-:Y:S01]  /*0200*/  ISETP.LT.AND.EX P0, PT, R124, c[0x0][0x1e4], !P1, P0 ;  /* 0x000079007c007a0c */ /* 0x000fe20004f01300 */
[----:B------:R-:W-:Y:S01]  /*0210*/  ULEA.HI UR10, UP0, UR8, UR4, URZ, 0x1 ;  /* 0x00000004080a7291 */ /* 0x000fe2000f81083f */
[----:B------:R-:W-:Y:S01]  /*0220*/  ISETP.LT.U32.AND P5, PT, R108, c[0x0][0x1e0], PT ;  /* 0x000078006c007a0c */ /* 0x000fe20003fa1070 */
[----:B------:R-:W-:Y:S01]  /*0230*/  HFMA2.MMA R91, -RZ, RZ, 0, 0 ;  /* 0x00000000ff5b7435 */ /* 0x000fe200000001ff */
[----:B------:R-:W-:Y:S01]  /*0240*/  SHF.R.S32.HI R119, RZ, 0x1f, R108 ;  /* 0x0000001fff777819 */ /* 0x000fe2000001146c */
[----:B------:R-:W-:Y:S01]  /*0250*/  UIADD3.X UR8, URZ, UR8, URZ, UP0, !UPT ;  /* 0x000000083f087290 */ /* 0x000fe200087fe43f */
[----:B------:R-:W-:Y:S01]  /*0260*/  IADD3 R107, R4, 0x40, RZ ;  /* 0x00000040046b7810 */ /* 0x000fe20007ffe0ff */
[----:B------:R-:W-:Y:S01]  /*0270*/  USHF.R.S64 UR11, UR11, 0x1, UR9 ;  /* 0x000000010b0b7899 */ /* 0x000fe20008001009 */
[----:B------:R-:W-:Y:S01]  /*0280*/  ISETP.LT.AND.EX P6, PT, R119, c[0x0][0x1e4], !P1, P5 ;  /* 0x0000790077007a0c */ /* 0x000fe20004fc1350 */
[----:B------:R-:W-:Y:S01]  /*0290*/  USHF.R.S64 UR10, UR10, 0x1, UR8 ;  /* 0x000000010a0a7899 */ /* 0x000fe20008001008 */
[----:B------:R-:W-:Y:S01]  /*02a0*/  ISETP.LT.U32.AND P4, PT, R107, c[0x0][0x1e0], PT ;  /* 0x000078006b007a0c */ /* 0x000fe20003f81070 */
[----:B------:R-:W-:Y:S01]  /*02b0*/  IMAD R5, R2, c[0x0][0x10], R0 ;  /* 0x0000040002057a24 */ /* 0x000fe200078e0200 */
[----:B------:R-:W-:Y:S01]  /*02c0*/  SHF.R.S32.HI R118, RZ, 0x1f, R107 ;  /* 0x0000001fff767819 */ /* 0x000fe2000001146b */
[----:B------:R-:W-:Y:S01]  /*02d0*/  USHF.R.S32.HI UR9, URZ, 0x1, UR9 ;  /* 0x000000013f097899 */ /* 0x000fe20008011409 */
[----:B------:R-:W-:Y:S01]  /*02e0*/  @P0 LOP3.LUT R6, R6, 0x80, RZ, 0xfc, !PT ;  /* 0x0000008006060812 */ /* 0x000fe200078efcff */
[----:B------:R-:W-:Y:S01]  /*02f0*/  USHF.R.S32.HI UR8, URZ, 0x1, UR8 ;  /* 0x000000013f087899 */ /* 0x000fe20008011408 */
[----:B------:R-:W-:Y:S01]  /*0300*/  IADD3 R106, R4, 0x60, RZ ;  /* 0x00000060046a7810 */ /* 0x000fe20007ffe0ff */
[----:B------:R-:W-:Y:S01]  /*0310*/  USHF.L.U64.HI UR9, UR11, 0x2, UR9 ;  /* 0x000000020b097899 */ /* 0x000fe20008010209 */
[----:B------:R-:W-:Y:S01]  /*0320*/  ISETP.LT.AND.EX P5, PT, R118, c[0x0][0x1e4], !P1, P4 ;  /* 0x0000790076007a0c */ /* 0x000fe20004fa1340 */
[----:B------:R-:W-:Y:S01]  /*0330*/  USHF.L.U64.HI UR8, UR10, 0x2, UR8 ;  /* 0x000000020a087899 */ /* 0x000fe20008010208 */
[----:B------:R-:W-:Y:S01]  /*0340*/  LOP3.LUT R6, R6, 0xffffffbf, RZ, 0xc0, !PT ;  /* 0xffffffbf06067812 */ /* 0x000fe200078ec0ff */
[----:B------:R-:W-:Y:S01]  /*0350*/  ULDC.U8 UR16, c[0x0][0x1f4] ;  /* 0x00007d0000107ab9 */ /* 0x000fe20000000000 */
        /* <DEDUP_REMOVED lines=34> */
[----:B------:R-:W-:Y:S02]  /*0580*/  ISETP.LT.U32.AND P5, PT, R102, c[0x0][0x1e0], PT ;  /* 0x0000780066007a0c */ /* 0x000fe40003fa1070 */
[----:B------:R-:W-:Y:S02]  /*0590*/  @P0 LOP3.LUT R6, R6, 0x2, RZ, 0xfc, !PT ;  /* 0x0000000206060812 */ /* 0x000fe400078efcff */
[----:B------:R-:W-:-:S02]  /*05a0*/  ISETP.LT.U32.AND P4, PT, R101, c[0x0][0x1e0], PT ;  /* 0x0000780065007a0c */ /* 0x000fc40003f81070 */
[----:B------:R-:W-:Y:S02]  /*05b0*/  ISETP.LT.U32.AND P3, PT, R100, c[0x0][0x1e0], PT ;  /* 0x0000780064007a0c */ /* 0x000fe40003f61070 */
[----:B------:R-:W-:Y:S02]  /*05c0*/  ISETP.LT.U32.AND P2, PT, R99, c[0x0][0x1e0], PT ;  /* 0x0000780063007a0c */ /* 0x000fe40003f41070 */
[----:B------:R-:W-:Y:S02]  /*05d0*/  SHF.R.S32.HI R109, RZ, 0x1f, R98 ;  /* 0x0000001fff6d7819 */ /* 0x000fe40000011462 */
[----:B------:R-:W-:Y:S02]  /*05e0*/  ISETP.LT.U32.AND P0, PT, R98, c[0x0][0x1e0], PT ;  /* 0x0000780062007a0c */ /* 0x000fe40003f01070 */
[C---:B------:R-:W-:Y:S02]  /*05f0*/  IADD3 R97, R4.reuse, 0x180, RZ ;  /* 0x0000018004617810 */ /* 0x040fe40007ffe0ff */
[----:B------:R-:W-:-:S02]  /*0600*/  IADD3 R96, R4, 0x1a0, RZ ;  /* 0x000001a004607810 */ /* 0x000fc40007ffe0ff */
[C---:B------:R-:W-:Y:S02]  /*0610*/  IADD3 R95, R4.reuse, 0x1c0, RZ ;  /* 0x000001c0045f7810 */ /* 0x040fe40007ffe0ff */
[----:B------:R-:W-:Y:S02]  /*0620*/  IADD3 R94, R4, 0x1e0, RZ ;  /* 0x000001e0045e7810 */ /* 0x000fe40007ffe0ff */
[----:B------:R-:W-:Y:S02]  /*0630*/  ISETP.LT.AND.EX P5, PT, R113, c[0x0][0x1e4], !P1, P5 ;  /* 0x0000790071007a0c */ /* 0x000fe40004fa1350 */
[----:B------:R-:W-:Y:S02]  /*0640*/  ISETP.LT.AND.EX P4, PT, R112, c[0x0][0x1e4], !P1, P4 ;  /* 0x0000790070007a0c */ /* 0x000fe40004f81340 */
[----:B------:R-:W-:Y:S02]  /*0650*/  ISETP.LT.AND.EX P3, PT, R111, c[0x0][0x1e4], !P1, P3 ;  /* 0x000079006f007a0c */ /* 0x000fe40004f61330 */
[----:B------:R-:W-:-:S02]  /*0660*/  ISETP.LT.AND.EX P2, PT, R110, c[0x0][0x1e4], !P1, P2 ;  /* 0x000079006e007a0c */ /* 0x000fc40004f41320 */
[----:B------:R-:W-:Y:S02]  /*0670*/  ISETP.LT.AND.EX P1, PT, R109, c[0x0][0x1e4], !P1, P0 ;  /* 0x000079006d007a0c */ /* 0x000fe40004f21300 */
[----:B------:R-:W-:Y:S02]  /*0680*/  MOV R5, R0 ;  /* 0x0000000000057202 */ /* 0x000fe40000000f00 */
[----:B------:R-:W-:Y:S02]  /*0690*/  SHF.R.S32.HI R93, RZ, 0x5, R8 ;  /* 0x00000005ff5d7819 */ /* 0x000fe40000011408 */
[----:B------:R-:W-:Y:S02]  /*06a0*/  SHF.L.U32 R92, R92, 0x1, RZ ;  /* 0x000000015c5c7819 */ /* 0x000fe400000006ff */
[----:B------:R-:W-:Y:S02]  /*06b0*/  SHF.R.S32.HI R123, RZ, 0x1f, R97 ;  /* 0x0000001fff7b7819 */ /* 0x000fe40000011461 */
[----:B------:R-:W-:-:S02]  /*06c0*/  SHF.R.S32.HI R122, RZ, 0x1f, R96 ;  /* 0x0000001fff7a7819 */ /* 0x000fc40000011460 */
[----:B------:R-:W-:Y:S02]  /*06d0*/  SHF.R.S32.HI R121, RZ, 0x1f, R95 ;  /* 0x0000001fff797819 */ /* 0x000fe4000001145f */
[----:B0-----:R-:W-:Y:S02]  /*06e0*/  SHF.R.S32.HI R120, RZ, 0x1f, R94 ;  /* 0x0000001fff787819 */ /* 0x001fe4000001145e */
.L_x_1562:
[----:B-1----:R-:W-:Y:S02]  /*06f0*/  MOV R8, 0x8 ;  /* 0x0000000800087802 */ /* 0x002fe40000000f00 */
[----:B------:R-:W-:Y:S02]  /*0700*/  P2R R32, PR, RZ, 0x8 ;  /* 0x00000008ff207803 */ /* 0x000fe40000000000 */
[----:B------:R-:W-:Y:S01]  /*0710*/  IABS R12, c[0x0][0x1f0] ;  /* 0x00007c00000c7a13 */ /* 0x000fe20000000000 */
[----:B------:R-:W-:Y:S01]  /*0720*/  IMAD.WIDE R8, R5, R8, c[0x0][0x198] ;  /* 0x0000660005087625 */ /* 0x000fe200078e0208 */
[----:B------:R-:W-:Y:S01]  /*0730*/  UMOV UR14, 0x3f800000 ;  /* 0x3f800000000e7882 */ /* 0x000fe20000000000 */
[----:B------:R-:W-:Y:S01]  /*0740*/  CS2R R54, SRZ ;  /* 0x0000000000367805 */ /* 0x000fe2000001ff00 */
[----:B------:R-:W-:Y:S01]  /*0750*/  CS2R R52, SRZ ;  /* 0x0000000000347805 */ /* 0x000fe2000001ff00 */
[----:B------:R-:W-:-:S02]  /*0760*/  LOP3.LUT P3, RZ, R6, 0x80, RZ, 0xc0, !PT ;  /* 0x0000008006ff7812 */ /* 0x000fc4000786c0ff */
[----:B------:R-:W2:Y:S01]  /*0770*/  LDG.E.64 R8, [R8.64] ;  /* 0x0000000c08087981 */ /* 0x000ea2000c1e1b00 */
[----:B0-----:R-:W0:Y:S01]  /*0780*/  I2F.RP R7, R12 ;  /* 0x0000000c00077306 */ /* 0x001e220000209400 */
[----:B------:R-:W-:Y:S01]  /*0790*/  P2R R34, PR, RZ, 0x4 ;  /* 0x00000004ff227803 */ /* 0x000fe20000000000 */
[----:B------:R-:W-:Y:S01]  /*07a0*/  CS2R R50, SRZ ;  /* 0x0000000000327805 */ /* 0x000fe2000001ff00 */
[C---:B------:R-:W-:Y:S02]  /*07b0*/  LOP3.LUT P2, RZ, R6.reuse, 0x40, RZ, 0xc0, !PT ;  /* 0x0000004006ff7812 */ /* 0x040fe4000784c0ff */
[----:B------:R-:W-:Y:S02]  /*07c0*/  P2R R36, PR, RZ, 0x2 ;  /* 0x00000002ff247803 */ /* 0x000fe40000000000 */
[----:B------:R-:W-:Y:S01]  /*07d0*/  LOP3.LUT P1, RZ, R6, 0x20, RZ, 0xc0, !PT ;  /* 0x0000002006ff7812 */ /* 0x000fe2000782c0ff */
[----:B0-----:R-:W0:Y:S01]  /*07e0*/  MUFU.RCP R7, R7 ;  /* 0x0000000700077308 */ /* 0x001e220000001000 */
[----:B--2---:R-:W1:Y:S02]  /*07f0*/  R2UR UR4, R8 ;  /* 0x00000000080473c2 */ /* 0x004e6400000e0000 */
[----:B-1----:R-:W-:-:S05]  /*0800*/  MOV R10, UR4 ;  /* 0x00000004000a7c02 */ /* 0x002fca0008000f00 */
[----:B------:R-:W-:-:S05]  /*0810*/  FFMA.FTZ R10, -R10, UR4, R9 ;  /* 0x000000040a0a7c23 */ /* 0x000fca0008010109 */
[----:B------:R-:W-:Y:S02]  /*0820*/  FSETP.GTU.FTZ.AND P0, PT, R10, RZ, PT ;  /* 0x000000ff0a00720b */ /* 0x000fe40003f1c000 */
[----:B0-----:R-:W-:-:S04]  /*0830*/  IADD3 R8, R7, 0xffffffe, RZ ;  /* 0x0ffffffe07087810 */ /* 0x001fc80007ffe0ff */
[----:B------:R0:W1:Y:S07]  /*0840*/  F2I.FTZ.U32.TRUNC.NTZ R9, R8 ;  /* 0x0000000800097305 */ /* 0x00006e000021f000 */
[----:B------:R-:W-:Y:S01]  /*0850*/  VOTEU.ANY UP0, P0 ;  /* 0x00000000003f7886 */ /* 0x000fe20000000100 */
[----:B------:R-:W-:Y:S02]  /*0860*/  PLOP3.LUT P0, PT, PT, PT, UP0, 0x80, 0x0 ;  /* 0x000000000000781c */ /* 0x000fe40003f0f008 */
[----:B0-----:R-:W-:-:S02]  /*0870*/  MOV R8, RZ ;  /* 0x000000ff00087202 */ /* 0x001fc40000000f00 */
[----:B-1----:R-:W-:-:S09]  /*0880*/  IADD3 R11, RZ, -R9, RZ ;  /* 0x80000009ff0b7210 */ /* 0x002fd20007ffe0ff */
[----:B------:R-:W-:Y:S01]  /*0890*/  @P0 FADD.FTZ R10, R10, c[0x0][0x1a0] ;  /* 0x000068000a0a0621 */ /* 0x000fe20000010000 */
[----:B------:R-:W-:Y:S01]  /*08a0*/  PLOP3.LUT P0, PT, PT, PT, UP0, 0x80, 0x0 ;  /* 0x000000000000781c */ /* 0x000fe20003f0f008 */
[----:B------:R-:W-:-:S04]  /*08b0*/  IMAD R11, R11, R12, RZ ;  /* 0x0000000c0b0b7224 */ /* 0x000fc800078e02ff */
[----:B------:R-:W-:-:S08]  /*08c0*/  IMAD.HI.U32 R9, R9, R11, R8 ;  /* 0x0000000b09097227 */ /* 0x000fd000078e0008 */
[----:B------:R0:W1:Y:S01]  /*08d0*/  @P0 MUFU.RSQ R13, R10 ;  /* 0x0000000a000d0308 */ /* 0x0000620000001400 */
[----:B------:R-:W-:Y:S02]  /*08e0*/  PLOP3.LUT P0, PT, PT, PT, UP0, 0x80, 0x0 ;  /* 0x000000000000781c */ /* 0x000fe40003f0f008 */
[----:B0-----:R-:W-:-:S05]  /*08f0*/  IABS R10, R5 ;  /* 0x00000005000a7213 */ /* 0x001fca0000000000 */
[----:B------:R-:W-:-:S05]  /*0900*/  IMAD.HI.U32 R9, R9, R10, RZ ;  /* 0x0000000a09097227 */ /* 0x000fca00078e00ff */
[----:B------:R-:W-:Y:S01]  /*0910*/  IADD3 R7, -R9, RZ, RZ ;  /* 0x000000ff09077210 */ /* 0x000fe20007ffe1ff */
[----:B-1----:R0:W1:Y:S04]  /*0920*/  @P0 R2UR UR14, R13 ;  /* 0x000000000d0e03c2 */ /* 0x00206800000e0000 */
        /* <DEDUP_REMOVED lines=17> */
[----:B0-----:R-:W-:-:S03]  /*0a40*/  SEL R13, R7, R9, !P0 ;  /* 0x00000009070d7207 */ /* 0x001fc60004000000 */
[----:B------:R-:W-:-:S05]  /*0a50*/  IMAD R7, R90, 0x1a, RZ ;  /* 0x0000001a5a077824 */ /* 0x000fca00078e02ff */
[----:B------:R-:W-:Y:S02]  /*0a60*/  SHF.R.S32.HI R9, RZ, 0x1f, R7 ;  /* 0x0000001fff097819 */ /* 0x000fe40000011407 */
[----:B------:R-:W-:-:S04]  /*0a70*/  IADD3 R10, P0, R92, R7, RZ ;  /* 0x000000075c0a7210 */ /* 0x000fc80007f1e0ff */
[----:B------:R-:W-:Y:S01]  /*0a80*/  LEA.HI.X.SX32 R11, R92, R9, 0x1, P0 ;  /* 0x000000095c0b7211 */ /* 0x000fe200000f0eff */
[----:B------:R-:W-:-:S05]  /*0a90*/  IMAD.WIDE.U32 R8, R3, 0x4ec4ec4f, RZ ;  /* 0x4ec4ec4f03087825 */ /* 0x000fca00078e00ff */
[----:B------:R-:W-:-:S05]  /*0aa0*/  SHF.R.U32.HI R9, RZ, 0x2, R9 ;  /* 0x00000002ff097819 */ /* 0x000fca0000011609 */
[----:B------:R-:W-:-:S05]  /*0ab0*/  IMAD R24, R2, c[0x0][0x1fc], R9 ;  /* 0x00007f0002187a24 */ /* 0x000fca00078e0209 */
[----:B------:R-:W-:-:S04]  /*0ac0*/  IADD3 R8, R24, 0x180, RZ ;  /* 0x0000018018087810 */ /* 0x000fc80007ffe0ff */
[----:B------:R-:W-:Y:S02]  /*0ad0*/  SHF.R.S32.HI R9, RZ, 0x1f, R8 ;  /* 0x0000001fff097819 */ /* 0x000fe40000011408 */
[----:B------:R-:W-:-:S04]  /*0ae0*/  ISETP.GE.U32.AND P0, PT, R8, c[0x0][0x1e0], PT ;  /* 0x0000780008007a0c */ /* 0x000fc80003f06070 */
[----:B------:R-:W-:Y:S02]  /*0af0*/  ISETP.GE.AND.EX P0, PT, R9, c[0x0][0x1e4], PT, P0 ;  /* 0x0000790009007a0c */ /* 0x000fe40003f06300 */
[----:B------:R-:W-:Y:S02]  /*0b00*/  SHF.R.S32.HI R8, RZ, 0x1f, R13 ;  /* 0x0000001fff087819 */ /* 0x000fe4000001140d */
[----:B------:R-:W-:-:S03]  /*0b10*/  ISETP.LT.U32.AND P0, PT, R3, 0x1a0, !P0 ;  /* 0x000001a00300780c */ /* 0x000fc60004701070 */
[----:B------:R-:W-:Y:S02]  /*0b20*/  IMAD R8, R8, c[0x0][0x1e8], RZ ;  /* 0x00007a0008087a24 */ /* 0x000fe400078e02ff */
[----:B------:R-:W-:-:S04]  /*0b30*/  IMAD.WIDE.U32 R10, R13, c[0x0][0x1e8], R10 ;  /* 0x00007a000d0a7a25 */ /* 0x000fc800078e000a */
[----:B------:R-:W-:-:S04]  /*0b40*/  IMAD R9, R13, c[0x0][0x1ec], R8 ;  /* 0x00007b000d097a24 */ /* 0x000fc800078e0208 */
[----:B------:R-:W-:Y:S01]  /*0b50*/  @P0 IMAD R8, R123, c[0x0][0x1d8], RZ ;  /* 0x000076007b080a24 */ /* 0x000fe200078e02ff */
[----:B------:R-:W-:Y:S02]  /*0b60*/  IADD3 R13, R11, R9, RZ ;  /* 0x000000090b0d7210 */ /* 0x000fe40007ffe0ff */
[----:B------:R-:W-:Y:S01]  /*0b70*/  @P0 MOV R12, R10 ;  /* 0x0000000a000c0202 */ /* 0x000fe20000000f00 */
[----:B------:R-:W-:-:S04]  /*0b80*/  @P0 IMAD R15, R97, c[0x0][0x1dc], R8 ;  /* 0x00007700610f0a24 */ /* 0x000fc800078e0208 */
[----:B------:R-:W-:-:S05]  /*0b90*/  @P0 IMAD.WIDE.U32 R8, R97, c[0x0][0x1d8], R12 ;  /* 0x0000760061080a25 */ /* 0x000fca00078e000c */
[----:B------:R-:W-:Y:S02]  /*0ba0*/  @P0 IADD3 R9, R9, R15, RZ ;  /* 0x0000000f09090210 */ /* 0x000fe40007ffe0ff */
[C---:B------:R-:W-:Y:S02]  /*0bb0*/  @P0 SHF.L.U32 R16, R8.reuse, 0x2, RZ ;  /* 0x0000000208100819 */ /* 0x040fe400000006ff */
[----:B------:R-:W-:Y:S02]  /*0bc0*/  @P0 SHF.L.U64.HI R14, R8, 0x2, R9 ;  /* 0x00000002080e0819 */ /* 0x000fe40000010209 */
[----:B------:R-:W-:-:S04]  /*0bd0*/  @P0 IADD3 R8, P6, R16, c[0x0][0x180], RZ ;  /* 0x0000600010080a10 */ /* 0x000fc80007fde0ff */
[----:B------:R-:W-:Y:S02]  /*0be0*/  @P0 IADD3.X R9, R14, c[0x0][0x184], RZ, P6, !PT ;  /* 0x000061000e090a10 */ /* 0x000fe400037fe4ff */
[----:B------:R-:W-:Y:S02]  /*0bf0*/  @P0 IADD3 R16, P6, R16, c[0x0][0x178], RZ ;  /* 0x00005e0010100a10 */ /* 0x000fe40007fde0ff */
[----:B------:R-:W-:Y:S01]  /*0c00*/  IADD3 R18, R24, 0x1a0, RZ ;  /* 0x000001a018127810 */ /* 0x000fe20007ffe0ff */
[----:B------:R0:W5:Y:S01]  /*0c10*/  @P0 LDG.E.64 R54, [R8.64] ;  /* 0x0000000c08360981 */ /* 0x000162000c1e1b00 */
[----:B------:R-:W-:Y:S02]  /*0c20*/  @P0 IADD3.X R17, R14, c[0x0][0x17c], RZ, P6, !PT ;  /* 0x00005f000e110a10 */ /* 0x000fe400037fe4ff */
[----:B------:R-:W-:Y:S01]  /*0c30*/  CS2R R14, SRZ ;  /* 0x00000000000e7805 */ /* 0x000fe2000001ff00 */
[----:B------:R-:W-:-:S05]  /*0c40*/  SHF.R.S32.HI R19, RZ, 0x1f, R18 ;  /* 0x0000001fff137819 */ /* 0x000fca0000011412 */
[----:B------:R2:W5:Y:S01]  /*0c50*/  @P0 LDG.E.64 R14, [R16.64] ;  /* 0x0000000c100e0981 */ /* 0x000562000c1e1b00 */
[----:B------:R-:W-:-:S04]  /*0c60*/  ISETP.GE.U32.AND P0, PT, R18, c[0x0][0x1e0], PT ;  /* 0x0000780012007a0c */ /* 0x000fc80003f06070 */
[----:B------:R-:W-:-:S04]  /*0c70*/  ISETP.GE.AND.EX P0, PT, R19, c[0x0][0x1e4], PT, P0 ;  /* 0x0000790013007a0c */ /* 0x000fc80003f06300 */
[----:B------:R-:W-:-:S13]  /*0c80*/  ISETP.LT.U32.AND P0, PT, R3, 0x1a0, !P0 ;  /* 0x000001a00300780c */ /* 0x000fda0004701070 */
[----:B------:R-:W-:Y:S01]  /*0c90*/  @P0 IMAD R19, R122, c[0x0][0x1d8], RZ ;  /* 0x000076007a130a24 */ /* 0x000fe200078e02ff */
[----:B------:R-:W-:-:S03]  /*0ca0*/  @P0 MOV R18, R10 ;  /* 0x0000000a00120202 */ /* 0x000fc60000000f00 */
[----:B------:R-:W-:Y:S01]  /*0cb0*/  @P0 IMAD R21, R96, c[0x0][0x1dc], R19 ;  /* 0x0000770060150a24 */ /* 0x000fe200078e0213 */
[----:B------:R-:W-:-:S05]  /*0cc0*/  @P0 MOV R19, R13 ;  /* 0x0000000d00130202 */ /* 0x000fca0000000f00 */
[----:B------:R-:W-:-:S05]  /*0cd0*/  @P0 IMAD.WIDE.U32 R18, R96, c[0x0][0x1d8], R18 ;  /* 0x0000760060120a25 */ /* 0x000fca00078e0012 */
[----:B0-----:R-:W-:Y:S02]  /*0ce0*/  @P0 IADD3 R9, R19, R21, RZ ;  /* 0x0000001513090210 */ /* 0x001fe40007ffe0ff */
[C---:B------:R-:W-:Y:S02]  /*0cf0*/  @P0 SHF.L.U32 R20, R18.reuse, 0x2, RZ ;  /* 0x0000000212140819 */ /* 0x040fe400000006ff */
[----:B------:R-:W-:Y:S02]  /*0d00*/  @P0 SHF.L.U64.HI R8, R18, 0x2, R9 ;  /* 0x0000000212080819 */ /* 0x000fe40000010209 */
[----:B------:R-:W-:-:S04]  /*0d10*/  @P0 IADD3 R18, P6, R20, c[0x0][0x180], RZ ;  /* 0x0000600014120a10 */ /* 0x000fc80007fde0ff */
[----:B------:R-:W-:Y:S02]  /*0d20*/  @P0 IADD3.X R19, R8, c[0x0][0x184], RZ, P6, !PT ;  /* 0x0000610008130a10 */ /* 0x000fe400037fe4ff */
[----:B------:R-:W-:Y:S01]  /*0d30*/  @P0 IADD3 R20, P6, R20, c[0x0][0x178], RZ ;  /* 0x00005e0014140a10 */ /* 0x000fe20007fde0ff */
[----:B--2---:R-:W-:Y:S01]  /*0d40*/  CS2R R16, SRZ ;  /* 0x0000000000107805 */ /* 0x004fe2000001ff00 */
[----:B------:R-:W-:Y:S02]  /*0d50*/  MOV R9, RZ ;  /* 0x000000ff00097202 */ /* 0x000fe40000000f00 */
[----:B------:R-:W-:Y:S02]  /*0d60*/  @P0 IADD3.X R21, R8, c[0x0][0x17c], RZ, P6, !PT ;  /* 0x00005f0008150a10 */ /* 0x000fe400037fe4ff */
[----:B------:R-:W-:Y:S02]  /*0d70*/  MOV R8, RZ ;  /* 0x000000ff00087202 */ /* 0x000fe40000000f00 */
[----:B------:R-:W-:Y:S01]  /*0d80*/  IADD3 R22, R24, 0x1c0, RZ ;  /* 0x000001c018167810 */ /* 0x000fe20007ffe0ff */
[----:B------:R0:W5:Y:S03]  /*0d90*/  @P0 LDG.E.64 R16, [R20.64] ;  /* 0x0000000c14100981 */ /* 0x000166000c1e1b00 */
[----:B------:R-:W-:Y:S01]  /*0da0*/  SHF.R.S32.HI R23, RZ, 0x1f, R22 ;  /* 0x0000001fff177819 */ /* 0x000fe20000011416 */
        /* <DEDUP_REMOVED lines=9> */
[----:B--2---:R-:W-:Y:S02]  /*0e40*/  @P0 IADD3 R19, R23, R25, RZ ;  /* 0x0000001917130210 */ /* 0x004fe40007ffe0ff */
[C---:B------:R-:W-:Y:S02]  /*0e50*/  @P0 SHF.L.U32 R23, R22.reuse, 0x2, RZ ;  /* 0x0000000216170819 */ /* 0x040fe400000006ff */
[----:B------:R-:W-:Y:S02]  /*0e60*/  @P0 SHF.L.U64.HI R18, R22, 0x2, R19 ;  /* 0x0000000216120819 */ /* 0x000fe40000010213 */
[----:B0-----:R-:W-:-:S04]  /*0e70*/  @P0 IADD3 R20, P6, R23, c[0x0][0x180], RZ ;  /* 0x0000600017140a10 */ /* 0x001fc80007fde0ff */
        /* <DEDUP_REMOVED lines=15> */
[----:B------:R-:W-:-:S04]  /*0f70*/  @P0 IMAD.WIDE.U32 R24, R94, c[0x0][0x1d8], R24 ;  /* 0x000076005e180a25 */ /* 0x000fc800078e0018 */
[----:B--2---:R-:W-:Y:S01]  /*0f80*/  @P3 IMAD R23, R124, c[0x0][0x1d8], RZ ;  /* 0x000076007c173a24 */ /* 0x004fe200078e02ff */
[----:B0-----:R-:W-:Y:S02]  /*0f90*/  @P0 IADD3 R21, R25, R27, RZ ;  /* 0x0000001b19150210 */ /* 0x001fe40007ffe0ff */
[----:B------:R-:W-:Y:S01]  /*0fa0*/  @P0 SHF.L.U32 R28, R24, 0x2, RZ ;  /* 0x00000002181c0819 */ /* 0x000fe200000006ff */
[----:B------:R-:W-:Y:S01]  /*0fb0*/  @P3 IMAD R25, R4, c[0x0][0x1dc], R23 ;  /* 0x0000770004193a24 */ /* 0x000fe200078e0217 */
[----:B------:R-:W-:Y:S02]  /*0fc0*/  @P0 SHF.L.U64.HI R24, R24, 0x2, R21 ;  /* 0x0000000218180819 */ /* 0x000fe40000010215 */
[----:B------:R-:W-:Y:S02]  /*0fd0*/  @P0 IADD3 R26, P6, R28, c[0x0][0x180], RZ ;  /* 0x000060001c1a0a10 */ /* 0x000fe40007fde0ff */
[----:B------:R-:W-:Y:S02]  /*0fe0*/  @P3 MOV R22, R10 ;  /* 0x0000000a00163202 */ /* 0x000fe40000000f00 */
[----:B------:R-:W-:-:S02]  /*0ff0*/  @P3 MOV R23, R13 ;  /* 0x0000000d00173202 */ /* 0x000fc40000000f00 */
[----:B------:R-:W-:Y:S02]  /*1000*/  @P0 IADD3.X R27, R24, c[0x0][0x184], RZ, P6, !PT ;  /* 0x00006100181b0a10 */ /* 0x000fe400037fe4ff */
[----:B------:R-:W-:Y:S01]  /*1010*/  @P0 IADD3 R28, P6, R28, c[0x0][0x178], RZ ;  /* 0x00005e001c1c0a10 */ /* 0x000fe20007fde0ff */
[----:B------:R-:W-:Y:S01]  /*1020*/  @P3 IMAD.WIDE.U32 R22, R4, c[0x0][0x1d8], R22 ;  /* 0x0000760004163a25 */ /* 0x000fe200078e0016 */
[----:B------:R-:W-:Y:S01]  /*1030*/  CS2R R20, SRZ ;  /* 0x0000000000147805 */ /* 0x000fe2000001ff00 */
[----:B------:R0:W5:Y:S01]  /*1040*/  @P0 LDG.E.64 R50, [R26.64] ;  /* 0x0000000c1a320981 */ /* 0x000162000c1e1b00 */
[----:B------:R-:W-:Y:S02]  /*1050*/  @P0 IADD3.X R29, R24, c[0x0][0x17c], RZ, P6, !PT ;  /* 0x00005f00181d0a10 */ /* 0x000fe400037fe4ff */
[----:B------:R-:W-:Y:S02]  /*1060*/  @P3 IADD3 R23, R23, R25, RZ ;  /* 0x0000001917173210 */ /* 0x000fe40007ffe0ff */
[C---:B------:R-:W-:Y:S01]  /*1070*/  @P3 SHF.L.U32 R76, R22.reuse, 0x2, RZ ;  /* 0x00000002164c3819 */ /* 0x040fe200000006ff */
[----:B------:R2:W5:Y:S01]  /*1080*/  @P0 LDG.E.64 R20, [R28.64] ;  /* 0x0000000c1c140981 */ /* 0x000562000c1e1b00 */
[----:B------:R-:W-:-:S02]  /*1090*/  @P3 SHF.L.U64.HI R22, R22, 0x2, R23 ;  /* 0x0000000216163819 */ /* 0x000fc40000010217 */
[----:B------:R-:W-:Y:S01]  /*10a0*/  @P3 IADD3 R24, P0, R76, c[0x0][0x180], RZ ;  /* 0x000060004c183a10 */ /* 0x000fe20007f1e0ff */
[----:B------:R-:W-:-:S03]  /*10b0*/  @P2 IMAD R23, R119, c[0x0][0x1d8], RZ ;  /* 0x0000760077172a24 */ /* 0x000fc600078e02ff */
[----:B------:R-:W-:Y:S02]  /*10c0*/  @P3 IADD3.X R25, R22, c[0x0][0x184], RZ, P0, !PT ;  /* 0x0000610016193a10 */ /* 0x000fe400007fe4ff */
[----:B------:R-:W-:Y:S01]  /*10d0*/  @P3 IADD3 R76, P0, R76, c[0x0][0x178], RZ ;  /* 0x00005e004c4c3a10 */ /* 0x000fe20007f1e0ff */
[----:B0-----:R-:W-:Y:S01]  /*10e0*/  @P2 IMAD R27, R108, c[0x0][0x1dc], R23 ;  /* 0x000077006c1b2a24 */ /* 0x001fe200078e0217 */
        /* <DEDUP_REMOVED lines=13> */
[----:B--2---:R-:W-:Y:S01]  /*11c0*/  @P1 IMAD R29, R107, c[0x0][0x1dc], R22 ;  /* 0x000077006b1d1a24 */ /* 0x004fe200078e0216 */
        /* <DEDUP_REMOVED lines=44> */
[----:B------:R-:W-:Y:S02]  /*1490*/  @P1 SHF.L.U32 R66, R22, 0x2, RZ ;  /* 0x0000000216421819 */ /* 0x000fe400000006ff */
[----:B------:R-:W-:Y:S02]  /*14a0*/  ISETP.NE.AND P2, PT, R34, RZ, PT ;  /* 0x000000ff2200720c */ /* 0x000fe40003f45270 */
        /* <DEDUP_REMOVED lines=14> */
[----:B------:R-:W-:-:S04]  /*1590*/  @P6 IADD3 R36, P0, R64, c[0x0][0x180], RZ ;  /* 0x0000600040246a10 */ /* 0x000fc80007f1e0ff */
[----:B------:R-:W-:Y:S02]  /*15a0*/  @P6 IADD3.X R37, R22, c[0x0][0x184], RZ, P0, !PT ;  /* 0x0000610016256a10 */ /* 0x000fe400007fe4ff */
[----:B------:R-:W-:Y:S02]  /*15b0*/  @P6 IADD3 R64, P0, R64, c[0x0][0x178], RZ ;  /* 0x00005e0040406a10 */ /* 0x000fe40007f1e0ff */
[----:B------:R-:W-:Y:S02]  /*15c0*/  P2R R80, PR, RZ, 0x40 ;  /* 0x00000040ff507803 */ /* 0x000fe40000000000 */
[----:B------:R-:W-:Y:S02]  /*15d0*/  @P6 IADD3.X R65, R22, c[0x0][0x17c], RZ, P0, !PT ;  /* 0x00005f0016416a10 */ /* 0x000fe400007fe4ff */
[----:B------:R-:W-:-:S04]  /*15e0*/  LOP3.LUT P6, RZ, R6, 0x8, RZ, 0xc0, !PT ;  /* 0x0000000806ff7812 */ /* 0x000fc800078cc0ff */
[----:B------:R-:W-:Y:S02]  /*15f0*/  P2R R81, PR, RZ, 0x40 ;  /* 0x00000040ff517803 */ /* 0x000fe40000000000 */
[----:B------:R-:W-:-:S04]  /*1600*/  LOP3.LUT P6, RZ, R6, 0x10, RZ, 0xc0, !PT ;  /* 0x0000001006ff7812 */ /* 0x000fc800078cc0ff */
[----:B------:R-:W-:Y:S02]  /*1610*/  P2R R82, PR, RZ, 0x40 ;  /* 0x00000040ff527803 */ /* 0x000fe40000000000 */
[----:B------:R-:W-:-:S04]  /*1620*/  LOP3.LUT P6, RZ, R6, 0x20, RZ, 0xc0, !PT ;  /* 0x0000002006ff7812 */ /* 0x000fc800078cc0ff */
[----:B------:R-:W-:Y:S02]  /*1630*/  P2R R83, PR, RZ, 0x40 ;  /* 0x00000040ff537803 */ /* 0x000fe40000000000 */
[----:B------:R-:W-:-:S04]  /*1640*/  LOP3.LUT P6, RZ, R6, 0x40, RZ, 0xc0, !PT ;  /* 0x0000004006ff7812 */ /* 0x000fc800078cc0ff */
[----:B------:R-:W-:Y:S02]  /*1650*/  P2R R84, PR, RZ, 0x40 ;  /* 0x00000040ff547803 */ /* 0x000fe40000000000 */
[----:B------:R-:W-:Y:S01]  /*1660*/  LOP3.LUT P6, RZ, R6, 0x80, RZ, 0xc0, !PT ;  /* 0x0000008006ff7812 */ /* 0x000fe200078cc0ff */
[----:B------:R-:W-:-:S12]  /*1670*/  CS2R R78, SRZ ;  /* 0x00000000004e7805 */ /* 0x000fd8000001ff00 */
[----:B------:R0:W2:Y:S01]  /*1680*/  @P6 LDG.E.64 R78, [R24.64] ;  /* 0x0000000c184e6981 */ /* 0x0000a2000c1e1b00 */
        /* <DEDUP_REMOVED lines=60> */
[----:B------:R-:W-:-:S06]  /*1a50*/  CS2R R22, SRZ ;  /* 0x0000000000167805 */ /* 0x000fcc000001ff00 */
[----:B------:R3:W5:Y:S01]  /*1a60*/  @P6 LDG.E.64 R22, [R76.64] ;  /* 0x0000000c4c166981 */ /* 0x000762000c1e1b00 */
[----:B------:R-:W-:Y:S01]  /*1a70*/  ISETP.NE.AND P6, PT, R84, RZ, PT ;  /* 0x000000ff5400720c */ /* 0x000fe20003fc5270 */
[----:B0-----:R-:W-:Y:S01]  /*1a80*/  CS2R R24, SRZ ;  /* 0x0000000000187805 */ /* 0x001fe2000001ff00 */
[----:B---3--:R-:W-:-:S11]  /*1a90*/  CS2R R76, SRZ ;  /* 0x00000000004c7805 */ /* 0x008fd6000001ff00 */
[----:B------:R0:W5:Y:S04]  /*1aa0*/  @P6 LDG.E.64 R24, [R74.64] ;  /* 0x0000000c4a186981 */ /* 0x000168000c1e1b00 */
        /* <DEDUP_REMOVED lines=11> */
[----:B------:R-:W-:Y:S02]  /*1b60*/  ISETP.NE.AND P6, PT, R81, RZ, PT ;  /* 0x000000ff5100720c */ /* 0x000fe40003fc5270 */
[----:B------:R-:W-:Y:S01]  /*1b70*/  LOP3.LUT P0, RZ, R6, 0x4, RZ, 0xc0, !PT ;  /* 0x0000000406ff7812 */ /* 0x000fe2000780c0ff */
[----:B0-----:R-:W-:Y:S01]  /*1b80*/  CS2R R70, SRZ ;  /* 0x0000000000467805 */ /* 0x001fe2000001ff00 */
[----:B---3--:R-:W-:-:S09]  /*1b90*/  CS2R R30, SRZ ;  /* 0x00000000001e7805 */ /* 0x008fd2000001ff00 */
[----:B------:R0:W5:Y:S04]  /*1ba0*/  @P6 LDG.E.64 R70, [R32.64] ;  /* 0x0000000c20466981 */ /* 0x000168000c1e1b00 */
[----:B------:R3:W5:Y:S01]  /*1bb0*/  @P6 LDG.E.64 R30, [R68.64] ;  /* 0x0000000c441e6981 */ /* 0x000762000c1e1b00 */
[----:B------:R-:W-:Y:S01]  /*1bc0*/  ISETP.NE.AND P6, PT, R80, RZ, PT ;  /* 0x000000ff5000720c */ /* 0x000fe20003fc5270 */
[----:B0-----:R-:W-:Y:S01]  /*1bd0*/  CS2R R32, SRZ ;  /* 0x0000000000207805 */ /* 0x001fe2000001ff00 */
[----:B---3--:R-:W-:-:S05]  /*1be0*/  CS2R R68, SRZ ;  /* 0x0000000000447805 */ /* 0x008fca000001ff00 */
[----:B------:R0:W5:Y:S04]  /*1bf0*/  @P0 LDG.E.64 R32, [R66.64] ;  /* 0x0000000c42200981 */ /* 0x000168000c1e1b00 */
[----:B------:R3:W5:Y:S01]  /*1c00*/  @P0 LDG.E.64 R68, [R34.64] ;  /* 0x0000000c22440981 */ /* 0x000762000c1e1b00 */
        /* <DEDUP_REMOVED lines=13> */
[----:B---3--:R-:W-:Y:S01]  /*1ce0*/  CS2R R60, SRZ ;  /* 0x00000000003c7805 */ /* 0x008fe2000001ff00 */
[----:B------:R-:W-:-:S04]  /*1cf0*/  ISETP.GT.U32.AND P0, PT, R3, 0x19f, PT ;  /* 0x0000019f0300780c */ /* 0x000fc80003f04070 */
[----:B------:R0:W5:Y:S04]  /*1d00*/  @P3 LDG.E.64 R40, [R58.64] ;  /* 0x0000000c3a283981 */ /* 0x000168000c1e1b00 */
[----:B------:R3:W5:Y:S01]  /*1d10*/  @P3 LDG.E.64 R60, [R42.64] ;  /* 0x0000000c2a3c3981 */ /* 0x000762000c1e1b00 */
[----:B0-----:R-:W-:Y:S01]  /*1d20*/  CS2R R58, SRZ ;  /* 0x00000000003a7805 */ /* 0x001fe2000001ff00 */
[----:B---3--:R-:W-:-:S05]  /*1d30*/  CS2R R42, SRZ ;  /* 0x00000000002a7805 */ /* 0x008fca000001ff00 */
[----:B------:R0:W5:Y:S04]  /*1d40*/  @P2 LDG.E.64 R58, [R44.64] ;  /* 0x0000000c2c3a2981 */ /* 0x000168000c1e1b00 */
[----:B------:R3:W5:Y:S01]  /*1d50*/  @P2 LDG.E.64 R42, [R56.64] ;  /* 0x0000000c382a2981 */ /* 0x000762000c1e1b00 */
[----:B------:R-:W-:Y:S01]  /*1d60*/  BSSY B0, `(.L_x_1480) ;  /* 0x0000013000007945 */ /* 0x000fe20003800000 */
[----:B0-----:R-:W-:Y:S01]  /*1d70*/  CS2R R44, SRZ ;  /* 0x00000000002c7805 */ /* 0x001fe2000001ff00 */
[----:B---3--:R-:W-:Y:S01]  /*1d80*/  CS2R R56, SRZ ;  /* 0x0000000000387805 */ /* 0x008fe2000001ff00 */
[----:B--2---:R-:W-:-:S04]  /*1d90*/  FADD.FTZ R78, R78, -UR4 ;  /* 0x800000044e4e7e21 */ /* 0x004fc80008010000 */
[----:B------:R0:W5:Y:S01]  /*1da0*/  @P1 LDG.E.64 R44, [R48.64] ;  /* 0x0000000c302c1981 */ /* 0x000162000c1e1b00 */
[----:B------:R-:W-:-:S03]  /*1db0*/  FADD.FTZ R79, R79, -UR4 ;  /* 0x800000044f4f7e21 */ /* 0x000fc60008010000 */
[----:B------:R2:W5:Y:S01]  /*1dc0*/  @P1 LDG.E.64 R56, [R46.64] ;  /* 0x0000000c2e381981 */ /* 0x000562000c1e1b00 */
[----:B0-----:R-:W-:Y:S01]  /*1dd0*/  CS2R R48, SRZ ;  /* 0x0000000000307805 */ /* 0x001fe2000001ff00 */
[----:B--2---:R-:W-:Y:S01]  /*1de0*/  CS2R R46, SRZ ;  /* 0x00000000002e7805 */ /* 0x004fe2000001ff00 */
[----:B------:R-:W-:Y:S05]  /*1df0*/  @P0 BRA `(.L_x_1481) ;  /* 0x0000009000000947 */ /* 0x000fea0003800000 */
[----:B-1----:R-:W-:Y:S02]  /*1e00*/  ISETP.NE.AND P0, PT, RZ, UR16, PT ;  /* 0x00000010ff007c0c */ /* 0x002fe4000bf05270 */
        /* <DEDUP_REMOVED lines=8> */
.L_x_1481:
[----:B-1----:R-:W-:Y:S05]  /*1e90*/  BSYNC B0 ;  /* 0x0000000000007941 */ /* 0x002fea0003800000 */
.L_x_1480:
[----:B------:R-:W-:Y:S01]  /*1ea0*/  ISETP.NE.AND P0, PT, RZ, UR16, PT ;  /* 0x00000010ff007c0c */ /* 0x000fe2000bf05270 */
[----:B------:R-:W-:Y:S01]  /*1eb0*/  FMUL.FTZ R86, R78, UR14 ;  /* 0x0000000e4e567c20 */ /* 0x000fe20008410000 */
[----:B------:R-:W-:Y:S01]  /*1ec0*/  LOP3.LUT R6, R6, 0xfffffeff, RZ, 0xc0, !PT ;  /* 0xfffffeff06067812 */ /* 0x000fe200078ec0ff */
[----:B------:R-:W-:Y:S01]  /*1ed0*/  FMUL.FTZ R85, R79, UR14 ;  /* 0x0000000e4f557c20 */ /* 0x000fe20008410000 */
[----:B-----5:R-:W-:Y:S02]  /*1ee0*/  MOV R7, R22 ;  /* 0x0000001600077202 */ /* 0x020fe40000000f00 */
[----:B------:R-:W-:-:S07]  /*1ef0*/  MOV R78, R23 ;  /* 0x00000017004e7202 */ /* 0x000fce0000000f00 */
        /* <DEDUP_REMOVED lines=20> */
.L_x_1482:
[----:B------:R-:W-:Y:S02]  /*2040*/  FMUL.FTZ R79, R7, R46 ;  /* 0x0000002e074f7220 */ /* 0x000fe40000410000 */
[----:B------:R-:W-:-:S02]  /*2050*/  FADD.FTZ R77, R77, -UR4 ;  /* 0x800000044d4d7e21 */ /* 0x000fc40008010000 */
[----:B------:R-:W-:Y:S02]  /*2060*/  FFMA.FTZ R80, R86, R79, RZ ;  /* 0x0000004f56507223 */ /* 0x000fe400000100ff */
[----:B------:R-:W-:Y:S02]  /*2070*/  FADD.FTZ R82, RZ, R79 ;  /* 0x0000004fff527221 */ /* 0x000fe40000010000 */
[----:B------:R-:W-:Y:S02]  /*2080*/  FMUL.FTZ R79, R78, R47 ;  /* 0x0000002f4e4f7220 */ /* 0x000fe40000410000 */
[----:B------:R-:W-:Y:S02]  /*2090*/  FADD.FTZ R76, R76, -UR4 ;  /* 0x800000044c4c7e21 */ /* 0x000fe40008010000 */
[----:B------:R-:W-:Y:S01]  /*20a0*/  FFMA.FTZ R81, R85, R79, R80 ;  /* 0x0000004f55517223 */ /* 0x000fe20000010050 */
[----:B------:R-:W-:Y:S01]  /*20b0*/  MOV R80, R25 ;  /* 0x0000001900507202 */ /* 0x000fe20000000f00 */
[----:B------:R-:W-:Y:S01]  /*20c0*/  FMUL.FTZ R83, R77, UR14 ;  /* 0x0000000e4d537c20 */ /* 0x000fe20008410000 */
[----:B------:R-:W-:Y:S01]  /*20d0*/  MOV R77, R24 ;  /* 0x00000018004d7202 */ /* 0x000fe20000000f00 */
[----:B------:R-:W-:-:S02]  /*20e0*/  FADD.FTZ R79, R79, R82 ;  /* 0x000000524f4f7221 */ /* 0x000fc40000010000 */
        /* <DEDUP_REMOVED lines=20> */
.L_x_1483:
[----:B------:R-:W-:Y:S02]  /*2230*/  FADD.FTZ R82, RZ, R7 ;  /* 0x00000007ff527221 */ /* 0x000fe40000010000 */
[----:B------:R-:W-:Y:S02]  /*2240*/  FFMA.FTZ R89, R86, R7, RZ ;  /* 0x0000000756597223 */ /* 0x000fe400000100ff */
[----:B------:R-:W-:Y:S02]  /*2250*/  FMUL.FTZ R76, R77, R46 ;  /* 0x0000002e4d4c7220 */ /* 0x000fe40000410000 */
[----:B------:R-:W-:Y:S02]  /*2260*/  FADD.FTZ R7, R82, R77 ;  /* 0x0000004d52077221 */ /* 0x000fe40000010000 */
[C---:B------:R-:W-:Y:S02]  /*2270*/  FFMA.FTZ R89, R84.reuse, R77, R89 ;  /* 0x0000004d54597223 */ /* 0x040fe40000010059 */
[----:B------:R-:W-:-:S02]  /*2280*/  FFMA.FTZ R82, R84, R76, R81 ;  /* 0x0000004c54527223 */ /* 0x000fc40000010051 */
[----:B------:R-:W-:Y:S02]  /*2290*/  FADD.FTZ R79, R79, R76 ;  /* 0x0000004c4f4f7221 */ /* 0x000fe40000010000 */
[----:B------:R-:W-:Y:S02]  /*22a0*/  FFMA.FTZ R76, R85, R78, RZ ;  /* 0x0000004e554c7223 */ /* 0x000fe400000100ff */
[----:B------:R-:W-:Y:S02]  /*22b0*/  FADD.FTZ R77, RZ, R78 ;  /* 0x0000004eff4d7221 */ /* 0x000fe40000010000 */
[----:B------:R-:W-:Y:S02]  /*22c0*/  FMUL.FTZ R78, R80, R47 ;  /* 0x0000002f504e7220 */ /* 0x000fe40000410000 */
[----:B------:R-:W-:Y:S02]  /*22d0*/  FADD.FTZ R74, R74, -UR4 ;  /* 0x800000044a4a7e21 */ /* 0x000fe40008010000 */
[----:B------:R-:W-:-:S02]  /*22e0*/  FADD.FTZ R75, R75, -UR4 ;  /* 0x800000044b4b7e21 */ /* 0x000fc40008010000 */
[C---:B------:R-:W-:Y:S02]  /*22f0*/  FFMA.FTZ R87, R83.reuse, R78, R82 ;  /* 0x0000004e53577223 */ /* 0x040fe40000010052 */
[----:B------:R-:W-:Y:S01]  /*2300*/  FADD.FTZ R78, R78, R79 ;  /* 0x0000004f4e4e7221 */ /* 0x000fe20000010000 */
[----:B------:R-:W-:Y:S01]  /*2310*/  MOV R79, R26 ;  /* 0x0000001a004f7202 */ /* 0x000fe20000000f00 */
[----:B------:R-:W-:Y:S01]  /*2320*/  FMUL.FTZ R82, R74, UR14 ;  /* 0x0000000e4a527c20 */ /* 0x000fe20008410000 */
[----:B------:R-:W-:Y:S01]  /*2330*/  MOV R74, R27 ;  /* 0x0000001b004a7202 */ /* 0x000fe20000000f00 */
[----:B------:R-:W-:Y:S02]  /*2340*/  FFMA.FTZ R76, R83, R80, R76 ;  /* 0x00000050534c7223 */ /* 0x000fe4000001004c */
[----:B------:R-:W-:Y:S02]  /*2350*/  FADD.FTZ R77, R77, R80 ;  /* 0x000000504d4d7221 */ /* 0x000fe40000010000 */
        /* <DEDUP_REMOVED lines=9> */
[----:B------:R-:W-:Y:S02]  /*23f0*/  FFMA.FTZ R80, R74, R80, 1 ;  /* 0x3f8000004a507423 */ /* 0x000fe40000010050 */
[----:B------:R-:W-:Y:S02]  /*2400*/  FFMA.FTZ R74, R81, R47, R49 ;  /* 0x0000002f514a7223 */ /* 0x000fe40000010031 */
[----:B------:R-:W-:-:S02]  /*2410*/  FMUL.FTZ R79, R79, R80 ;  /* 0x000000504f4f7220 */ /* 0x000fc40000410000 */
[----:B------:R-:W-:-:S04]  /*2420*/  FMUL.FTZ R75, R74, -1.4426950216293334961 ;  /* 0xbfb8aa3b4a4b7820 */ /* 0x000fc80000410000 */
[----:B------:R-:W0:Y:S02]  /*2430*/  MUFU.EX2 R80, R75 ;  /* 0x0000004b00507308 */ /* 0x000e240000000800 */
[----:B0-----:R-:W-:-:S06]  /*2440*/  FADD.FTZ R80, R80, 1 ;  /* 0x3f80000050507421 */ /* 0x001fcc0000010000 */
[----:B------:R-:W0:Y:S02]  /*2450*/  MUFU.RCP R80, R80 ;  /* 0x0000005000507308 */ /* 0x000e240000001000 */
[----:B0-----:R-:W-:-:S04]  /*2460*/  FADD.FTZ R75, -R80, 1 ;  /* 0x3f800000504b7421 */ /* 0x001fc80000010100 */
[----:B------:R-:W-:Y:S02]  /*2470*/  FFMA.FTZ R88, R74, R75, 1 ;  /* 0x3f8000004a587423 */ /* 0x000fe4000001004b */
[----:B------:R-:W-:-:S04]  /*2480*/  FMUL.FTZ R74, R27, R80 ;  /* 0x000000501b4a7220 */ /* 0x000fc80000410000 */
[----:B------:R-:W-:Y:S02]  /*2490*/  FMUL.FTZ R74, R74, R88 ;  /* 0x000000584a4a7220 */ /* 0x000fe40000410000 */
.L_x_1484:
[----:B------:R-:W-:Y:S02]  /*24a0*/  FMUL.FTZ R75, R79, R46 ;  /* 0x0000002e4f4b7220 */ /* 0x000fe40000410000 */
[----:B------:R-:W-:Y:S02]  /*24b0*/  FADD.FTZ R72, R72, -UR4 ;  /* 0x8000000448487e21 */ /* 0x000fe40008010000 */
[----:B------:R-:W-:Y:S02]  /*24c0*/  FFMA.FTZ R87, R82, R75, R87 ;  /* 0x0000004b52577223 */ /* 0x000fe40000010057 */
[----:B------:R-:W-:Y:S02]  /*24d0*/  FADD.FTZ R75, R78, R75 ;  /* 0x0000004b4e4b7221 */ /* 0x000fe40000010000 */
[----:B------:R-:W-:Y:S02]  /*24e0*/  FADD.FTZ R73, R73, -UR4 ;  /* 0x8000000449497e21 */ /* 0x000fe40008010000 */
[----:B------:R-:W-:-:S02]  /*24f0*/  FMUL.FTZ R78, R74, R47 ;  /* 0x0000002f4a4e7220 */ /* 0x000fc40000410000 */
[----:B------:R-:W-:Y:S02]  /*2500*/  FADD.FTZ R7, R7, R79 ;  /* 0x0000004f07077221 */ /* 0x000fe40000010000 */
[----:B------:R-:W-:Y:S02]  /*2510*/  FFMA.FTZ R89, R82, R79, R89 ;  /* 0x0000004f52597223 */ /* 0x000fe40000010059 */
[----:B------:R-:W-:Y:S02]  /*2520*/  FADD.FTZ R77, R77, R74 ;  /* 0x0000004a4d4d7221 */ /* 0x000fe40000010000 */
[----:B------:R-:W-:Y:S01]  /*2530*/  FMUL.FTZ R80, R72, UR14 ;  /* 0x0000000e48507c20 */ /* 0x000fe20008410000 */
[----:B------:R-:W-:Y:S01]  /*2540*/  MOV R72, R29 ;  /* 0x0000001d00487202 */ /* 0x000fe20000000f00 */
[----:B------:R-:W-:Y:S01]  /*2550*/  FMUL.FTZ R79, R73, UR14 ;  /* 0x0000000e494f7c20 */ /* 0x000fe20008410000 */
[----:B------:R-:W-:Y:S01]  /*2560*/  MOV R73, R28 ;  /* 0x0000001c00497202 */ /* 0x000fe20000000f00 */
[----:B------:R-:W-:-:S02]  /*2570*/  FFMA.FTZ R74, R81, R74, R76 ;  /* 0x0000004a514a7223 */ /* 0x000fc4000001004c */
[----:B------:R-:W-:Y:S02]  /*2580*/  FFMA.FTZ R87, R81, R78, R87 ;  /* 0x0000004e51577223 */ /* 0x000fe40000010057 */
[----:B------:R-:W-:Y:S01]  /*2590*/  FADD.FTZ R75, R78, R75 ;  /* 0x0000004b4e4b7221 */ /* 0x000fe20000010000 */
        /* <DEDUP_REMOVED lines=11> */
[----:B------:R-:W-:-:S06]  /*2650*/  FMUL.FTZ R88, R72, -1.4426950216293334961 ;  /* 0xbfb8aa3b48587820 */ /* 0x000fcc0000410000 */
[----:B------:R-:W0:Y:S02]  /*2660*/  MUFU.EX2 R88, R88 ;  /* 0x0000005800587308 */ /* 0x000e240000000800 */
[----:B0-----:R-:W-:-:S06]  /*2670*/  FADD.FTZ R76, R88, 1 ;  /* 0x3f800000584c7421 */ /* 0x001fcc0000010000 */
[----:B------:R-:W0:Y:S02]  /*2680*/  MUFU.RCP R76, R76 ;  /* 0x0000004c004c7308 */ /* 0x000e240000001000 */
[----:B0-----:R-:W-:-:S04]  /*2690*/  FADD.FTZ R78, -R76, 1 ;  /* 0x3f8000004c4e7421 */ /* 0x001fc80000010100 */
[----:B------:R-:W-:Y:S02]  /*26a0*/  FFMA.FTZ R78, R72, R78, 1 ;  /* 0x3f800000484e7423 */ /* 0x000fe4000001004e */
[----:B------:R-:W-:-:S04]  /*26b0*/  FMUL.FTZ R72, R29, R76 ;  /* 0x0000004c1d487220 */ /* 0x000fc80000410000 */
[----:B------:R-:W-:Y:S02]  /*26c0*/  FMUL.FTZ R72, R72, R78 ;  /* 0x0000004e48487220 */ /* 0x000fe40000410000 */
.L_x_1485:
[----:B------:R-:W-:Y:S02]  /*26d0*/  FMUL.FTZ R76, R73, R46 ;  /* 0x0000002e494c7220 */ /* 0x000fe40000410000 */
[----:B------:R-:W-:Y:S02]  /*26e0*/  FADD.FTZ R70, R70, -UR4 ;  /* 0x8000000446467e21 */ /* 0x000fe40008010000 */
[----:B------:R-:W-:Y:S02]  /*26f0*/  FFMA.FTZ R87, R80, R76, R87 ;  /* 0x0000004c50577223 */ /* 0x000fe40000010057 */
[----:B------:R-:W-:Y:S02]  /*2700*/  FADD.FTZ R75, R75, R76 ;  /* 0x0000004c4b4b7221 */ /* 0x000fe40000010000 */
[----:B------:R-:W-:Y:S02]  /*2710*/  FMUL.FTZ R76, R72, R47 ;  /* 0x0000002f484c7220 */ /* 0x000fe40000410000 */
[----:B------:R-:W-:-:S02]  /*2720*/  FADD.FTZ R7, R7, R73 ;  /* 0x0000004907077221 */ /* 0x000fc40000010000 */
[----:B------:R-:W-:Y:S02]  /*2730*/  FFMA.FTZ R89, R80, R73, R89 ;  /* 0x0000004950597223 */ /* 0x000fe40000010059 */
[----:B------:R-:W-:Y:S02]  /*2740*/  FADD.FTZ R71, R71, -UR4 ;  /* 0x8000000447477e21 */ /* 0x000fe40008010000 */
[----:B------:R-:W-:Y:S02]  /*2750*/  FADD.FTZ R73, R77, R72 ;  /* 0x000000484d497221 */ /* 0x000fe40000010000 */
[C---:B------:R-:W-:Y:S02]  /*2760*/  FFMA.FTZ R72, R79.reuse, R72, R74 ;  /* 0x000000484f487223 */ /* 0x040fe4000001004a */
[----:B------:R-:W-:Y:S01]  /*2770*/  FADD.FTZ R74, R76, R75 ;  /* 0x0000004b4c4a7221 */ /* 0x000fe20000010000 */
[----:B------:R-:W-:Y:S01]  /*2780*/  MOV R75, R30 ;  /* 0x0000001e004b7202 */ /* 0x000fe20000000f00 */
[----:B------:R-:W-:Y:S01]  /*2790*/  FMUL.FTZ R78, R70, UR14 ;  /* 0x0000000e464e7c20 */ /* 0x000fe20008410000 */
[----:B------:R-:W-:Y:S01]  /*27a0*/  MOV R70, R31 ;  /* 0x0000001f00467202 */ /* 0x000fe20000000f00 */
[----:B------:R-:W-:-:S02]  /*27b0*/  FFMA.FTZ R87, R79, R76, R87 ;  /* 0x0000004c4f577223 */ /* 0x000fc40000010057 */
        /* <DEDUP_REMOVED lines=20> */
.L_x_1486:
        /* <DEDUP_REMOVED lines=35> */
.L_x_1487:
        /* <DEDUP_REMOVED lines=35> */
.L_x_1488:
        /* <DEDUP_REMOVED lines=35> */
.L_x_1489:
        /* <DEDUP_REMOVED lines=35> */
.L_x_1490:
[----:B------:R-:W-:Y:S02]  /*31c0*/  FMUL.FTZ R68, R63, R46 ;  /* 0x0000002e3f447220 */ /* 0x000fe40000410000 */
[----:B------:R-:W-:Y:S02]  /*31d0*/  FADD.FTZ R60, R60, -UR4 ;  /* 0x800000043c3c7e21 */ /* 0x000fe40008010000 */
[----:B------:R-:W-:Y:S02]  /*31e0*/  FFMA.FTZ R66, R70, R68, R87 ;  /* 0x0000004446427223 */ /* 0x000fe40000010057 */
[----:B------:R-:W-:Y:S02]  /*31f0*/  FADD.FTZ R67, R67, R68 ;  /* 0x0000004443437221 */ /* 0x000fe40000010000 */
[----:B------:R-:W-:Y:S02]  /*3200*/  FMUL.FTZ R68, R62, R47 ;  /* 0x0000002f3e447220 */ /* 0x000fe40000410000 */
[----:B------:R-:W-:-:S02]  /*3210*/  FADD.FTZ R61, R61, -UR4 ;  /* 0x800000043d3d7e21 */ /* 0x000fc40008010000 */
[----:B------:R-:W-:Y:S02]  /*3220*/  FADD.FTZ R65, R65, R62 ;  /* 0x0000003e41417221 */ /* 0x000fe40000010000 */
[C---:B------:R-:W-:Y:S02]  /*3230*/  FFMA.FTZ R64, R69.reuse, R62, R64 ;  /* 0x0000003e45407223 */ /* 0x040fe40000010040 */
[----:B------:R-:W-:Y:S01]  /*3240*/  FFMA.FTZ R87, R69, R68, R66 ;  /* 0x0000004445577223 */ /* 0x000fe20000010042 */
[----:B------:R-:W-:Y:S01]  /*3250*/  MOV R66, R40 ;  /* 0x0000002800427202 */ /* 0x000fe20000000f00 */
[----:B------:R-:W-:Y:S02]  /*3260*/  FADD.FTZ R62, R68, R67 ;  /* 0x00000043443e7221 */ /* 0x000fe40000010000 */
[----:B------:R-:W-:Y:S02]  /*3270*/  FADD.FTZ R7, R7, R63 ;  /* 0x0000003f07077221 */ /* 0x000fe40000010000 */
        /* <DEDUP_REMOVED lines=14> */
[----:B------:R-:W-:-:S04]  /*3360*/  FFMA.FTZ R60, R67, R47, R49 ;  /* 0x0000002f433c7223 */ /* 0x000fc80000010031 */
        /* <DEDUP_REMOVED lines=8> */
.L_x_1491:
[----:B------:R-:W-:Y:S02]  /*33f0*/  FMUL.FTZ R61, R66, R46 ;  /* 0x0000002e423d7220 */ /* 0x000fe40000410000 */
[----:B------:R-:W-:Y:S02]  /*3400*/  FADD.FTZ R7, R7, R66 ;  /* 0x0000004207077221 */ /* 0x000fe40000010000 */
[C---:B------:R-:W-:Y:S02]  /*3410*/  FFMA.FTZ R63, R68.reuse, R66, R63 ;  /* 0x00000042443f7223 */ /* 0x040fe4000001003f */
[----:B------:R-:W-:Y:S02]  /*3420*/  FFMA.FTZ R66, R68, R61, R87 ;  /* 0x0000003d44427223 */ /* 0x000fe40000010057 */
[----:B------:R-:W-:Y:S02]  /*3430*/  FMUL.FTZ R87, R60, R47 ;  /* 0x0000002f3c577220 */ /* 0x000fe40000410000 */
[----:B------:R-:W-:-:S02]  /*3440*/  FADD.FTZ R58, R58, -UR4 ;  /* 0x800000043a3a7e21 */ /* 0x000fc40008010000 */
[----:B------:R-:W-:Y:S02]  /*3450*/  FADD.FTZ R59, R59, -UR4 ;  /* 0x800000043b3b7e21 */ /* 0x000fe40008010000 */
[----:B------:R-:W-:Y:S02]  /*3460*/  FADD.FTZ R62, R62, R61 ;  /* 0x0000003d3e3e7221 */ /* 0x000fe40000010000 */
[----:B------:R-:W-:Y:S02]  /*3470*/  FADD.FTZ R61, R65, R60 ;  /* 0x0000003c413d7221 */ /* 0x000fe40000010000 */
[----:B------:R-:W-:Y:S02]  /*3480*/  FFMA.FTZ R89, R67, R87, R66 ;  /* 0x0000005743597223 */ /* 0x000fe40000010042 */
[----:B------:R-:W-:Y:S01]  /*3490*/  FMUL.FTZ R66, R58, UR14 ;  /* 0x0000000e3a427c20 */ /* 0x000fe20008410000 */
[----:B------:R-:W-:Y:S01]  /*34a0*/  MOV R58, R43 ;  /* 0x0000002b003a7202 */ /* 0x000fe20000000f00 */
[----:B------:R-:W-:Y:S01]  /*34b0*/  FMUL.FTZ R65, R59, UR14 ;  /* 0x0000000e3b417c20 */ /* 0x000fe20008410000 */
[----:B------:R-:W-:Y:S01]  /*34c0*/  MOV R59, R42 ;  /* 0x0000002a003b7202 */ /* 0x000fe20000000f00 */
[----:B------:R-:W-:-:S02]  /*34d0*/  FFMA.FTZ R64, R67, R60, R64 ;  /* 0x0000003c43407223 */ /* 0x000fc40000010040 */
[----:B------:R-:W-:Y:S01]  /*34e0*/  FADD.FTZ R62, R87, R62 ;  /* 0x0000003e573e7221 */ /* 0x000fe20000010000 */
        /* <DEDUP_REMOVED lines=19> */
.L_x_1492:
[----:B------:R-:W-:Y:S02]  /*3620*/  FMUL.FTZ R87, R59, R46 ;  /* 0x0000002e3b577220 */ /* 0x000fe40000410000 */
[----:B------:R-:W-:Y:S02]  /*3630*/  FADD.FTZ R7, R7, R59 ;  /* 0x0000003b07077221 */ /* 0x000fe40000010000 */
[C---:B------:R-:W-:Y:S02]  /*3640*/  FFMA.FTZ R59, R66.reuse, R59, R63 ;  /* 0x0000003b423b7223 */ /* 0x040fe4000001003f */
[----:B------:R-:W-:Y:S02]  /*3650*/  FFMA.FTZ R60, R66, R87, R89 ;  /* 0x00000057423c7223 */ /* 0x000fe40000010059 */
[----:B------:R-:W-:Y:S02]  /*3660*/  FADD.FTZ R62, R62, R87 ;  /* 0x000000573e3e7221 */ /* 0x000fe40000010000 */
[----:B------:R-:W-:-:S02]  /*3670*/  FMUL.FTZ R63, R58, R47 ;  /* 0x0000002f3a3f7220 */ /* 0x000fc40000410000 */
[----:B------:R-:W-:Y:S02]  /*3680*/  FADD.FTZ R56, R56, -UR4 ;  /* 0x8000000438387e21 */ /* 0x000fe40008010000 */
[----:B------:R-:W-:Y:S02]  /*3690*/  FADD.FTZ R57, R57, -UR4 ;  /* 0x8000000439397e21 */ /* 0x000fe40008010000 */
[----:B------:R-:W-:Y:S02]  /*36a0*/  FADD.FTZ R61, R61, R58 ;  /* 0x0000003a3d3d7221 */ /* 0x000fe40000010000 */
[C---:B------:R-:W-:Y:S02]  /*36b0*/  FFMA.FTZ R58, R65.reuse, R58, R64 ;  /* 0x0000003a413a7223 */ /* 0x040fe40000010040 */
[----:B------:R-:W-:Y:S01]  /*36c0*/  FFMA.FTZ R87, R65, R63, R60 ;  /* 0x0000003f41577223 */ /* 0x000fe2000001003c */
[----:B------:R-:W-:Y:S01]  /*36d0*/  MOV R60, R44 ;  /* 0x0000002c003c7202 */ /* 0x000fe20000000f00 */
[----:B------:R-:W-:-:S02]  /*36e0*/  FADD.FTZ R62, R63, R62 ;  /* 0x0000003e3f3e7221 */ /* 0x000fc40000010000 */
[----:B------:R-:W-:Y:S01]  /*36f0*/  FMUL.FTZ R64, R56, UR14 ;  /* 0x0000000e38407c20 */ /* 0x000fe20008410000 */
[----:B------:R-:W-:Y:S01]  /*3700*/  MOV R56, R45 ;  /* 0x0000002d00387202 */ /* 0x000fe20000000f00 */
        /* <DEDUP_REMOVED lines=20> */
.L_x_1493:
[----:B------:R-:W-:Y:S02]  /*3850*/  FMUL.FTZ R57, R60, R46 ;  /* 0x0000002e3c397220 */ /* 0x000fe40000410000 */
[----:B------:R-:W-:Y:S02]  /*3860*/  FADD.FTZ R7, R7, R60 ;  /* 0x0000003c07077221 */ /* 0x000fe40000010000 */
[C---:B------:R-:W-:Y:S02]  /*3870*/  FFMA.FTZ R59, R64.reuse, R60, R59 ;  /* 0x0000003c403b7223 */ /* 0x040fe4000001003b */
[----:B------:R-:W-:Y:S02]  /*3880*/  FFMA.FTZ R60, R64, R57, R87 ;  /* 0x00000039403c7223 */ /* 0x000fe40000010057 */
[----:B------:R-:W-:Y:S02]  /*3890*/  FMUL.FTZ R87, R56, R47 ;  /* 0x0000002f38577220 */ /* 0x000fe40000410000 */
[----:B------:R-:W-:-:S02]  /*38a0*/  FADD.FTZ R62, R62, R57 ;  /* 0x000000393e3e7221 */ /* 0x000fc40000010000 */
[----:B------:R-:W-:Y:S02]  /*38b0*/  FADD.FTZ R54, R54, -UR4 ;  /* 0x8000000436367e21 */ /* 0x000fe40008010000 */
[----:B------:R-:W-:Y:S02]  /*38c0*/  FADD.FTZ R55, R55, -UR4 ;  /* 0x8000000437377e21 */ /* 0x000fe40008010000 */
[----:B------:R-:W-:Y:S02]  /*38d0*/  FFMA.FTZ R89, R63, R87, R60 ;  /* 0x000000573f597223 */ /* 0x000fe4000001003c */
[----:B------:R-:W-:Y:S02]  /*38e0*/  FADD.FTZ R57, R61, R56 ;  /* 0x000000383d397221 */ /* 0x000fe40000010000 */
[----:B------:R-:W-:Y:S02]  /*38f0*/  FADD.FTZ R87, R87, R62 ;  /* 0x0000003e57577221 */ /* 0x000fe40000010000 */
[----:B------:R-:W-:Y:S01]  /*3900*/  FMUL.FTZ R62, R54, UR14 ;  /* 0x0000000e363e7c20 */ /* 0x000fe20008410000 */
[----:B------:R-:W-:Y:S01]  /*3910*/  MOV R54, R15 ;  /* 0x0000000f00367202 */ /* 0x000fe20000000f00 */
[----:B------:R-:W-:Y:S01]  /*3920*/  FMUL.FTZ R61, R55, UR14 ;  /* 0x0000000e373d7c20 */ /* 0x000fe20008410000 */
[----:B------:R-:W-:Y:S01]  /*3930*/  MOV R55, R14 ;  /* 0x0000000e00377202 */ /* 0x000fe20000000f00 */
[----:B------:R-:W-:Y:S01]  /*3940*/  FFMA.FTZ R58, R63, R56, R58 ;  /* 0x000000383f3a7223 */ /* 0x000fe2000001003a */
        /* <DEDUP_REMOVED lines=19> */
.L_x_1494:
[----:B------:R-:W-:Y:S02]  /*3a80*/  FMUL.FTZ R56, R55, R46 ;  /* 0x0000002e37387220 */ /* 0x000fe40000410000 */
[----:B------:R-:W-:Y:S02]  /*3a90*/  FADD.FTZ R8, R8, -UR4 ;  /* 0x8000000408087e21 */ /* 0x000fe40008010000 */
[----:B------:R-:W-:Y:S02]  /*3aa0*/  FFMA.FTZ R60, R62, R56, R89 ;  /* 0x000000383e3c7223 */ /* 0x000fe40000010059 */
[----:B------:R-:W-:Y:S02]  /*3ab0*/  FADD.FTZ R87, R87, R56 ;  /* 0x0000003857577221 */ /* 0x000fe40000010000 */
[----:B------:R-:W-:Y:S02]  /*3ac0*/  FMUL.FTZ R56, R54, R47 ;  /* 0x0000002f36387220 */ /* 0x000fe40000410000 */
[----:B------:R-:W-:-:S02]  /*3ad0*/  FADD.FTZ R9, R9, -UR4 ;  /* 0x8000000409097e21 */ /* 0x000fc40008010000 */
[----:B------:R-:W-:Y:S02]  /*3ae0*/  FADD.FTZ R7, R7, R55 ;  /* 0x0000003707077221 */ /* 0x000fe40000010000 */
[----:B------:R-:W-:Y:S02]  /*3af0*/  FFMA.FTZ R59, R62, R55, R59 ;  /* 0x000000373e3b7223 */ /* 0x000fe4000001003b */
[----:B------:R-:W-:Y:S02]  /*3b00*/  FFMA.FTZ R55, R61, R56, R60 ;  /* 0x000000383d377223 */ /* 0x000fe4000001003c */
[----:B------:R-:W-:Y:S01]  /*3b10*/  FADD.FTZ R87, R56, R87 ;  /* 0x0000005738577221 */ /* 0x000fe20000010000 */
[----:B------:R-:W-:Y:S01]  /*3b20*/  MOV R56, R16 ;  /* 0x0000001000387202 */ /* 0x000fe20000000f00 */
[----:B------:R-:W-:Y:S01]  /*3b30*/  FMUL.FTZ R60, R8, UR14 ;  /* 0x0000000e083c7c20 */ /* 0x000fe20008410000 */
[----:B------:R-:W-:Y:S01]  /*3b40*/  MOV R8, R17 ;  /* 0x0000001100087202 */ /* 0x000fe20000000f00 */
[----:B------:R-:W-:-:S02]  /*3b50*/  FADD.FTZ R57, R57, R54 ;  /* 0x0000003639397221 */ /* 0x000fc40000010000 */
[----:B------:R-:W-:Y:S02]  /*3b60*/  FFMA.FTZ R58, R61, R54, R58 ;  /* 0x000000363d3a7223 */ /* 0x000fe4000001003a */
        /* <DEDUP_REMOVED lines=20> */
.L_x_1495:
[----:B------:R-:W-:Y:S02]  /*3cb0*/  FMUL.FTZ R88, R56, R46 ;  /* 0x0000002e38587220 */ /* 0x000fe40000410000 */
[----:B------:R-:W-:Y:S02]  /*3cc0*/  FADD.FTZ R54, R7, R56 ;  /* 0x0000003807367221 */ /* 0x000fe40000010000 */
[C---:B------:R-:W-:Y:S02]  /*3cd0*/  FFMA.FTZ R56, R60.reuse, R56, R59 ;  /* 0x000000383c387223 */ /* 0x040fe4000001003b */
[----:B------:R-:W-:Y:S02]  /*3ce0*/  FFMA.FTZ R55, R60, R88, R55 ;  /* 0x000000583c377223 */ /* 0x000fe40000010037 */
[----:B------:R-:W-:Y:S02]  /*3cf0*/  FADD.FTZ R87, R87, R88 ;  /* 0x0000005857577221 */ /* 0x000fe40000010000 */
[----:B------:R-:W-:-:S02]  /*3d00*/  FMUL.FTZ R88, R8, R47 ;  /* 0x0000002f08587220 */ /* 0x000fc40000410000 */
[----:B------:R-:W-:Y:S02]  /*3d10*/  FADD.FTZ R57, R57, R8 ;  /* 0x0000000839397221 */ /* 0x000fe40000010000 */
[----:B------:R-:W-:Y:S02]  /*3d20*/  FFMA.FTZ R59, R9, R8, R58 ;  /* 0x00000008093b7223 */ /* 0x000fe4000001003a */
[----:B------:R-:W-:Y:S01]  /*3d30*/  FADD.FTZ R7, R52, -UR4 ;  /* 0x8000000434077e21 */ /* 0x000fe20008010000 */
[----:B------:R-:W-:Y:S01]  /*3d40*/  MOV R52, R19 ;  /* 0x0000001300347202 */ /* 0x000fe20000000f00 */
[----:B------:R-:W-:Y:S01]  /*3d50*/  FADD.FTZ R8, R53, -UR4 ;  /* 0x8000000435087e21 */ /* 0x000fe20008010000 */
[----:B------:R-:W-:Y:S01]  /*3d60*/  MOV R53, R18 ;  /* 0x0000001200357202 */ /* 0x000fe20000000f00 */
[----:B------:R-:W-:Y:S02]  /*3d70*/  FFMA.FTZ R58, R9, R88, R55 ;  /* 0x00000058093a7223 */ /* 0x000fe40000010037 */
[----:B------:R-:W-:-:S02]  /*3d80*/  FADD.FTZ R87, R88, R87 ;  /* 0x0000005758577221 */ /* 0x000fc40000010000 */
[----:B------:R-:W-:Y:S02]  /*3d90*/  FMUL.FTZ R7, R7, UR14 ;  /* 0x0000000e07077c20 */ /* 0x000fe40008410000 */
        /* <DEDUP_REMOVED lines=20> */
.L_x_1496:
[----:B------:R-:W-:Y:S02]  /*3ee0*/  FMUL.FTZ R88, R53, R46 ;  /* 0x0000002e35587220 */ /* 0x000fe40000410000 */
[----:B------:R-:W-:Y:S02]  /*3ef0*/  FADD.FTZ R54, R54, R53 ;  /* 0x0000003536367221 */ /* 0x000fe40000010000 */
[----:B------:R-:W-:Y:S02]  /*3f00*/  FFMA.FTZ R55, R7, R88, R58 ;  /* 0x0000005807377223 */ /* 0x000fe4000001003a */
[----:B------:R-:W-:Y:S02]  /*3f10*/  FADD.FTZ R87, R87, R88 ;  /* 0x0000005857577221 */ /* 0x000fe40000010000 */
[----:B------:R-:W-:Y:S02]  /*3f20*/  FMUL.FTZ R58, R52, R47 ;  /* 0x0000002f343a7220 */ /* 0x000fe40000410000 */
[----:B------:R-:W-:-:S02]  /*3f30*/  FADD.FTZ R50, R50, -UR4 ;  /* 0x8000000432327e21 */ /* 0x000fc40008010000 */
[----:B------:R-:W-:Y:S02]  /*3f40*/  FADD.FTZ R51, R51, -UR4 ;  /* 0x8000000433337e21 */ /* 0x000fe40008010000 */
[----:B------:R-:W-:Y:S02]  /*3f50*/  FFMA.FTZ R53, R7, R53, R56 ;  /* 0x0000003507357223 */ /* 0x000fe40000010038 */
[----:B------:R-:W-:Y:S02]  /*3f60*/  FADD.FTZ R57, R57, R52 ;  /* 0x0000003439397221 */ /* 0x000fe40000010000 */
[C---:B------:R-:W-:Y:S01]  /*3f70*/  FFMA.FTZ R56, R8.reuse, R52, R59 ;  /* 0x0000003408387223 */ /* 0x040fe2000001003b */
[----:B------:R-:W-:Y:S01]  /*3f80*/  MOV R59, R20 ;  /* 0x00000014003b7202 */ /* 0x000fe20000000f00 */
[----:B------:R-:W-:Y:S02]  /*3f90*/  FFMA.FTZ R55, R8, R58, R55 ;  /* 0x0000003a08377223 */ /* 0x000fe40000010037 */
[----:B------:R-:W-:Y:S01]  /*3fa0*/  FADD.FTZ R52, R58, R87 ;  /* 0x000000573a347221 */ /* 0x000fe20000010000 */
[----:B------:R-:W-:Y:S01]  /*3fb0*/  MOV R58, R21 ;  /* 0x00000015003a7202 */ /* 0x000fe20000000f00 */
[----:B------:R-:W-:-:S02]  /*3fc0*/  FMUL.FTZ R88, R50, UR14 ;  /* 0x0000000e32587c20 */ /* 0x000fc40008410000 */
        /* <DEDUP_REMOVED lines=20> */
.L_x_1497:
[----:B------:R-:W-:Y:S01]  /*4110*/  FMUL.FTZ R51, R59, R46 ;  /* 0x0000002e3b337220 */ /* 0x000fe20000410000 */
[----:B------:R-:W-:Y:S01]  /*4120*/  ISETP.GT.AND P0, PT, R125, 0x1e, PT ;  /* 0x0000001e7d00780c */ /* 0x000fe20003f04270 */
[----:B------:R-:W-:Y:S01]  /*4130*/  FADD.FTZ R54, R54, R59 ;  /* 0x0000003b36367221 */ /* 0x000fe20000010000 */
[----:B------:R-:W-:Y:S01]  /*4140*/  BSSY B0, `(.L_x_1498) ;  /* 0x0000046000007945 */ /* 0x000fe20003800000 */
[----:B------:R-:W-:Y:S02]  /*4150*/  FFMA.FTZ R50, R88, R51, R55 ;  /* 0x0000003358327223 */ /* 0x000fe40000010037 */
[----:B------:R-:W-:Y:S02]  /*4160*/  FADD.FTZ R51, R52, R51 ;  /* 0x0000003334337221 */ /* 0x000fe40000010000 */
[----:B------:R-:W-:-:S04]  /*4170*/  FMUL.FTZ R52, R58, R47 ;  /* 0x0000002f3a347220 */ /* 0x000fc80000410000 */
[----:B------:R-:W-:Y:S02]  /*4180*/  FADD.FTZ R51, R52, R51 ;  /* 0x0000003334337221 */ /* 0x000fe40000010000 */
[----:B------:R-:W-:-:S03]  /*4190*/  FFMA.FTZ R50, R87, R52, R50 ;  /* 0x0000003457327223 */ /* 0x000fc60000010032 */
[----:B------:R-:W0:Y:S04]  /*41a0*/  SHFL.DOWN PT, R52, R51, 0x1, 0x1f ;  /* 0x08201f0033347f89 */ /* 0x000e2800000e0000 */
[----:B------:R-:W1:Y:S01]  /*41b0*/  SHFL.DOWN PT, R55, R50, 0x1, 0x1f ;  /* 0x08201f0032377f89 */ /* 0x000e6200000e0000 */
        /* <DEDUP_REMOVED lines=21> */
[----:B------:R-:W-:Y:S02]  /*4310*/  FFMA.FTZ R52, R88, R59, R53 ;  /* 0x0000003b58347223 */ /* 0x000fe40000010035 */
[----:B-1----:R-:W-:Y:S01]  /*4320*/  @!P0 FADD.FTZ R50, R50, R55 ;  /* 0x0000003732328221 */ /* 0x002fe20000010000 */
[----:B------:R-:W-:Y:S01]  /*4330*/  ISETP.NE.AND P0, PT, R125, RZ, PT ;  /* 0x000000ff7d00720c */ /* 0x000fe20003f05270 */
[----:B------:R-:W-:Y:S02]  /*4340*/  FFMA.FTZ R53, R87, R58, R56 ;  /* 0x0000003a57357223 */ /* 0x000fe40000010038 */
[----:B------:R-:W-:-:S05]  /*4350*/  FADD.FTZ R55, R57, R58 ;  /* 0x0000003a39377221 */ /* 0x000fca0000010000 */
[----:B------:R0:W-:Y:S05]  /*4360*/  STS.128 [R3.X16+0x90], R52 ;  /* 0x0000903403007388 */ /* 0x0001ea000000cc00 */
[----:B------:R0:W-:Y:S04]  /*4370*/  @!P0 STS.64 [R93.X8+0x10], R50 ;  /* 0x000010325d008388 */ /* 0x0001e80000008a00 */
[----:B------:R-:W-:Y:S01]  /*4380*/  BAR.SYNC.DEFER_BLOCKING 0x0 ;  /* 0x0000000000007b1d */ /* 0x000fe20000010000 */
[----:B------:R-:W-:-:S13]  /*4390*/  ISETP.NE.AND P0, PT, R3, RZ, PT ;  /* 0x000000ff0300720c */ /* 0x000fda0003f05270 */
[----:B------:R-:W-:Y:S05]  /*43a0*/  @P0 BRA `(.L_x_1499) ;  /* 0x000001f000000947 */ /* 0x000fea0003800000 */
[----:B0-----:R-:W0:Y:S02]  /*43b0*/  LDS.64 R56, [0x18] ;  /* 0x00001800ff387984 */ /* 0x001e240000000a00 */
[----:B0-----:R-:W-:Y:S02]  /*43c0*/  FADD.FTZ R50, R50, R56 ;  /* 0x0000003832327221 */ /* 0x001fe40000010000 */
[----:B------:R-:W-:Y:S02]  /*43d0*/  FADD.FTZ R51, R51, R57 ;  /* 0x0000003933337221 */ /* 0x000fe40000010000 */
[----:B------:R-:W0:Y:S02]  /*43e0*/  LDS.128 R56, [0x20] ;  /* 0x00002000ff387984 */ /* 0x000e240000000c00 */
[----:B0-----:R-:W-:Y:S02]  /*43f0*/  FADD.FTZ R89, R50, R56 ;  /* 0x0000003832597221 */ /* 0x001fe40000010000 */
[----:B------:R-:W-:-:S02]  /*4400*/  FADD.FTZ R50, R51, R57 ;  /* 0x0000003933327221 */ /* 0x000fc40000010000 */
[----:B------:R-:W-:Y:S02]  /*4410*/  FADD.FTZ R51, R89, R58 ;  /* 0x0000003a59337221 */ /* 0x000fe40000010000 */
[----:B------:R-:W-:Y:S02]  /*4420*/  FADD.FTZ R50, R50, R59 ;  /* 0x0000003b32327221 */ /* 0x000fe40000010000 */
[----:B------:R-:W0:Y:S02]  /*4430*/  LDS.128 R56, [0x30] ;  /* 0x00003000ff387984 */ /* 0x000e240000000c00 */
[----:B0-----:R-:W-:Y:S02]  /*4440*/  FADD.FTZ R51, R51, R56 ;  /* 0x0000003833337221 */ /* 0x001fe40000010000 */
[----:B------:R-:W-:Y:S02]  /*4450*/  FADD.FTZ R50, R50, R57 ;  /* 0x0000003932327221 */ /* 0x000fe40000010000 */
[----:B------:R-:W-:-:S02]  /*4460*/  FADD.FTZ R51, R51, R58 ;  /* 0x0000003a33337221 */ /* 0x000fc40000010000 */
[----:B------:R-:W-:Y:S02]  /*4470*/  FADD.FTZ R50, R50, R59 ;  /* 0x0000003b32327221 */ /* 0x000fe40000010000 */
[----:B------:R-:W0:Y:S02]  /*4480*/  LDS.128 R56, [0x40] ;  /* 0x00004000ff387984 */ /* 0x000e240000000c00 */
[----:B0-----:R-:W-:Y:S02]  /*4490*/  FADD.FTZ R51, R51, R56 ;  /* 0x0000003833337221 */ /* 0x001fe40000010000 */
[----:B------:R-:W-:Y:S02]  /*44a0*/  FADD.FTZ R50, R50, R57 ;  /* 0x0000003932327221 */ /* 0x000fe40000010000 */
[----:B------:R-:W-:Y:S02]  /*44b0*/  FADD.FTZ R51, R51, R58 ;  /* 0x0000003a33337221 */ /* 0x000fe40000010000 */
[----:B------:R-:W-:-:S02]  /*44c0*/  FADD.FTZ R50, R50, R59 ;  /* 0x0000003b32327221 */ /* 0x000fc40000010000 */
[----:B------:R-:W0:Y:S02]  /*44d0*/  LDS.128 R56, [0x50] ;  /* 0x00005000ff387984 */ /* 0x000e240000000c00 */
[----:B0-----:R-:W-:Y:S02]  /*44e0*/  FADD.FTZ R51, R51, R56 ;  /* 0x0000003833337221 */ /* 0x001fe40000010000 */
[----:B------:R-:W-:Y:S02]  /*44f0*/  FADD.FTZ R50, R50, R57 ;  /* 0x0000003932327221 */ /* 0x000fe40000010000 */
[----:B------:R-:W-:Y:S02]  /*4500*/  FADD.FTZ R51, R51, R58 ;  /* 0x0000003a33337221 */ /* 0x000fe40000010000 */
[----:B------:R-:W-:Y:S02]  /*4510*/  FADD.FTZ R50, R50, R59 ;  /* 0x0000003b32327221 */ /* 0x000fe40000010000 */
[----:B------:R-:W0:Y:S02]  /*4520*/  LDS.128 R56, [0x60] ;  /* 0x00006000ff387984 */ /* 0x000e240000000c00 */
[----:B0-----:R-:W-:-:S02]  /*4530*/  FADD.FTZ R51, R51, R56 ;  /* 0x0000003833337221 */ /* 0x001fc40000010000 */
[----:B------:R-:W-:Y:S02]  /*4540*/  FADD.FTZ R56, R50, R57 ;  /* 0x0000003932387221 */ /* 0x000fe40000010000 */
[----:B------:R-:W-:Y:S02]  /*4550*/  FADD.FTZ R57, R51, R58 ;  /* 0x0000003a33397221 */ /* 0x000fe40000010000 */
[----:B------:R-:W0:Y:S01]  /*4560*/  LDS.64 R50, [0x70] ;  /* 0x00007000ff327984 */ /* 0x000e220000000a00 */
[----:B------:R-:W-:Y:S02]  /*4570*/  FADD.FTZ R56, R56, R59 ;  /* 0x0000003b38387221 */ /* 0x000fe40000010000 */
[----:B0-----:R-:W-:Y:S02]  /*4580*/  FADD.FTZ R50, R57, R50 ;  /* 0x0000003239327221 */ /* 0x001fe40000010000 */
[----:B------:R-:W-:Y:S02]  /*4590*/  FADD.FTZ R51, R56, R51 ;  /* 0x0000003338337221 */ /* 0x000fe40000010000 */
.L_x_1499:
[----:B0-----:R-:W-:Y:S05]  /*45a0*/  BSYNC B0 ;  /* 0x0000000000007941 */ /* 0x001fea0003800000 */
.L_x_1498:
[----:B------:R-:W-:Y:S01]  /*45b0*/  BAR.SYNC.DEFER_BLOCKING 0x0 ;  /* 0x0000000000007b1d */ /* 0x000fe20000010000 */
[----:B------:R-:W-:-:S02]  /*45c0*/  ISETP.GT.U32.AND P6, PT, R3, 0xc, PT ;  /* 0x0000000c0300780c */ /* 0x000fc40003fc4070 */
[----:B------:R-:W-:Y:S02]  /*45d0*/  LOP3.LUT R6, R6, 0xfffffffe, RZ, 0xc0, !PT ;  /* 0xfffffffe06067812 */ /* 0x000fe400078ec0ff */
[----:B------:R-:W-:Y:S01]  /*45e0*/  SHF.L.U32 R89, R3, 0x4, RZ ;  /* 0x0000000403597819 */ /* 0x000fe200000006ff */
[----:B------:R-:W-:Y:S08]  /*45f0*/  BSSY B0, `(.L_x_1500) ;  /* 0x000009e000007945 */ /* 0x000ff00003800000 */
[----:B------:R-:W-:Y:S01]  /*4600*/  @P6 LOP3.LUT R6, R6, 0x1, RZ, 0xfc, !PT ;  /* 0x0000000106066812 */ /* 0x000fe200078efcff */
[----:B------:R-:W-:Y:S05]  /*4610*/  @P6 BRA `(.L_x_1501) ;  /* 0x000009b000006947 */ /* 0x000fea0003800000 */
[----:B------:R-:W0:Y:S02]  /*4620*/  LDS.128 R56, [R89+0x160] ;  /* 0x0001600059387984 */ /* 0x000e240000000c00 */
[----:B0-----:R-:W-:-:S02]  /*4630*/  FADD.FTZ R56, R52, R56 ;  /* 0x0000003834387221 */ /* 0x001fc40000010000 */
[----:B------:R-:W-:Y:S02]  /*4640*/  FADD.FTZ R57, R53, R57 ;  /* 0x0000003935397221 */ /* 0x000fe40000010000 */
[----:B------:R-:W-:Y:S02]  /*4650*/  FADD.FTZ R58, R54, R58 ;  /* 0x0000003a363a7221 */ /* 0x000fe40000010000 */
[----:B------:R-:W-:Y:S02]  /*4660*/  FADD.FTZ R59, R55, R59 ;  /* 0x0000003b373b7221 */ /* 0x000fe40000010000 */
[----:B------:R-:W0:Y:S02]  /*4670*/  LDS.128 R52, [R89+0x230] ;  /* 0x0002300059347984 */ /* 0x000e240000000c00 */
[----:B0-----:R-:W-:Y:S02]  /*4680*/  FADD.FTZ R56, R56, R52 ;  /* 0x0000003438387221 */ /* 0x001fe40000010000 */
[----:B------:R-:W-:-:S02]  /*4690*/  FADD.FTZ R57, R57, R53 ;  /* 0x0000003539397221 */ /* 0x000fc40000010000 */
[----:B------:R-:W-:Y:S02]  /*46a0*/  FADD.FTZ R58, R58, R54 ;  /* 0x000000363a3a7221 */ /* 0x000fe40000010000 */
[----:B------:R-:W-:Y:S02]  /*46b0*/  FADD.FTZ R59, R59, R55 ;  /* 0x000000373b3b7221 */ /* 0x000fe40000010000 */
[----:B------:R-:W0:Y:S02]  /*46c0*/  LDS.128 R52, [R89+0x300] ;  /* 0x0003000059347984 */ /* 0x000e240000000c00 */
[----:B0-----:R-:W-:Y:S02]  /*46d0*/  FADD.FTZ R56, R56, R52 ;  /* 0x0000003438387221 */ /* 0x001fe40000010000 */
[----:B------:R-:W-:Y:S02]  /*46e0*/  FADD.FTZ R57, R57, R53 ;  /* 0x0000003539397221 */ /* 0x000fe40000010000 */
[----:B------:R-:W-:-:S02]  /*46f0*/  FADD.FTZ R58, R58, R54 ;  /* 0x000000363a3a7221 */ /* 0x000fc40000010000 */
[----:B------:R-:W-:Y:S02]  /*4700*/  FADD.FTZ R59, R59, R55 ;  /* 0x000000373b3b7221 */ /* 0x000fe40000010000 */
[----:B------:R-:W0:Y:S02]  /*4710*/  LDS.128 R52, [R89+0x3d0] ;  /* 0x0003d00059347984 */ /* 0x000e240000000c00 */
[----:B0-----:R-:W-:Y:S02]  /*4720*/  FADD.FTZ R56, R56, R52 ;  /* 0x0000003438387221 */ /* 0x001fe40000010000 */
[----:B------:R-:W-:Y:S02]  /*4730*/  FADD.FTZ R57, R57, R53 ;  /* 0x0000003539397221 */ /* 0x000fe40000010000 */
[----:B------:R-:W-:Y:S02]  /*4740*/  FADD.FTZ R58, R58, R54 ;  /* 0x000000363a3a7221 */ /* 0x000fe40000010000 */
[----:B------:R-:W-:-:S02]  /*4750*/  FADD.FTZ R59, R59, R55 ;  /* 0x000000373b3b7221 */ /* 0x000fc40000010000 */
[----:B------:R-:W0:Y:S02]  /*4760*/  LDS.128 R52, [R89+0x4a0] ;  /* 0x0004a00059347984 */ /* 0x000e240000000c00 */
[----:B0-----:R-:W-:Y:S02]  /*4770*/  FADD.FTZ R56, R56, R52 ;  /* 0x0000003438387221 */ /* 0x001fe40000010000 */
[----:B------:R-:W-:Y:S02]  /*4780*/  FADD.FTZ R57, R57, R53 ;  /* 0x0000003539397221 */ /* 0x000fe40000010000 */
[----:B------:R-:W-:Y:S02]  /*4790*/  FADD.FTZ R58, R58, R54 ;  /* 0x000000363a3a7221 */ /* 0x000fe40000010000 */
[----:B------:R-:W-:Y:S02]  /*47a0*/  FADD.FTZ R59, R59, R55 ;  /* 0x000000373b3b7221 */ /* 0x000fe40000010000 */
        /* <DEDUP_REMOVED lines=130> */
.L_x_1501:
[----:B------:R-:W-:Y:S05]  /*4fd0*/  BSYNC B0 ;  /* 0x0000000000007941 */ /* 0x000fea0003800000 */
.L_x_1500:
[----:B------:R-:W-:Y:S01]  /*4fe0*/  BSSY B0, `(.L_x_1502) ;  /* 0x0000013000007945 */ /* 0x000fe20003800000 */
[----:B------:R-:W-:Y:S01]  /*4ff0*/  HFMA2.MMA R89, -RZ, RZ, 0, 2.384185791015625e-07 ;  /* 0x00000004ff597435 */ /* 0x000fe200000001ff */
[----:B------:R-:W-:Y:S05]  /*5000*/  @P6 BRA `(.L_x_1503) ;  /* 0x0000010000006947 */ /* 0x000fea0003800000 */
[----:B------:R-:W-:Y:S01]  /*5010*/  IMAD R56, R90, 0xd, R3 ;  /* 0x0000000d5a387824 */ /* 0x000fe200078e0203 */
[----:B------:R-:W-:-:S03]  /*5020*/  MOV R59, UR11 ;  /* 0x0000000b003b7c02 */ /* 0x000fc60008000f00 */
[----:B------:R-:W-:-:S05]  /*5030*/  IMAD.WIDE R56, R56, R89, c[0x0][0x1b8] ;  /* 0x00006e0038387625 */ /* 0x000fca00078e0259 */
[----:B------:R-:W-:Y:S01]  /*5040*/  LEA R58, P6, R59, R56, 0x2 ;  /* 0x000000383b3a7211 */ /* 0x000fe200078c10ff */
[----:B------:R0:W-:Y:S01]  /*5050*/  RED.E.ADD.F32.FTZ.RN.STRONG.GPU [R56.64], R52 ;  /* 0x000000343800798e */ /* 0x0001e2000c10e78c */
[----:B------:R-:W-:Y:S02]  /*5060*/  MOV R90, c[0x0][0x1d8] ;  /* 0x00007600005a7a02 */ /* 0x000fe40000000f00 */
[----:B------:R-:W-:-:S05]  /*5070*/  IADD3.X R59, R57, UR9, RZ, P6, !PT ;  /* 0x00000009393b7c10 */ /* 0x000fca000b7fe4ff */
[----:B------:R1:W-:Y:S01]  /*5080*/  RED.E.ADD.F32.FTZ.RN.STRONG.GPU [R58.64], R53 ;  /* 0x000000353a00798e */ /* 0x0003e2000c10e78c */
[----:B0-----:R-:W-:Y:S02]  /*5090*/  LEA R52, P6, R90, R56, 0x2 ;  /* 0x000000385a347211 */ /* 0x001fe400078c10ff */
[----:B-1----:R-:W-:-:S04]  /*50a0*/  MOV R53, c[0x0][0x1dc] ;  /* 0x0000770000357a02 */ /* 0x002fc80000000f00 */
[----:B------:R-:W-:Y:S02]  /*50b0*/  LEA.HI.X R53, R90, R57, R53, 0x2, P6 ;  /* 0x000000395a357211 */ /* 0x000fe400030f1435 */
[----:B------:R-:W-:-:S03]  /*50c0*/  MOV R90, UR10 ;  /* 0x0000000a005a7c02 */ /* 0x000fc60008000f00 */
[----:B------:R0:W-:Y:S01]  /*50d0*/  RED.E.ADD.F32.FTZ.RN.STRONG.GPU [R52.64], R54 ;  /* 0x000000363400798e */ /* 0x0001e2000c10e78c */
[----:B------:R-:W-:-:S04]  /*50e0*/  LEA R56, P6, R90, R56, 0x2 ;  /* 0x000000385a387211 */ /* 0x000fc800078c10ff */
[----:B------:R-:W-:-:S05]  /*50f0*/  IADD3.X R57, R57, UR8, RZ, P6, !PT ;  /* 0x0000000839397c10 */ /* 0x000fca000b7fe4ff */
[----:B------:R0:W-:Y:S04]  /*5100*/  RED.E.ADD.F32.FTZ.RN.STRONG.GPU [R56.64], R55 ;  /* 0x000000373800798e */ /* 0x0001e8000c10e78c */
.L_x_1503:
[----:B------:R-:W-:Y:S05]  /*5110*/  BSYNC B0 ;  /* 0x0000000000007941 */ /* 0x000fea0003800000 */
.L_x_1502:
[----:B------:R-:W-:-:S04]  /*5120*/  MOV R58, c[0x0][0xc] ;  /* 0x00000300003a7a02 */ /* 0x000fc80000000f00 */
[----:B------:R-:W-:-:S13]  /*5130*/  ISETP.GE.U32.AND P6, PT, R58, 0x2, PT ;  /* 0x000000023a00780c */ /* 0x000fda0003fc6070 */
        /* <DEDUP_REMOVED lines=16> */
[----:B-1----:R-:W-:Y:S01]  /*5240*/  HFMA2.MMA R56, -RZ, RZ, 0, 5.9604644775390625e-08 ;  /* 0x00000001ff387435 */ /* 0x002fe200000001ff */
[----:B------:R-:W-:Y:S01]  /*5250*/  UPOPC UR15, UR4 ;  /* 0x00000004000f72bf */ /* 0x000fe20008000000 */
[----:B------:R-:W-:Y:S01]  /*5260*/  P2R R59, PR, RZ, 0x1 ;  /* 0x00000001ff3b7803 */ /* 0x000fe20000000000 */
        /* <DEDUP_REMOVED lines=11> */
.L_x_1506:
[----:B------:R-:W2:Y:S01]  /*5320*/  LDG.E.STRONG.GPU R56, [R52.64] ;  /* 0x0000000c34387981 */ /* 0x000ea2000c1ef900 */
[----:B------:R-:W-:Y:S01]  /*5330*/  YIELD ;  /* 0x0000000000007946 */ /* 0x000fe20003800000 */
[----:B--2---:R-:W-:Y:S01]  /*5340*/  ISETP.NE.AND P6, PT, R56, R59, PT ;  /* 0x0000003b3800720c */ /* 0x004fe20003fc5270 */
[----:B------:R-:W-:-:S12]  /*5350*/  CCTL.IVALL ;  /* 0x00000000ff00798f */ /* 0x000fd80002000000 */
[----:B------:R-:W-:Y:S05]  /*5360*/  @P6 BRA `(.L_x_1506) ;  /* 0xffffffb000006947 */ /* 0x000fea000383ffff */
.L_x_1505:
[----:B------:R-:W-:Y:S01]  /*5370*/  ISETP.NE.AND P6, PT, RZ, c[0x0][0xc], PT ;  /* 0x00000300ff007a0c */ /* 0x000fe20003fc5270 */
[----:B------:R-:W-:Y:S01]  /*5380*/  WARPSYNC 0xffffffff ;  /* 0xffffffff00007948 */ /* 0x000fe20003800000 */
[----:B------:R-:W-:Y:S11]  /*5390*/  BAR.SYNC.DEFER_BLOCKING 0x0 ;  /* 0x0000000000007b1d */ /* 0x000ff60000010000 */
[----:B------:R-:W-:Y:S05]  /*53a0*/  @!P6 BRA `(.L_x_1504) ;  /* 0x00000ff00000e947 */ /* 0x000fea0003800000 */
[----:B------:R-:W-:Y:S02]  /*53b0*/  IADD3 R58, R58, -0x1, RZ ;  /* 0xffffffff3a3a7810 */ /* 0x000fe40007ffe0ff */
[----:B------:R-:W-:-:S02]  /*53c0*/  MOV R52, RZ ;  /* 0x000000ff00347202 */ /* 0x000fc40000000f00 */
[----:B------:R-:W-:-:S13]  /*53d0*/  ISETP.GE.U32.AND P6, PT, R58, 0x3, PT ;  /* 0x000000033a00780c */ /* 0x000fda0003fc6070 */
[----:B------:R-:W-:Y:S05]  /*53e0*/  @!P6 BRA `(.L_x_1507) ;  /* 0x00000dd00000e947 */ /* 0x000fea0003800000 */
[----:B------:R-:W-:Y:S01]  /*53f0*/  ISETP.LT.AND P6, PT, RZ, UR5, PT ;  /* 0x00000005ff007c0c */ /* 0x000fe2000bfc1270 */
[----:B------:R-:W-:Y:S01]  /*5400*/  UMOV UR4, UR5 ;  /* 0x0000000500047c82 */ /* 0x000fe20008000000 */
[----:B------:R-:W-:-:S11]  /*5410*/  HFMA2.MMA R52, -RZ, RZ, 0, 0 ;  /* 0x00000000ff347435 */ /* 0x000fd600000001ff */
[----:B------:R-:W-:Y:S05]  /*5420*/  @!P6 BRA `(.L_x_1508) ;  /* 0x00000ba00000e947 */ /* 0x000fea0003800000 */
[----:B------:R-:W-:Y:S02]  /*5430*/  UISETP.GT.AND UP1, UPT, UR4, 0xc, UPT ;  /* 0x0000000c0400788c */ /* 0x000fe4000bf24270 */
[----:B------:R-:W-:-:S04]  /*5440*/  UPLOP3.LUT UP0, UPT, UPT, UPT, UPT, 0x80, 0x0 ;  /* 0x000000000000789c */ /* 0x000fc80003f0f070 */
[----:B------:R-:W-:-:S13]  /*5450*/  PLOP3.LUT P6, PT, PT, PT, UP1, 0x40, 0x0 ;  /* 0x000000000000781c */ /* 0x000fda0003fce818 */
[----:B------:R-:W-:Y:S05]  /*5460*/  @P6 BRA `(.L_x_1509) ;  /* 0x0000075000006947 */ /* 0x000fea0003800000 */
[----:B------:R-:W-:Y:S02]  /*5470*/  UPLOP3.LUT UP0, UPT, UPT, UPT, UPT, 0x40, 0x0 ;  /* 0x000000000000789c */ /* 0x000fe40003f0e870 */
.L_x_1510:
        /* <DEDUP_REMOVED lines=116> */
.L_x_1509:
        /* <DEDUP_REMOVED lines=56> */
[----:B------:R-:W-:Y:S02]  /*5f40*/  UIADD3 UR4, UR4, -0x4, URZ ;  /* 0xfffffffc04047890 */ /* 0x000fe4000fffe03f */
[----:B------:R-:W-:Y:S02]  /*5f50*/  UPLOP3.LUT UP0, UPT, UPT, UPT, UPT, 0x40, 0x0 ;  /* 0x000000000000789c */ /* 0x000fe40003f0e870 */
[----:B------:R-:W-:Y:S01]  /*5f60*/  UIADD3 UR4, UR4, -0x4, URZ ;  /* 0xfffffffc04047890 */ /* 0x000fe2000fffe03f */
[----:B--2---:R-:W-:Y:S01]  /*5f70*/  @!P6 FADD.FTZ R50, R50, R52 ;  /* 0x000000343232e221 */ /* 0x004fe20000010000 */
[----:B------:R-:W-:Y:S01]  /*5f80*/  IADD3 R52, R56, 0x4, RZ ;  /* 0x0000000438347810 */ /* 0x000fe20007ffe0ff */
[----:B------:R-:W-:Y:S02]  /*5f90*/  @!P6 FADD.FTZ R51, R51, R53 ;  /* 0x000000353333e221 */ /* 0x000fe40000010000 */
.L_x_1511:
[----:B------:R-:W-:-:S06]  /*5fa0*/  UISETP.NE.OR UP0, UPT, UR4, URZ, UP0 ;  /* 0x0000003f0400728c */ /* 0x000fcc0008705670 */
[----:B------:R-:W-:-:S13]  /*5fb0*/  PLOP3.LUT P6, PT, PT, PT, UP0, 0x80, 0x0 ;  /* 0x000000000000781c */ /* 0x000fda0003fcf008 */
[----:B------:R-:W-:Y:S05]  /*5fc0*/  @!P6 BRA `(.L_x_1507) ;  /* 0x000001f00000e947 */ /* 0x000fea0003800000 */
.L_x_1508:
        /* <DEDUP_REMOVED lines=31> */
.L_x_1507:
[----:B------:R-:W-:-:S13]  /*61c0*/  ISETP.NE.AND P6, PT, RZ, UR7, PT ;  /* 0x00000007ff007c0c */ /* 0x000fda000bfc5270 */
        /* <DEDUP_REMOVED lines=9> */
.L_x_1513:
[----:B------:R-:W-:Y:S05]  /*6260*/  BSYNC B0 ;  /* 0x0000000000007941 */ /* 0x000fea0003800000 */
.L_x_1512:
[----:B------:R-:W-:-:S06]  /*6270*/  UISETP.NE.AND UP0, UPT, UR7, 0x1, UPT ;  /* 0x000000010700788c */ /* 0x000fcc000bf05270 */
[----:B------:R-:W-:-:S13]  /*6280*/  PLOP3.LUT P6, PT, PT, PT, UP0, 0x40, 0x0 ;  /* 0x000000000000781c */ /* 0x000fda0003fce808 */
[----:B------:R-:W-:Y:S05]  /*6290*/  @P6 BRA `(.L_x_1504) ;  /* 0x0000010000006947 */ /* 0x000fea0003800000 */
[----:B------:R-:W-:-:S04]  /*62a0*/  IADD3 R57, R52, 0x1, RZ ;  /* 0x0000000134397810 */ /* 0x000fc80007ffe0ff */
[----:B------:R-:W-:-:S13]  /*62b0*/  ISETP.EQ.OR P6, PT, R57, R2, P0 ;  /* 0x000000023900720c */ /* 0x000fda00007c2670 */
[----:B------:R-:W-:-:S04]  /*62c0*/  @!P6 IMAD R57, R57, c[0x0][0x10], R0 ;  /* 0x000004003939ea24 */ /* 0x000fc800078e0200 */
[----:B------:R-:W-:-:S06]  /*62d0*/  @!P6 IMAD.WIDE.U32 R56, R57, 0x8, R54 ;  /* 0x000000083938e825 */ /* 0x000fcc00078e0036 */
[----:B------:R-:W2:Y:S01]  /*62e0*/  @!P6 LDG.E.64 R56, [R56.64] ;  /* 0x0000000c3838e981 */ /* 0x000ea2000c1e1b00 */
[----:B------:R-:W-:Y:S02]  /*62f0*/  IADD3 R53, R52, 0x2, RZ ;  /* 0x0000000234357810 */ /* 0x000fe40007ffe0ff */
[----:B------:R-:W-:Y:S01]  /*6300*/  MOV R52, UR7 ;  /* 0x0000000700347c02 */ /* 0x000fe20008000f00 */
        /* <DEDUP_REMOVED lines=9> */
.L_x_1504:
[----:B------:R-:W-:Y:S01]  /*63a0*/  @!P0 STS.64 [0x80], R50 ;  /* 0x00008032ff008388 */ /* 0x000fe20000000a00 */
[----:B0-----:R-:W-:-:S03]  /*63b0*/  IMAD.WIDE.U32 R52, R3, 0x4ec4ec4f, RZ ;  /* 0x4ec4ec4f03347825 */ /* 0x001fc600078e00ff */
[----:B------:R-:W-:Y:S01]  /*63c0*/  BAR.SYNC.DEFER_BLOCKING 0x0 ;  /* 0x0000000000007b1d */ /* 0x000fe20000010000 */
[----:B------:R-:W-:Y:S02]  /*63d0*/  ISETP.NE.AND P6, PT, RZ, UR16, PT ;  /* 0x00000010ff007c0c */ /* 0x000fe4000bfc5270 */
[----:B------:R-:W-:-:S05]  /*63e0*/  SHF.R.U32.HI R53, RZ, 0x2, R53 ;  /* 0x00000002ff357819 */ /* 0x000fca0000011635 */
[----:B------:R-:W-:-:S05]  /*63f0*/  IMAD R54, R2, c[0x0][0x1fc], R53 ;  /* 0x00007f0002367a24 */ /* 0x000fca00078e0235 */
[----:B------:R-:W-:Y:S01]  /*6400*/  IADD3 R56, R54, 0x180, RZ ;  /* 0x0000018036387810 */ /* 0x000fe20007ffe0ff */
[----:B------:R-:W0:Y:S02]  /*6410*/  LDS.64 R50, [0x80] ;  /* 0x00008000ff327984 */ /* 0x000e240000000a00 */
[----:B0-----:R-:W-:Y:S02]  /*6420*/  FMUL.FTZ R57, R50, c[0x0][0x20c] ;  /* 0x0000830032397a20 */ /* 0x001fe40000410000 */
[----:B------:R-:W-:Y:S02]  /*6430*/  FMUL.FTZ R55, R51, c[0x0][0x20c] ;  /* 0x0000830033377a20 */ /* 0x000fe40000410000 */
[----:B------:R0:W1:Y:S01]  /*6440*/  R2UR UR4, R57 ;  /* 0x00000000390473c2 */ /* 0x00006200000e0000 */
[----:B------:R-:W-:Y:S05]  /*6450*/  @!P6 BRA `(.L_x_1514) ;  /* 0x000001200000e947 */ /* 0x000fea0003800000 */
[----:B------:R-:W-:Y:S02]  /*6460*/  FFMA.FTZ R50, R86, R46, R48 ;  /* 0x0000002e56327223 */ /* 0x000fe40000010030 */
[----:B------:R-:W-:-:S02]  /*6470*/  FFMA.FTZ R51, R85, R47, R49 ;  /* 0x0000002f55337223 */ /* 0x000fc40000010031 */
[----:B------:R-:W-:Y:S02]  /*6480*/  FMUL.FTZ R52, R50, -1.4426950216293334961 ;  /* 0xbfb8aa3b32347820 */ /* 0x000fe40000410000 */
[----:B0-----:R-:W-:-:S04]  /*6490*/  FMUL.FTZ R57, R51, -1.4426950216293334961 ;  /* 0xbfb8aa3b33397820 */ /* 0x001fc80000410000 */
[----:B------:R-:W0:Y:S08]  /*64a0*/  MUFU.EX2 R52, R52 ;  /* 0x0000003400347308 */ /* 0x000e300000000800 */
[----:B------:R-:W2:Y:S01]  /*64b0*/  MUFU.EX2 R57, R57 ;  /* 0x0000003900397308 */ /* 0x000ea20000000800 */
[----:B0-----:R-:W-:-:S07]  /*64c0*/  FADD.FTZ R53, R52, 1 ;  /* 0x3f80000034357421 */ /* 0x001fce0000010000 */
[----:B------:R-:W0:Y:S01]  /*64d0*/  MUFU.RCP R53, R53 ;  /* 0x0000003500357308 */ /* 0x000e220000001000 */
[----:B--2---:R-:W-:-:S07]  /*64e0*/  FADD.FTZ R58, R57, 1 ;  /* 0x3f800000393a7421 */ /* 0x004fce0000010000 */
[----:B------:R-:W2:Y:S01]  /*64f0*/  MUFU.RCP R58, R58 ;  /* 0x0000003a003a7308 */ /* 0x000ea20000001000 */
[----:B0-----:R-:W-:Y:S02]  /*6500*/  FADD.FTZ R59, -R53, 1 ;  /* 0x3f800000353b7421 */ /* 0x001fe40000010100 */
[----:B------:R-:W-:Y:S02]  /*6510*/  FMUL.FTZ R22, R22, R53 ;  /* 0x0000003516167220 */ /* 0x000fe40000410000 */
[----:B------:R-:W-:Y:S02]  /*6520*/  FFMA.FTZ R59, R50, R59, 1 ;  /* 0x3f800000323b7423 */ /* 0x000fe4000001003b */
[----:B--2---:R-:W-:Y:S02]  /*6530*/  FADD.FTZ R52, -R58, 1 ;  /* 0x3f8000003a347421 */ /* 0x004fe40000010100 */
[----:B------:R-:W-:Y:S02]  /*6540*/  FMUL.FTZ R23, R23, R58 ;  /* 0x0000003a17177220 */ /* 0x000fe40000410000 */
[----:B------:R-:W-:-:S02]  /*6550*/  FFMA.FTZ R52, R51, R52, 1 ;  /* 0x3f80000033347423 */ /* 0x000fc40000010034 */
[----:B------:R-:W-:Y:S02]  /*6560*/  FMUL.FTZ R22, R22, R59 ;  /* 0x0000003b16167220 */ /* 0x000fe40000410000 */
[----:B------:R-:W-:Y:S02]  /*6570*/  FMUL.FTZ R23, R23, R52 ;  /* 0x0000003417177220 */ /* 0x000fe40000410000 */
.L_x_1514:
        /* <DEDUP_REMOVED lines=9> */
[----:B-1----:R-:W-:Y:S01]  /*6610*/  FFMA.FTZ R51, R86, UR4, R55 ;  /* 0x0000000456337c23 */ /* 0x002fe20008010037 */
[----:B------:R-:W-:-:S03]  /*6620*/  LEA R52, P0, R50, c[0x0][0x160], 0x2 ;  /* 0x0000580032347a11 */ /* 0x000fc600078010ff */
[----:B------:R-:W-:Y:S01]  /*6630*/  FFMA.FTZ R22, R46, R22, -R51 ;  /* 0x000000162e167223 */ /* 0x000fe20000010833 */
[----:B------:R-:W-:Y:S01]  /*6640*/  LEA.HI.X R53, R50, c[0x0][0x164], R53, 0x2, P0 ;  /* 0x0000590032357a11 */ /* 0x000fe200000f1435 */
[----:B------:R-:W-:Y:S02]  /*6650*/  FFMA.FTZ R50, R85, UR4, R55 ;  /* 0x0000000455327c23 */ /* 0x000fe40008010037 */
[----:B------:R-:W-:Y:S02]  /*6660*/  FMUL.FTZ R22, R22, UR14 ;  /* 0x0000000e16167c20 */ /* 0x000fe40008410000 */
[----:B------:R-:W-:-:S04]  /*6670*/  FFMA.FTZ R23, R47, R23, -R50 ;  /* 0x000000172f177223 */ /* 0x000fc80000010832 */
[----:B------:R-:W-:-:S05]  /*6680*/  FMUL.FTZ R23, R23, UR14 ;  /* 0x0000000e17177c20 */ /* 0x000fca0008410000 */
[----:B------:R1:W-:Y:S02]  /*6690*/  STG.E.64 [R52.64], R22 ;  /* 0x0000001634007986 */ /* 0x0003e4000c101b0c */
.L_x_1516:
[----:B------:R-:W-:Y:S05]  /*66a0*/  BSYNC B0 ;  /* 0x0000000000007941 */ /* 0x000fea0003800000 */
.L_x_1515:
[----:B------:R-:W-:Y:S02]  /*66b0*/  ISETP.NE.AND P0, PT, RZ, UR16, PT ;  /* 0x00000010ff007c0c */ /* 0x000fe4000bf05270 */
[----:B-1----:R-:W-:-:S11]  /*66c0*/  SHF.R.S32.HI R52, RZ, 0x1f, R56 ;  /* 0x0000001fff347819 */ /* 0x002fd60000011438 */
[----:B------:R-:W-:Y:S05]  /*66d0*/  @!P0 BRA `(.L_x_1517) ;  /* 0x0000012000008947 */ /* 0x000fea0003800000 */
[----:B------:R-:W-:Y:S02]  /*66e0*/  FFMA.FTZ R22, R84, R46, R48 ;  /* 0x0000002e54167223 */ /* 0x000fe40000010030 */
[----:B------:R-:W-:Y:S02]  /*66f0*/  FFMA.FTZ R23, R83, R47, R49 ;  /* 0x0000002f53177223 */ /* 0x000fe40000010031 */
[----:B------:R-:W-:Y:S02]  /*6700*/  FMUL.FTZ R50, R22, -1.4426950216293334961 ;  /* 0xbfb8aa3b16327820 */ /* 0x000fe40000410000 */
[----:B------:R-:W-:-:S04]  /*6710*/  FMUL.FTZ R53, R23, -1.4426950216293334961 ;  /* 0xbfb8aa3b17357820 */ /* 0x000fc80000410000 */
[----:B------:R-:W1:Y:S08]  /*6720*/  MUFU.EX2 R50, R50 ;  /* 0x0000003200327308 */ /* 0x000e700000000800 */
[----:B------:R-:W2:Y:S01]  /*6730*/  MUFU.EX2 R53, R53 ;  /* 0x0000003500357308 */ /* 0x000ea20000000800 */
[----:B-1----:R-:W-:-:S07]  /*6740*/  FADD.FTZ R51, R50, 1 ;  /* 0x3f80000032337421 */ /* 0x002fce0000010000 */
[----:B------:R-:W1:Y:S01]  /*6750*/  MUFU.RCP R51, R51 ;  /* 0x0000003300337308 */ /* 0x000e620000001000 */
[----:B0-2---:R-:W-:-:S07]  /*6760*/  FADD.FTZ R57, R53, 1 ;  /* 0x3f80000035397421 */ /* 0x005fce0000010000 */
[----:B------:R-:W0:Y:S01]  /*6770*/  MUFU.RCP R58, R57 ;  /* 0x00000039003a7308 */ /* 0x000e220000001000 */
[----:B-1----:R-:W-:Y:S02]  /*6780*/  FMUL.FTZ R24, R24, R51 ;  /* 0x0000003318187220 */ /* 0x002fe40000410000 */
[----:B0-----:R-:W-:Y:S02]  /*6790*/  FMUL.FTZ R59, R25, R58 ;  /* 0x0000003a193b7220 */ /* 0x001fe40000410000 */
[----:B------:R-:W-:Y:S02]  /*67a0*/  FADD.FTZ R25, -R51, 1 ;  /* 0x3f80000033197421 */ /* 0x000fe40000010100 */
[----:B------:R-:W-:Y:S02]  /*67b0*/  FADD.FTZ R58, -R58, 1 ;  /* 0x3f8000003a3a7421 */ /* 0x000fe40000010100 */
[----:B------:R-:W-:Y:S02]  /*67c0*/  FFMA.FTZ R25, R22, R25, 1 ;  /* 0x3f80000016197423 */ /* 0x000fe40000010019 */
[----:B------:R-:W-:-:S02]  /*67d0*/  FFMA.FTZ R58, R23, R58, 1 ;  /* 0x3f800000173a7423 */ /* 0x000fc4000001003a */
[----:B------:R-:W-:Y:S02]  /*67e0*/  FMUL.FTZ R24, R24, R25 ;  /* 0x0000001918187220 */ /* 0x000fe40000410000 */
[----:B------:R-:W-:Y:S02]  /*67f0*/  FMUL.FTZ R25, R59, R58 ;  /* 0x0000003a3b197220 */ /* 0x000fe40000410000 */
.L_x_1517:
[----:B------:R-:W-:Y:S01]  /*6800*/  LOP3.LUT P0, RZ, R6, 0x40, RZ, 0xc0, !PT ;  /* 0x0000004006ff7812 */ /* 0x000fe2000780c0ff */
[----:B------:R-:W-:-:S12]  /*6810*/  BSSY B0, `(.L_x_1518) ;  /* 0x0000011000007945 */ /* 0x000fd80003800000 */
[----:B------:R-:W-:Y:S05]  /*6820*/  @!P0 BRA `(.L_x_1519) ;  /* 0x000000f000008947 */ /* 0x000fea0003800000 */
[----:B------:R-:W-:Y:S01]  /*6830*/  MOV R22, R10 ;  /* 0x0000000a00167202 */ /* 0x000fe20000000f00 */
[----:B------:R-:W-:Y:S01]  /*6840*/  IMAD R51, R119, c[0x0][0x1d8], RZ ;  /* 0x0000760077337a24 */ /* 0x000fe200078e02ff */
[----:B------:R-:W-:Y:S01]  /*6850*/  MOV R23, R13 ;  /* 0x0000000d00177202 */ /* 0x000fe20000000f00 */
[----:B------:R-:W-:Y:S02]  /*6860*/  FFMA.FTZ R58, R83, UR4, R55 ;  /* 0x00000004533a7c23 */ /* 0x000fe40008010037 */
[C---:B------:R-:W-:Y:S02]  /*6870*/  IMAD R51, R108.reuse, c[0x0][0x1dc], R51 ;  /* 0x000077006c337a24 */ /* 0x040fe400078e0233 */
[----:B------:R-:W-:-:S05]  /*6880*/  IMAD.WIDE.U32 R22, R108, c[0x0][0x1d8], R22 ;  /* 0x000076006c167a25 */ /* 0x000fca00078e0016 */
[----:B------:R-:W-:Y:S01]  /*6890*/  IADD3 R51, R23, R51, RZ ;  /* 0x0000003317337210 */ /* 0x000fe20007ffe0ff */
[----:B------:R-:W-:Y:S01]  /*68a0*/  FFMA.FTZ R23, R84, UR4, R55 ;  /* 0x0000000454177c23 */ /* 0x000fe20008010037 */
[----:B------:R-:W-:-:S04]  /*68b0*/  LEA R50, P0, R22, c[0x0][0x160], 0x2 ;  /* 0x0000580016327a11 */ /* 0x000fc800078010ff */
[----:B------:R-:W-:Y:S01]  /*68c0*/  LEA.HI.X R51, R22, c[0x0][0x164], R51, 0x2, P0 ;  /* 0x0000590016337a11 */ /* 0x000fe200000f1433 */
[----:B------:R-:W-:Y:S02]  /*68d0*/  FFMA.FTZ R22, R46, R24, -R23 ;  /* 0x000000182e167223 */ /* 0x000fe40000010817 */
[----:B------:R-:W-:Y:S02]  /*68e0*/  FFMA.FTZ R23, R47, R25, -R58 ;  /* 0x000000192f177223 */ /* 0x000fe4000001083a */
[----:B------:R-:W-:Y:S02]  /*68f0*/  FMUL.FTZ R22, R22, UR14 ;  /* 0x0000000e16167c20 */ /* 0x000fe40008410000 */
[----:B------:R-:W-:-:S05]  /*6900*/  FMUL.FTZ R23, R23, UR14 ;  /* 0x0000000e17177c20 */ /* 0x000fca0008410000 */
[----:B------:R1:W-:Y:S02]  /*6910*/  STG.E.64 [R50.64], R22 ;  /* 0x0000001632007986 */ /* 0x0003e4000c101b0c */
.L_x_1519:
[----:B------:R-:W-:Y:S05]  /*6920*/  BSYNC B0 ;  /* 0x0000000000007941 */ /* 0x000fea0003800000 */
.L_x_1518:
[----:B------:R-:W-:-:S13]  /*6930*/  ISETP.NE.AND P0, PT, RZ, UR16, PT ;  /* 0x00000010ff007c0c */ /* 0x000fda000bf05270 */
        /* <DEDUP_REMOVED lines=19> */
.L_x_1520:
[----:B------:R-:W-:Y:S01]  /*6a70*/  LOP3.LUT P0, RZ, R6, 0x20, RZ, 0xc0, !PT ;  /* 0x0000002006ff7812 */ /* 0x000fe2000780c0ff */
[----:B------:R-:W-:-:S12]  /*6a80*/  BSSY B0, `(.L_x_1521) ;  /* 0x0000011000007945 */ /* 0x000fd80003800000 */
[----:B------:R-:W-:Y:S05]  /*6a90*/  @!P0 BRA `(.L_x_1522) ;  /* 0x000000f000008947 */ /* 0x000fea0003800000 */
[----:B-1----:R-:W-:Y:S01]  /*6aa0*/  MOV R22, R10 ;  /* 0x0000000a00167202 */ /* 0x002fe20000000f00 */
        /* <DEDUP_REMOVED lines=14> */
.L_x_1522:
[----:B------:R-:W-:Y:S05]  /*6b90*/  BSYNC B0 ;  /* 0x0000000000007941 */ /* 0x000fea0003800000 */
.L_x_1521:
        /* <DEDUP_REMOVED lines=20> */
.L_x_1523:
        /* <DEDUP_REMOVED lines=18> */
.L_x_1525:
[----:B------:R-:W-:Y:S05]  /*6e00*/  BSYNC B0 ;  /* 0x0000000000007941 */ /* 0x000fea0003800000 */
.L_x_1524:
        /* <DEDUP_REMOVED lines=20> */
.L_x_1526:
        /* <DEDUP_REMOVED lines=18> */
.L_x_1528:
[----:B------:R-:W-:Y:S05]  /*7070*/  BSYNC B0 ;  /* 0x0000000000007941 */ /* 0x000fea0003800000 */
.L_x_1527:
        /* <DEDUP_REMOVED lines=20> */
.L_x_1529:
        /* <DEDUP_REMOVED lines=18> */
.L_x_1531:
[----:B------:R-:W-:Y:S05]  /*72e0*/  BSYNC B0 ;  /* 0x0000000000007941 */ /* 0x000fea0003800000 */
.L_x_1530:
        /* <DEDUP_REMOVED lines=20> */
.L_x_1532:
        /* <DEDUP_REMOVED lines=18> */
.L_x_1534:
[----:B------:R-:W-:Y:S05]  /*7550*/  BSYNC B0 ;  /* 0x0000000000007941 */ /* 0x000fea0003800000 */
.L_x_1533:
        /* <DEDUP_REMOVED lines=20> */
.L_x_1535:
[----:B------:R-:W-:Y:S01]  /*76a0*/  BSSY B0, `(.L_x_1536) ;  /* 0x0000011000007945 */ /* 0x000fe20003800000 */
        /* <DEDUP_REMOVED lines=16> */
.L_x_1537:
[----:B------:R-:W-:Y:S05]  /*77b0*/  BSYNC B0 ;  /* 0x0000000000007941 */ /* 0x000fea0003800000 */
.L_x_1536:
        /* <DEDUP_REMOVED lines=19> */
.L_x_1538:
        /* <DEDUP_REMOVED lines=17> */
.L_x_1540:
[----:B------:R-:W-:Y:S05]  /*7a00*/  BSYNC B0 ;  /* 0x0000000000007941 */ /* 0x000fea0003800000 */
.L_x_1539:
        /* <DEDUP_REMOVED lines=19> */
.L_x_1541:
        /* <DEDUP_REMOVED lines=17> */
.L_x_1543:
[----:B------:R-:W-:Y:S05]  /*7c50*/  BSYNC B0 ;  /* 0x0000000000007941 */ /* 0x000fea0003800000 */
.L_x_1542:
        /* <DEDUP_REMOVED lines=19> */
.L_x_1544:
        /* <DEDUP_REMOVED lines=17> */
.L_x_1546:
[----:B------:R-:W-:Y:S05]  /*7ea0*/  BSYNC B0 ;  /* 0x0000000000007941 */ /* 0x000fea0003800000 */
.L_x_1545:
        /* <DEDUP_REMOVED lines=19> */
.L_x_1547:
        /* <DEDUP_REMOVED lines=17> */
.L_x_1549:
[----:B------:R-:W-:Y:S05]  /*80f0*/  BSYNC B0 ;  /* 0x0000000000007941 */ /* 0x000fea0003800000 */
.L_x_1548:
        /* <DEDUP_REMOVED lines=19> */
.L_x_1550:
[----:B------:R-:W-:Y:S01]  /*8230*/  ISETP.GE.U32.AND P0, PT, R56, c[0x0][0x1e0], PT ;  /* 0x0000780038007a0c */ /* 0x000fe20003f06070 */
[----:B------:R-:W-:Y:S01]  /*8240*/  BSSY B0, `(.L_x_1551) ;  /* 0x0000015000007945 */ /* 0x000fe20003800000 */
[----:B------:R-:W-:Y:S02]  /*8250*/  IADD3 R29, R54, 0x1a0, RZ ;  /* 0x000001a0361d7810 */ /* 0x000fe40007ffe0ff */
[----:B------:R-:W-:Y:S02]  /*8260*/  ISETP.GE.AND.EX P0, PT, R52, c[0x0][0x1e4], PT, P0 ;  /* 0x0000790034007a0c */ /* 0x000fe40003f06300 */
[----:B------:R-:W-:Y:S02]  /*8270*/  SHF.R.S32.HI R30, RZ, 0x1f, R29 ;  /* 0x0000001fff1e7819 */ /* 0x000fe4000001141d */
[----:B------:R-:W-:-:S13]  /*8280*/  ISETP.LT.U32.AND P0, PT, R3, 0x1a0, !P0 ;  /* 0x000001a00300780c */ /* 0x000fda0004701070 */
[----:B------:R-:W-:Y:S05]  /*8290*/  @!P0 BRA `(.L_x_1552) ;  /* 0x000000f000008947 */ /* 0x000fea0003800000 */
[----:B-1----:R-:W-:Y:S01]  /*82a0*/  MOV R24, R10 ;  /* 0x0000000a00187202 */ /* 0x002fe20000000f00 */
[----:B------:R-:W-:Y:S01]  /*82b0*/  IMAD R22, R123, c[0x0][0x1d8], RZ ;  /* 0x000076007b167a24 */ /* 0x000fe200078e02ff */
[----:B------:R-:W-:-:S03]  /*82c0*/  MOV R25, R13 ;  /* 0x0000000d00197202 */ /* 0x000fc60000000f00 */
[C---:B------:R-:W-:Y:S02]  /*82d0*/  IMAD R23, R97.reuse, c[0x0][0x1dc], R22 ;  /* 0x0000770061177a24 */ /* 0x040fe400078e0216 */
[----:B------:R-:W-:-:S05]  /*82e0*/  IMAD.WIDE.U32 R24, R97, c[0x0][0x1d8], R24 ;  /* 0x0000760061187a25 */ /* 0x000fca00078e0018 */
[----:B------:R-:W-:Y:S01]  /*82f0*/  IADD3 R23, R25, R23, RZ ;  /* 0x0000001719177210 */ /* 0x000fe20007ffe0ff */
[----:B------:R-:W-:Y:S01]  /*8300*/  FFMA.FTZ R25, R62, UR4, R55 ;  /* 0x000000043e197c23 */ /* 0x000fe20008010037 */
        /* <DEDUP_REMOVED lines=8> */
.L_x_1552:
[----:B------:R-:W-:Y:S05]  /*8390*/  BSYNC B0 ;  /* 0x0000000000007941 */ /* 0x000fea0003800000 */
.L_x_1551:
        /* <DEDUP_REMOVED lines=19> */
.L_x_1553:
        /* <DEDUP_REMOVED lines=22> */
.L_x_1555:
[----:B------:R-:W-:Y:S05]  /*8630*/  BSYNC B0 ;  /* 0x0000000000007941 */ /* 0x000fea0003800000 */
.L_x_1554:
[----:B------:R-:W-:Y:S05]  /*8640*/  @!P6 BRA `(.L_x_1556) ;  /* 0x000001200000e947 */ /* 0x000fea0003800000 */
[----:B------:R-:W-:Y:S02]  /*8650*/  FFMA.FTZ R9, R7, R46, R48 ;  /* 0x0000002e07097223 */ /* 0x000fe40000010030 */
[----:B-1----:R-:W-:Y:S02]  /*8660*/  FFMA.FTZ R14, R8, R47, R49 ;  /* 0x0000002f080e7223 */ /* 0x002fe40000010031 */
        /* <DEDUP_REMOVED lines=16> */
.L_x_1556:
[----:B------:R-:W-:Y:S01]  /*8770*/  ISETP.GE.U32.AND P0, PT, R27, c[0x0][0x1e0], PT ;  /* 0x000078001b007a0c */ /* 0x000fe20003f06070 */
[----:B------:R-:W-:Y:S01]  /*8780*/  BSSY B0, `(.L_x_1557) ;  /* 0x0000015000007945 */ /* 0x000fe20003800000 */
[----:B------:R-:W-:Y:S02]  /*8790*/  IADD3 R54, R54, 0x1e0, RZ ;  /* 0x000001e036367810 */ /* 0x000fe40007ffe0ff */
[----:B------:R-:W-:Y:S02]  /*87a0*/  ISETP.GE.AND.EX P0, PT, R28, c[0x0][0x1e4], PT, P0 ;  /* 0x000079001c007a0c */ /* 0x000fe40003f06300 */
[----:B-1----:R-:W-:Y:S02]  /*87b0*/  SHF.R.S32.HI R23, RZ, 0x1f, R54 ;  /* 0x0000001fff177819 */ /* 0x002fe40000011436 */
[----:B------:R-:W-:-:S13]  /*87c0*/  ISETP.LT.U32.AND P0, PT, R3, 0x1a0, !P0 ;  /* 0x000001a00300780c */ /* 0x000fda0004701070 */
[----:B------:R-:W-:Y:S05]  /*87d0*/  @!P0 BRA `(.L_x_1558) ;  /* 0x000000f000008947 */ /* 0x000fea0003800000 */
[----:B------:R-:W-:Y:S01]  /*87e0*/  MOV R14, R10 ;  /* 0x0000000a000e7202 */ /* 0x000fe20000000f00 */
[----:B------:R-:W-:Y:S01]  /*87f0*/  IMAD R22, R121, c[0x0][0x1d8], RZ ;  /* 0x0000760079167a24 */ /* 0x000fe200078e02ff */
[----:B------:R-:W-:Y:S01]  /*8800*/  MOV R15, R13 ;  /* 0x0000000d000f7202 */ /* 0x000fe20000000f00 */
[----:B------:R-:W-:Y:S02]  /*8810*/  FFMA.FTZ R7, R7, UR4, R55 ;  /* 0x0000000407077c23 */ /* 0x000fe40008010037 */
[C---:B------:R-:W-:Y:S02]  /*8820*/  IMAD R9, R95.reuse, c[0x0][0x1dc], R22 ;  /* 0x000077005f097a24 */ /* 0x040fe400078e0216 */
[----:B------:R-:W-:-:S04]  /*8830*/  IMAD.WIDE.U32 R16, R95, c[0x0][0x1d8], R14 ;  /* 0x000076005f107a25 */ /* 0x000fc800078e000e */
[----:B------:R-:W-:Y:S01]  /*8840*/  FFMA.FTZ R8, R8, UR4, R55 ;  /* 0x0000000408087c23 */ /* 0x000fe20008010037 */
[----:B------:R-:W-:Y:S01]  /*8850*/  IADD3 R9, R17, R9, RZ ;  /* 0x0000000911097210 */ /* 0x000fe20007ffe0ff */
[----:B------:R-:W-:Y:S01]  /*8860*/  FFMA.FTZ R7, R46, R18, -R7 ;  /* 0x000000122e077223 */ /* 0x000fe20000010807 */
[----:B------:R-:W-:-:S04]  /*8870*/  LEA R14, P0, R16, c[0x0][0x160], 0x2 ;  /* 0x00005800100e7a11 */ /* 0x000fc800078010ff */
[----:B------:R-:W-:Y:S01]  /*8880*/  LEA.HI.X R15, R16, c[0x0][0x164], R9, 0x2, P0 ;  /* 0x00005900100f7a11 */ /* 0x000fe200000f1409 */
[----:B------:R-:W-:Y:S02]  /*8890*/  FFMA.FTZ R9, R47, R19, -R8 ;  /* 0x000000132f097223 */ /* 0x000fe40000010808 */
[----:B------:R-:W-:Y:S02]  /*88a0*/  FMUL.FTZ R8, R7, UR14 ;  /* 0x0000000e07087c20 */ /* 0x000fe40008410000 */
[----:B------:R-:W-:-:S05]  /*88b0*/  FMUL.FTZ R9, R9, UR14 ;  /* 0x0000000e09097c20 */ /* 0x000fca0008410000 */
[----:B------:R1:W-:Y:S02]  /*88c0*/  STG.E.64 [R14.64], R8 ;  /* 0x000000080e007986 */ /* 0x0003e4000c101b0c */
.L_x_1558:
[----:B------:R-:W-:Y:S05]  /*88d0*/  BSYNC B0 ;  /* 0x0000000000007941 */ /* 0x000fea0003800000 */
.L_x_1557:
[----:B------:R-:W-:Y:S05]  /*88e0*/  @!P6 BRA `(.L_x_1559) ;  /* 0x000001200000e947 */ /* 0x000fea0003800000 */
[----:B------:R-:W-:Y:S02]  /*88f0*/  FFMA.FTZ R48, R88, R46, R48 ;  /* 0x0000002e58307223 */ /* 0x000fe40000010030 */
[----:B------:R-:W-:Y:S02]  /*8900*/  FFMA.FTZ R49, R87, R47, R49 ;  /* 0x0000002f57317223 */ /* 0x000fe40000010031 */
[----:B------:R-:W-:Y:S02]  /*8910*/  FMUL.FTZ R7, R48, -1.4426950216293334961 ;  /* 0xbfb8aa3b30077820 */ /* 0x000fe40000410000 */
[----:B-1----:R-:W-:-:S04]  /*8920*/  FMUL.FTZ R14, R49, -1.4426950216293334961 ;  /* 0xbfb8aa3b310e7820 */ /* 0x002fc80000410000 */
        /* <DEDUP_REMOVED lines=14> */
.L_x_1559:
[----:B------:R-:W-:Y:S01]  /*8a10*/  ISETP.GE.U32.AND P0, PT, R54, c[0x0][0x1e0], PT ;  /* 0x0000780036007a0c */ /* 0x000fe20003f06070 */
[----:B------:R-:W-:Y:S03]  /*8a20*/  BSSY B0, `(.L_x_1560) ;  /* 0x0000012000007945 */ /* 0x000fe60003800000 */
[----:B------:R-:W-:-:S04]  /*8a30*/  ISETP.GE.AND.EX P0, PT, R23, c[0x0][0x1e4], PT, P0 ;  /* 0x0000790017007a0c */ /* 0x000fc80003f06300 */
[----:B------:R-:W-:-:S13]  /*8a40*/  ISETP.LT.U32.AND P0, PT, R3, 0x1a0, !P0 ;  /* 0x000001a00300780c */ /* 0x000fda0004701070 */
[----:B------:R-:W-:Y:S05]  /*8a50*/  @!P0 BRA `(.L_x_1561) ;  /* 0x000000e000008947 */ /* 0x000fea0003800000 */
[----:B------:R-:W-:Y:S01]  /*8a60*/  MOV R11, R13 ;  /* 0x0000000d000b7202 */ /* 0x000fe20000000f00 */
[----:B------:R-:W-:-:S04]  /*8a70*/  IMAD R7, R120, c[0x0][0x1d8], RZ ;  /* 0x0000760078077a24 */ /* 0x000fc800078e02ff */
[----:B------:R-:W-:-:S04]  /*8a80*/  IMAD.WIDE.U32 R10, R94, c[0x0][0x1d8], R10 ;  /* 0x000076005e0a7a25 */ /* 0x000fc800078e000a */
[----:B------:R-:W-:Y:S01]  /*8a90*/  IMAD R7, R94, c[0x0][0x1dc], R7 ;  /* 0x000077005e077a24 */ /* 0x000fe200078e0207 */
[----:B-1----:R-:W-:-:S04]  /*8aa0*/  LEA R8, P0, R10, c[0x0][0x160], 0x2 ;  /* 0x000058000a087a11 */ /* 0x002fc800078010ff */
[----:B------:R-:W-:-:S04]  /*8ab0*/  IADD3 R7, R11, R7, RZ ;  /* 0x000000070b077210 */ /* 0x000fc80007ffe0ff */
[----:B------:R-:W-:Y:S01]  /*8ac0*/  LEA.HI.X R9, R10, c[0x0][0x164], R7, 0x2, P0 ;  /* 0x000059000a097a11 */ /* 0x000fe200000f1407 */
[--C-:B------:R-:W-:Y:S02]  /*8ad0*/  FFMA.FTZ R7, R88, UR4, R55.reuse ;  /* 0x0000000458077c23 */ /* 0x100fe40008010037 */
[----:B------:R-:W-:Y:S02]  /*8ae0*/  FFMA.FTZ R10, R87, UR4, R55 ;  /* 0x00000004570a7c23 */ /* 0x000fe40008010037 */
[----:B------:R-:W-:Y:S02]  /*8af0*/  FFMA.FTZ R7, R46, R20, -R7 ;  /* 0x000000142e077223 */ /* 0x000fe40000010807 */
[----:B------:R-:W-:Y:S02]  /*8b00*/  FFMA.FTZ R10, R47, R21, -R10 ;  /* 0x000000152f0a7223 */ /* 0x000fe4000001080a */
[----:B------:R-:W-:Y:S02]  /*8b10*/  FMUL.FTZ R12, R7, UR14 ;  /* 0x0000000e070c7c20 */ /* 0x000fe40008410000 */
[----:B------:R-:W-:-:S05]  /*8b20*/  FMUL.FTZ R13, R10, UR14 ;  /* 0x0000000e0a0d7c20 */ /* 0x000fca0008410000 */
[----:B------:R1:W-:Y:S02]  /*8b30*/  STG.E.64 [R8.64], R12 ;  /* 0x0000000c08007986 */ /* 0x0003e4000c101b0c */
.L_x_1561:
[----:B------:R-:W-:Y:S05]  /*8b40*/  BSYNC B0 ;  /* 0x0000000000007941 */ /* 0x000fea0003800000 */
.L_x_1560:
[----:B------:R-:W-:Y:S02]  /*8b50*/  IADD3 R5, R5, c[0x0][0x10], RZ ;  /* 0x0000040005057a10 */ /* 0x000fe40007ffe0ff */
[----:B------:R-:W-:Y:S02]  /*8b60*/  IADD3 R91, R91, 0x1, RZ ;  /* 0x000000015b5b7810 */ /* 0x000fe40007ffe0ff */
[----:B------:R-:W-:-:S13]  /*8b70*/  ISETP.GE.AND P0, PT, R5, UR6, PT ;  /* 0x0000000605007c0c */ /* 0x000fda000bf06270 */
[----:B------:R-:W-:Y:S01]  /*8b80*/  @P0 CALL.REL.NOINC `(.L_x_1479) ;  /* 0x0000001000000944 */ /* 0x000fe20003c00000 */
[----:B------:R-:W-:Y:S05]  /*8b90*/  BRA `(.L_x_1562) ;  /* 0xffff7b5000007947 */ /* 0x000fea000383ffff */
.L_x_1479:
[----:B-12---:R-:W-:Y:S01]  /*8ba0*/  MOV R6, c[0x0][0xc] ;  /* 0x0000030000067a02 */ /* 0x006fe20000000f00 */
[----:B------:R-:W-:Y:S01]  /*8bb0*/  HFMA2.MMA R27, -RZ, RZ, 0, 2.384185791015625e-07 ;  /* 0x00000004ff1b7435 */ /* 0x000fe200000001ff */
[----:B------:R-:W-:Y:S01]  /*8bc0*/  ISETP.NE.AND P2, PT, R3, RZ, PT ;  /* 0x000000ff0300720c */ /* 0x000fe20003f45270 */
[----:B------:R-:W-:Y:S01]  /*8bd0*/  BSSY B0, `(.L_x_1563) ;  /* 0x0000013000007945 */ /* 0x000fe20003800000 */
[----:B------:R-:W-:Y:S02]  /*8be0*/  IADD3 R7, R6, -0x1, RZ ;  /* 0xffffffff06077810 */ /* 0x000fe40007ffe0ff */
        /* <DEDUP_REMOVED lines=17> */
.L_x_1564:
[----:B------:R-:W-:Y:S05]  /*8d00*/  BSYNC B0 ;  /* 0x0000000000007941 */ /* 0x000fea0003800000 */
.L_x_1563:
[----:B------:R-:W-:Y:S05]  /*8d10*/  @P0 EXIT ;  /* 0x000000000000094d */ /* 0x000fea0003800000 */
[----:B------:R-:W-:Y:S05]  /*8d20*/  @P2 BRA `(.L_x_1565) ;  /* 0x0000008000002947 */ /* 0x000fea0003800000 */
[----:B------:R-:W-:-:S05]  /*8d30*/  IMAD R0, R6, c[0x0][0x10], RZ ;  /* 0x0000040006007a24 */ /* 0x000fca00078e02ff */
[----:B------:R-:W-:-:S13]  /*8d40*/  ISETP.NE.AND P0, PT, R0, -0x1, PT ;  /* 0xffffffff0000780c */ /* 0x000fda0003f05270 */
[----:B------:R-:W-:Y:S05]  /*8d50*/  @!P0 BRA `(.L_x_1565) ;  /* 0x0000005000008947 */ /* 0x000fea0003800000 */
.L_x_1566:
[----:B-1----:R-:W2:Y:S01]  /*8d60*/  LDG.E.STRONG.GPU R7, [R4.64] ;  /* 0x0000000c04077981 */ /* 0x002ea2000c1ef900 */
[----:B------:R-:W-:Y:S01]  /*8d70*/  YIELD ;  /* 0x0000000000007946 */ /* 0x000fe20003800000 */
[----:B--2---:R-:W-:Y:S01]  /*8d80*/  ISETP.NE.AND P0, PT, R7, R0, PT ;  /* 0x000000000700720c */ /* 0x004fe20003f05270 */
[----:B------:R-:W-:-:S12]  /*8d90*/  CCTL.IVALL ;  /* 0x00000000ff00798f */ /* 0x000fd80002000000 */
[----:B------:R-:W-:Y:S05]  /*8da0*/  @P0 BRA `(.L_x_1566) ;  /* 0xffffffb000000947 */ /* 0x000fea000383ffff */
.L_x_1565:
        /* <DEDUP_REMOVED lines=25> */
.L_x_1567:
[----:B------:R-:W-:-:S04]  /*8f40*/  LEA R8, P0, R3, c[0x0][0x1b8], 0x2 ;  /* 0x00006e0003087a11 */ /* 0x000fc800078010ff */
[----:B------:R-:W-:Y:S02]  /*8f50*/  LEA.HI.X R9, R3, c[0x0][0x1bc], R20, 0x2, P0 ;  /* 0x00006f0003097a11 */ /* 0x000fe400000f1414 */
[-C--:B------:R-:W-:Y:S02]  /*8f60*/  LEA R10, P0, R22, R8.reuse, 0x2 ;  /* 0x00000008160a7211 */ /* 0x080fe400078010ff */
[-C--:B------:R-:W-:Y:S01]  /*8f70*/  LEA R14, P1, R24, R8.reuse, 0x2 ;  /* 0x00000008180e7211 */ /* 0x080fe200078210ff */
[----:B-1----:R-:W2:Y:S01]  /*8f80*/  LDG.E R16, [R8.64] ;  /* 0x0000000c08107981 */ /* 0x002ea2000c1e1900 */
        /* <DEDUP_REMOVED lines=18> */
.L_x_1568:
        /* <DEDUP_REMOVED lines=13> */
.L_x_3287:


//--------------------- .text._Z35group_norm_nhwc_bwd_one_pass_kernelI11Fp32IOBf16WLi64ELi26ELi416EEv26Group_norm_nhwc_bwd_params --------------------------
	.section	.text._Z35group_norm_nhwc_bwd_one_pass_kernelI11Fp32IOBf16WLi64ELi26ELi416EEv26Group_norm_nhwc_bwd_params,"ax",@progbits
	.sectioninfo	@"SHI_REGISTERS=48"
	.align	128
        .global         _Z35group_norm_nhwc_bwd_one_pass_kernelI11Fp32IOBf16WLi64ELi26ELi416EEv26Group_norm_nhwc_bwd_params
        .type           _Z35group_norm_nhwc_bwd_one_pass_kernelI11Fp32IOBf16WLi64ELi26ELi416EEv26Group_norm_nhwc_bwd_params,@function
        .size           _Z35group_norm_nhwc_bwd_one_pass_kernelI11Fp32IOBf16WLi64ELi26ELi416EEv26Group_norm_nhwc_bwd_params,(.L_x_3288 - _Z35group_norm_nhwc_bwd_one_pass_kernelI11Fp32IOBf16WLi64ELi26ELi416EEv26Group_norm_nhwc_bwd_params)
        .other          _Z35group_norm_nhwc_bwd_one_pass_kernelI11Fp32IOBf16WLi64ELi26ELi416EEv26Group_norm_nhwc_bwd_params,@"STO_CUDA_ENTRY STV_DEFAULT"
_Z35group_norm_nhwc_bwd_one_pass_kernelI11Fp32IOBf16WLi64ELi26ELi416EEv26Group_norm_nhwc_bwd_params:
.text._Z35group_norm_nhwc_bwd_one_pass_kernelI11Fp32IOBf16WLi64ELi26ELi416EEv26Group_norm_nhwc_bwd_params:
        /* <DEDUP_REMOVED lines=41> */
.L_x_1596:
[----:B------:R-:W-:Y:S01]  /*0290*/  IABS R5, c[0x0][0x1f0] ;  /* 0x00007c0000057a13 */ /* 0x000fe20000000000 */
[----:B------:R-:W-:Y:S01]  /*02a0*/  UMOV UR12, 0x8 ;  /* 0x00000008000c7882 */ /* 0x000fe20000000000 */
[----:B------:R-:W-:Y:S01]  /*02b0*/  ISETP.LE.AND P4, PT, RZ, UR7, PT ;  /* 0x00000007ff007c0c */ /* 0x000fe2000bf83270 */
[----:B------:R-:W-:Y:S01]  /*02c0*/  ULDC.64 UR4, c[0x0][0x198] ;  /* 0x0000660000047ab9 */ /* 0x000fe20000000a00 */
[----:B0-----:R-:W0:Y:S01]  /*02d0*/  I2F.RP R4, R5 ;  /* 0x0000000500047306 */ /* 0x001e220000209400 */
[----:B------:R-:W-:-:S03]  /*02e0*/  UIMAD.WIDE UR4, UR7, UR12, UR4 ;  /* 0x0000000c070472a5 */ /* 0x000fc6000f8e0204 */
[----:B------:R-:W-:-:S03]  /*02f0*/  ULDC UR12, c[0x0][0x1f0] ;  /* 0x00007c00000c7ab9 */ /* 0x000fc60000000800 */
[----:B------:R-:W-:Y:S01]  /*0300*/  MOV R16, UR4 ;  /* 0x0000000400107c02 */ /* 0x000fe20008000f00 */
[----:B------:R-:W-:Y:S01]  /*0310*/  ULOP3.LUT UR4, UR7, UR12, URZ, 0x3c, !UPT ;  /* 0x0000000c07047292 */ /* 0x000fe2000f8e3c3f */
[----:B------:R-:W-:-:S06]  /*0320*/  MOV R17, UR5 ;  /* 0x0000000500117c02 */ /* 0x000fcc0008000f00 */
[----:B------:R-:W2:Y:S01]  /*0330*/  LDG.E.64 R16, [R16.64] ;  /* 0x0000000e10107981 */ /* 0x000ea2000c1e1b00 */
[----:B0-----:R-:W0:Y:S02]  /*0340*/  MUFU.RCP R4, R4 ;  /* 0x0000000400047308 */ /* 0x001e240000001000 */
[----:B01----:R-:W-:-:S06]  /*0350*/  IADD3 R2, R4, 0xffffffe, RZ ;  /* 0x0ffffffe04027810 */ /* 0x003fcc0007ffe0ff */
        /* <DEDUP_REMOVED lines=25> */
[----:B------:R-:W-:Y:S02]  /*04f0*/  ISETP.GE.U32.AND P0, PT, R42, c[0x0][0x1e0], PT ;  /* 0x000078002a007a0c */ /* 0x000fe40003f06070 */
[----:B------:R-:W-:Y:S02]  /*0500*/  SHF.R.S32.HI R43, RZ, 0x1f, R42 ;  /* 0x0000001fff2b7819 */ /* 0x000fe4000001142a */
[----:B------:R-:W-:Y:S02]  /*0510*/  SHF.R.S32.HI R6, RZ, 0x1f, R40 ;  /* 0x0000001fff067819 */ /* 0x000fe40000011428 */
[----:B------:R-:W-:Y:S02]  /*0520*/  IADD3 R4, P2, R40, R19, RZ ;  /* 0x0000001328047210 */ /* 0x000fe40007f5e0ff */
[----:B------:R-:W-:-:S02]  /*0530*/  SHF.R.S32.HI R2, RZ, 0x1f, R3 ;  /* 0x0000001fff027819 */ /* 0x000fc40000011403 */
[----:B------:R-:W-:Y:S02]  /*0540*/  ISETP.GE.AND.EX P0, PT, R43, c[0x0][0x1e4], PT, P0 ;  /* 0x000079002b007a0c */ /* 0x000fe40003f06300 */
[----:B------:R-:W-:Y:S01]  /*0550*/  LEA.HI.X.SX32 R5, R19, R6, 0x1, P2 ;  /* 0x0000000613057211 */ /* 0x000fe200010f0eff */
[----:B------:R-:W-:Y:S01]  /*0560*/  IMAD R2, R2, c[0x0][0x1e8], RZ ;  /* 0x00007a0002027a24 */ /* 0x000fe200078e02ff */
[----:B------:R-:W-:-:S03]  /*0570*/  ISETP.GT.U32.OR P0, PT, R0, 0x19f, P0 ;  /* 0x0000019f0000780c */ /* 0x000fc60000704470 */
[C---:B------:R-:W-:Y:S02]  /*0580*/  IMAD R7, R3.reuse, c[0x0][0x1ec], R2 ;  /* 0x00007b0003077a24 */ /* 0x040fe400078e0202 */
[----:B------:R-:W-:-:S04]  /*0590*/  IMAD.WIDE.U32 R4, R3, c[0x0][0x1e8], R4 ;  /* 0x00007a0003047a25 */ /* 0x000fc800078e0004 */
[----:B------:R-:W-:Y:S01]  /*05a0*/  @P1 IMAD R3, R45, c[0x0][0x1d8], RZ ;  /* 0x000076002d031a24 */ /* 0x000fe200078e02ff */
[----:B------:R-:W-:Y:S02]  /*05b0*/  IADD3 R7, R5, R7, RZ ;  /* 0x0000000705077210 */ /* 0x000fe40007ffe0ff */
[----:B------:R-:W-:Y:S01]  /*05c0*/  @P1 MOV R6, R4 ;  /* 0x0000000400061202 */ /* 0x000fe20000000f00 */
[C---:B------:R-:W-:Y:S02]  /*05d0*/  @P1 IMAD R3, R30.reuse, c[0x0][0x1dc], R3 ;  /* 0x000077001e031a24 */ /* 0x040fe400078e0203 */
[----:B------:R-:W-:Y:S02]  /*05e0*/  @!P0 IMAD R11, R43, c[0x0][0x1d8], RZ ;  /* 0x000076002b0b8a24 */ /* 0x000fe400078e02ff */
[----:B------:R-:W-:-:S04]  /*05f0*/  @P1 IMAD.WIDE.U32 R8, R30, c[0x0][0x1d8], R6 ;  /* 0x000076001e081a25 */ /* 0x000fc800078e0006 */
[----:B------:R-:W-:Y:S01]  /*0600*/  @!P0 IMAD R15, R42, c[0x0][0x1dc], R11 ;  /* 0x000077002a0f8a24 */ /* 0x000fe200078e020b */
[----:B------:R-:W-:Y:S02]  /*0610*/  @P1 IADD3 R11, R9, R3, RZ ;  /* 0x00000003090b1210 */ /* 0x000fe40007ffe0ff */
[C---:B------:R-:W-:Y:S02]  /*0620*/  @P1 SHF.L.U32 R10, R8.reuse, 0x2, RZ ;  /* 0x00000002080a1819 */ /* 0x040fe400000006ff */
[----:B------:R-:W-:Y:S02]  /*0630*/  @P1 SHF.L.U64.HI R11, R8, 0x2, R11 ;  /* 0x00000002080b1819 */ /* 0x000fe4000001020b */
[----:B------:R-:W-:Y:S01]  /*0640*/  @P1 IADD3 R24, P2, R10, c[0x0][0x180], RZ ;  /* 0x000060000a181a10 */ /* 0x000fe20007f5e0ff */
[----:B------:R-:W-:-:S03]  /*0650*/  CS2R R12, SRZ ;  /* 0x00000000000c7805 */ /* 0x000fc6000001ff00 */
[----:B------:R-:W-:-:S05]  /*0660*/  @P1 IADD3.X R25, R11, c[0x0][0x184], RZ, P2, !PT ;  /* 0x000061000b191a10 */ /* 0x000fca00017fe4ff */
[----:B------:R0:W5:Y:S01]  /*0670*/  @P1 LDG.E.64 R12, [R24.64] ;  /* 0x0000000e180c1981 */ /* 0x000162000c1e1b00 */
[----:B------:R-:W-:Y:S02]  /*0680*/  @!P0 MOV R2, R4 ;  /* 0x0000000400028202 */ /* 0x000fe40000000f00 */
[----:B------:R-:W-:-:S05]  /*0690*/  @!P0 MOV R3, R7 ;  /* 0x0000000700038202 */ /* 0x000fca0000000f00 */
[----:B------:R-:W-:-:S05]  /*06a0*/  @!P0 IMAD.WIDE.U32 R2, R42, c[0x0][0x1d8], R2 ;  /* 0x000076002a028a25 */ /* 0x000fca00078e0002 */
[----:B------:R-:W-:Y:S02]  /*06b0*/  @!P0 IADD3 R3, R3, R15, RZ ;  /* 0x0000000f03038210 */ /* 0x000fe40007ffe0ff */
[C---:B------:R-:W-:Y:S02]  /*06c0*/  @!P0 SHF.L.U32 R22, R2.reuse, 0x2, RZ ;  /* 0x0000000202168819 */ /* 0x040fe400000006ff */
[----:B------:R-:W-:Y:S02]  /*06d0*/  @!P0 SHF.L.U64.HI R18, R2, 0x2, R3 ;  /* 0x0000000202128819 */ /* 0x000fe40000010203 */
[----:B------:R-:W-:Y:S02]  /*06e0*/  @P1 IADD3 R2, P2, R10, c[0x0][0x178], RZ ;  /* 0x00005e000a021a10 */ /* 0x000fe40007f5e0ff */
        /* <DEDUP_REMOVED lines=12> */
[----:B------:R-:W-:Y:S02]  /*07b0*/  MOV R32, RZ ;  /* 0x000000ff00207202 */ /* 0x000fe40000000f00 */
[----:B------:R-:W-:Y:S01]  /*07c0*/  MOV R31, RZ ;  /* 0x000000ff001f7202 */ /* 0x000fe20000000f00 */
[----:B------:R1:W5:Y:S02]  /*07d0*/  @P1 LDG.E.64 R8, [R2.64] ;  /* 0x0000000e02081981 */ /* 0x000364000c1e1b00 */
[----:B-1----:R-:W-:Y:S01]  /*07e0*/  CS2R R2, SRZ ;  /* 0x0000000000027805 */ /* 0x002fe2000001ff00 */
        /* <DEDUP_REMOVED lines=25> */
.L_x_1571:
[----:B0-----:R-:W-:Y:S05]  /*0980*/  BSYNC B0 ;  /* 0x0000000000007941 */ /* 0x001fea0003800000 */
.L_x_1570:
        /* <DEDUP_REMOVED lines=8> */
[----:B------:R-:W-:Y:S02]  /*0a10*/  FMUL.FTZ R34, R34, UR12 ;  /* 0x0000000c22227c20 */ /* 0x000fe40008410000 */
        /* <DEDUP_REMOVED lines=20> */
.L_x_1572:
[----:B------:R-:W-:Y:S01]  /*0b60*/  FMUL.FTZ R19, R17, R2 ;  /* 0x0000000211137220 */ /* 0x000fe20000410000 */
[----:B------:R-:W-:Y:S01]  /*0b70*/  MOV R18, R11 ;  /* 0x0000000b00127202 */ /* 0x000fe20000000f00 */
[----:B------:R-:W-:Y:S02]  /*0b80*/  FMUL.FTZ R36, R14, UR12 ;  /* 0x0000000c0e247c20 */ /* 0x000fe40008410000 */
[----:B------:R-:W-:Y:S02]  /*0b90*/  FFMA.FTZ R16, R34, R19, RZ ;  /* 0x0000001322107223 */ /* 0x000fe400000100ff */
[----:B------:R-:W-:Y:S02]  /*0ba0*/  FMUL.FTZ R14, R12, R3 ;  /* 0x000000030c0e7220 */ /* 0x000fe40000410000 */
        /* <DEDUP_REMOVED lines=21> */
.L_x_1573:
[----:B------:R-:W-:Y:S01]  /*0d00*/  FFMA.FTZ R16, R33, R14, R16 ;  /* 0x0000000e21107223 */ /* 0x000fe20000010010 */
[----:B------:R-:W0:Y:S01]  /*0d10*/  S2R R20, SR_LANEID ;  /* 0x0000000000147919 */ /* 0x000e220000000000 */
[----:B------:R-:W-:Y:S01]  /*0d20*/  FMUL.FTZ R15, R13, R2 ;  /* 0x000000020d0f7220 */ /* 0x000fe20000410000 */
[----:B------:R-:W-:Y:S01]  /*0d30*/  BSSY B0, `(.L_x_1574) ;  /* 0x0000050000007945 */ /* 0x000fe20003800000 */
[----:B------:R-:W-:Y:S01]  /*0d40*/  FADD.FTZ R14, R14, R19 ;  /* 0x000000130e0e7221 */ /* 0x000fe20000010000 */
[----:B------:R-:W-:Y:S01]  /*0d50*/  ISETP.GT.U32.AND P5, PT, R0, 0xc, PT ;  /* 0x0000000c0000780c */ /* 0x000fe20003fa4070 */
[----:B------:R-:W-:Y:S02]  /*0d60*/  FMUL.FTZ R29, R18, R3 ;  /* 0x00000003121d7220 */ /* 0x000fe40000410000 */
[----:B------:R-:W-:Y:S01]  /*0d70*/  FFMA.FTZ R28, R36, R15, R16 ;  /* 0x0000000f241c7223 */ /* 0x000fe20000010010 */
[----:B------:R-:W-:Y:S01]  /*0d80*/  HFMA2.MMA R16, -RZ, RZ, 0, 1.1920928955078125e-07 ;  /* 0x00000002ff107435 */ /* 0x000fe200000001ff */
[----:B------:R-:W-:-:S02]  /*0d90*/  FADD.FTZ R14, R14, R15 ;  /* 0x0000000f0e0e7221 */ /* 0x000fc40000010000 */
        /* <DEDUP_REMOVED lines=26> */
[----:B------:R-:W-:Y:S02]  /*0f40*/  FFMA.FTZ R16, R34, R17, RZ ;  /* 0x0000001122107223 */ /* 0x000fe400000100ff */
[----:B------:R-:W1:Y:S01]  /*0f50*/  SHFL.DOWN PT, R14, R29, 0x10, 0x1f ;  /* 0x0a001f001d0e7f89 */ /* 0x000e6200000e0000 */
[----:B0-----:R-:W-:Y:S02]  /*0f60*/  @!P3 FADD.FTZ R28, R28, R15 ;  /* 0x0000000f1c1cb221 */ /* 0x001fe40000010000 */
[----:B------:R-:W-:Y:S02]  /*0f70*/  FADD.FTZ R15, RZ, R12 ;  /* 0x0000000cff0f7221 */ /* 0x000fe40000010000 */
[----:B-1----:R-:W-:Y:S01]  /*0f80*/  @!P3 FADD.FTZ R29, R29, R14 ;  /* 0x0000000e1d1db221 */ /* 0x002fe20000010000 */
[----:B------:R-:W-:Y:S01]  /*0f90*/  ISETP.NE.AND P3, PT, R0, RZ, PT ;  /* 0x000000ff0000720c */ /* 0x000fe20003f65270 */
[----:B------:R-:W-:-:S02]  /*0fa0*/  FADD.FTZ R14, RZ, R17 ;  /* 0x00000011ff0e7221 */ /* 0x000fc40000010000 */
[----:B------:R-:W-:Y:S02]  /*0fb0*/  FFMA.FTZ R17, R33, R12, RZ ;  /* 0x0000000c21117223 */ /* 0x000fe400000100ff */
        /* <DEDUP_REMOVED lines=39> */
.L_x_1575:
[----:B------:R-:W-:Y:S05]  /*1230*/  BSYNC B0 ;  /* 0x0000000000007941 */ /* 0x000fea0003800000 */
.L_x_1574:
[----:B------:R-:W-:Y:S01]  /*1240*/  BAR.SYNC.DEFER_BLOCKING 0x0 ;  /* 0x0000000000007b1d */ /* 0x000fe20000010000 */
[----:B------:R-:W-:-:S05]  /*1250*/  SHF.L.U32 R37, R0, 0x4, RZ ;  /* 0x0000000400257819 */ /* 0x000fca00000006ff */
        /* <DEDUP_REMOVED lines=157> */
.L_x_1577:
[----:B------:R-:W-:Y:S05]  /*1c30*/  BSYNC B0 ;  /* 0x0000000000007941 */ /* 0x000fea0003800000 */
.L_x_1576:
[----:B------:R-:W-:Y:S01]  /*1c40*/  BSSY B0, `(.L_x_1578) ;  /* 0x0000013000007945 */ /* 0x000fe20003800000 */
[----:B------:R-:W-:Y:S01]  /*1c50*/  MOV R24, 0x4 ;  /* 0x0000000400187802 */ /* 0x000fe20000000f00 */
[----:B------:R-:W-:Y:S05]  /*1c60*/  @P5 BRA `(.L_x_1579) ;  /* 0x0000010000005947 */ /* 0x000fea0003800000 */
[----:B------:R-:W-:Y:S01]  /*1c70*/  IMAD R17, R39, 0xd, R0 ;  /* 0x0000000d27117824 */ /* 0x000fe200078e0200 */
[----:B------:R-:W-:Y:S02]  /*1c80*/  MOV R19, UR11 ;  /* 0x0000000b00137c02 */ /* 0x000fe40008000f00 */
[----:B------:R-:W-:Y:S01]  /*1c90*/  MOV R21, c[0x0][0x1d8] ;  /* 0x0000760000157a02 */ /* 0x000fe20000000f00 */
[----:B------:R-:W-:Y:S01]  /*1ca0*/  IMAD.WIDE R16, R17, R24, c[0x0][0x1b8] ;  /* 0x00006e0011107625 */ /* 0x000fe200078e0218 */
[----:B------:R-:W-:Y:S02]  /*1cb0*/  MOV R25, UR10 ;  /* 0x0000000a00197c02 */ /* 0x000fe40008000f00 */
[----:B------:R-:W-:-:S02]  /*1cc0*/  MOV R23, c[0x0][0x1dc] ;  /* 0x0000770000177a02 */ /* 0x000fc40000000f00 */
[-C--:B------:R-:W-:Y:S01]  /*1cd0*/  LEA R18, P4, R19, R16.reuse, 0x2 ;  /* 0x0000001013127211 */ /* 0x080fe200078810ff */
[----:B------:R1:W-:Y:S01]  /*1ce0*/  RED.E.ADD.F32.FTZ.RN.STRONG.GPU [R16.64], R12 ;  /* 0x0000000c1000798e */ /* 0x0003e2000c10e78e */
[-C--:B------:R-:W-:Y:S02]  /*1cf0*/  LEA R20, P5, R21, R16.reuse, 0x2 ;  /* 0x0000001015147211 */ /* 0x080fe400078a10ff */
[----:B------:R-:W-:Y:S02]  /*1d00*/  LEA R22, P6, R25, R16, 0x2 ;  /* 0x0000001019167211 */ /* 0x000fe400078c10ff */
[----:B------:R-:W-:Y:S02]  /*1d10*/  IADD3.X R19, R17, UR9, RZ, P4, !PT ;  /* 0x0000000911137c10 */ /* 0x000fe4000a7fe4ff */
[----:B------:R-:W-:Y:S02]  /*1d20*/  LEA.HI.X R21, R21, R17, R23, 0x2, P5 ;  /* 0x0000001115157211 */ /* 0x000fe400028f1417 */
[----:B------:R-:W-:Y:S01]  /*1d30*/  IADD3.X R23, R17, UR8, RZ, P6, !PT ;  /* 0x0000000811177c10 */ /* 0x000fe2000b7fe4ff */
[----:B------:R1:W-:Y:S04]  /*1d40*/  RED.E.ADD.F32.FTZ.RN.STRONG.GPU [R18.64], R13 ;  /* 0x0000000d1200798e */ /* 0x0003e8000c10e78e */
[----:B------:R1:W-:Y:S04]  /*1d50*/  RED.E.ADD.F32.FTZ.RN.STRONG.GPU [R20.64], R14 ;  /* 0x0000000e1400798e */ /* 0x0003e8000c10e78e */
[----:B------:R1:W-:Y:S02]  /*1d60*/  RED.E.ADD.F32.FTZ.RN.STRONG.GPU [R22.64], R15 ;  /* 0x0000000f1600798e */ /* 0x0003e4000c10e78e */
.L_x_1579:
[----:B------:R-:W-:Y:S05]  /*1d70*/  BSYNC B0 ;  /* 0x0000000000007941 */ /* 0x000fea0003800000 */
.L_x_1578:
        /* <DEDUP_REMOVED lines=15> */
[----:B------:R-:W-:Y:S01]  /*1e70*/  HFMA2.MMA R13, -RZ, RZ, 0, 5.9604644775390625e-08 ;  /* 0x00000001ff0d7435 */ /* 0x000fe200000001ff */
[----:B------:R-:W-:Y:S01]  /*1e80*/  VOTEU.ANY UR4, UPT, PT ;  /* 0x0000000000047886 */ /* 0x000fe200038e0100 */
[----:B------:R-:W-:Y:S01]  /*1e90*/  LOP3.LUT P0, RZ, R38, 0x2, RZ, 0xc0, !PT ;  /* 0x0000000226ff7812 */ /* 0x000fe2000780c0ff */
[----:B------:R-:W-:Y:S01]  /*1ea0*/  UFLO.U32 UR5, UR4 ;  /* 0x00000004000572bd */ /* 0x000fe200080e0000 */
[----:B------:R-:W-:-:S00]  /*1eb0*/  ERRBAR ;  /* 0x00000000000079ab */ /* 0x000fc00000000000 */
[----:B------:R-:W-:Y:S01]  /*1ec0*/  UPOPC UR4, UR4 ;  /* 0x00000004000472bf */ /* 0x000fe20008000000 */
[----:B-1----:R-:W-:-:S03]  /*1ed0*/  SEL R18, RZ, c[0x0][0xc], P0 ;  /* 0x00000300ff127a07 */ /* 0x002fc60000000000 */
[----:B0-----:R-:W-:Y:S02]  /*1ee0*/  ISETP.EQ.U32.AND P4, PT, R20, UR5, PT ;  /* 0x0000000514007c0c */ /* 0x001fe4000bf82070 */
[----:B------:R-:W-:Y:S02]  /*1ef0*/  SEL R13, R13, 0xffffffff, !P0 ;  /* 0xffffffff0d0d7807 */ /* 0x000fe40004000000 */
[----:B------:R-:W-:-:S03]  /*1f00*/  ISETP.NE.AND P0, PT, R18, -0x1, PT ;  /* 0xffffffff1200780c */ /* 0x000fc60003f05270 */
[----:B------:R-:W-:-:S06]  /*1f10*/  IMAD R13, R13, UR4, RZ ;  /* 0x000000040d0d7c24 */ /* 0x000fcc000f8e02ff */
[----:B------:R0:W-:Y:S04]  /*1f20*/  @P4 RED.E.ADD.S32.STRONG.GPU [R16.64], R13 ;  /* 0x0000000d1000498e */ /* 0x0001e8000c10e38e */
[----:B------:R-:W-:Y:S05]  /*1f30*/  @!P0 BRA `(.L_x_1581) ;  /* 0x0000005000008947 */ /* 0x000fea0003800000 */
.L_x_1582:
[----:B0-----:R-:W2:Y:S01]  /*1f40*/  LDG.E.STRONG.GPU R13, [R16.64] ;  /* 0x0000000e100d7981 */ /* 0x001ea2000c1ef900 */
[----:B------:R-:W-:Y:S01]  /*1f50*/  YIELD ;  /* 0x0000000000007946 */ /* 0x000fe20003800000 */
[----:B--2---:R-:W-:Y:S01]  /*1f60*/  ISETP.NE.AND P0, PT, R13, R18, PT ;  /* 0x000000120d00720c */ /* 0x004fe20003f05270 */
[----:B------:R-:W-:-:S12]  /*1f70*/  CCTL.IVALL ;  /* 0x00000000ff00798f */ /* 0x000fd80002000000 */
[----:B------:R-:W-:Y:S05]  /*1f80*/  @P0 BRA `(.L_x_1582) ;  /* 0xffffffb000000947 */ /* 0x000fea000383ffff */
.L_x_1581:
[----:B------:R-:W-:Y:S01]  /*1f90*/  ISETP.NE.AND P0, PT, RZ, c[0x0][0xc], PT ;  /* 0x00000300ff007a0c */ /* 0x000fe20003f05270 */
[----:B------:R-:W-:Y:S01]  /*1fa0*/  WARPSYNC 0xffffffff ;  /* 0xffffffff00007948 */ /* 0x000fe20003800000 */
[----:B------:R-:W-:Y:S11]  /*1fb0*/  BAR.SYNC.DEFER_BLOCKING 0x0 ;  /* 0x0000000000007b1d */ /* 0x000ff60000010000 */
[----:B------:R-:W-:Y:S05]  /*1fc0*/  @!P0 BRA `(.L_x_1580) ;  /* 0x0000100000008947 */ /* 0x000fea0003800000 */
[----:B0-----:R-:W-:-:S04]  /*1fd0*/  MOV R13, 0x1 ;  /* 0x00000001000d7802 */ /* 0x001fc80000000f00 */
[----:B------:R-:W-:-:S04]  /*1fe0*/  IADD3 R13, -R13, c[0x0][0xc], RZ ;  /* 0x000003000d0d7a10 */ /* 0x000fc80007ffe1ff */
[----:B------:R-:W-:Y:S01]  /*1ff0*/  ISETP.GE.U32.AND P0, PT, R13, 0x3, PT ;  /* 0x000000030d00780c */ /* 0x000fe20003f06070 */
[----:B------:R-:W-:-:S12]  /*2000*/  HFMA2.MMA R13, -RZ, RZ, 0, 0 ;  /* 0x00000000ff0d7435 */ /* 0x000fd800000001ff */
        /* <DEDUP_REMOVED lines=12> */
.L_x_1586:
        /* <DEDUP_REMOVED lines=116> */
.L_x_1585:
        /* <DEDUP_REMOVED lines=23> */
[C---:B------:R-:W-:Y:S01]  /*2980*/  IADD3 R24, R13.reuse, 0x3, RZ ;  /* 0x000000030d187810 */ /* 0x040fe20007ffe0ff */
[----:B--2---:R-:W-:Y:S01]  /*2990*/  @!P0 FADD.FTZ R28, R28, R20 ;  /* 0x000000141c1c8221 */ /* 0x004fe20000010000 */
[----:B------:R-:W-:Y:S01]  /*29a0*/  IADD3 R20, R13, 0x1, RZ ;  /* 0x000000010d147810 */ /* 0x000fe20007ffe0ff */
[----:B------:R-:W-:Y:S01]  /*29b0*/  @!P0 FADD.FTZ R29, R29, R21 ;  /* 0x000000151d1d8221 */ /* 0x000fe20000010000 */
[CC--:B------:R-:W-:Y:S01]  /*29c0*/  ISETP.EQ.OR P0, PT, R13.reuse, R41.reuse, P3 ;  /* 0x000000290d00720c */ /* 0x0c0fe20001f02670 */
[----:B---3--:R-:W-:Y:S01]  /*29d0*/  @!P5 FADD.FTZ R28, R28, R18 ;  /* 0x000000121c1cd221 */ /* 0x008fe20000010000 */
[----:B------:R-:W-:Y:S01]  /*29e0*/  IADD3 R18, R13, 0x2, RZ ;  /* 0x000000020d127810 */ /* 0x000fe20007ffe0ff */
[----:B------:R-:W-:Y:S01]  /*29f0*/  @!P5 FADD.FTZ R29, R29, R19 ;  /* 0x000000131d1dd221 */ /* 0x000fe20000010000 */
[-C--:B------:R-:W-:Y:S01]  /*2a00*/  ISETP.EQ.OR P5, PT, R20, R41.reuse, P3 ;  /* 0x000000291400720c */ /* 0x080fe20001fa2670 */
[----:B----4-:R-:W-:Y:S02]  /*2a10*/  @!P6 FADD.FTZ R28, R28, R16 ;  /* 0x000000101c1ce221 */ /* 0x010fe40000010000 */
[----:B------:R-:W-:Y:S01]  /*2a20*/  @!P6 FADD.FTZ R29, R29, R17 ;  /* 0x000000111d1de221 */ /* 0x000fe20000010000 */
[----:B------:R-:W-:Y:S01]  /*2a30*/  ISETP.EQ.OR P6, PT, R18, R41, P3 ;  /* 0x000000291200720c */ /* 0x000fe20001fc2670 */
[----:B-----5:R-:W-:-:S02]  /*2a40*/  @!P4 FADD.FTZ R28, R28, R22 ;  /* 0x000000161c1cc221 */ /* 0x020fc40000010000 */
        /* <DEDUP_REMOVED lines=26> */
.L_x_1587:
[----:B------:R-:W-:-:S13]  /*2bf0*/  ISETP.NE.OR P0, PT, RZ, UR4, P0 ;  /* 0x00000004ff007c0c */ /* 0x000fda0008705670 */
[----:B------:R-:W-:Y:S05]  /*2c00*/  @!P0 BRA `(.L_x_1583) ;  /* 0x000001f000008947 */ /* 0x000fea0003800000 */
.L_x_1584:
        /* <DEDUP_REMOVED lines=31> */
.L_x_1583:
        /* <DEDUP_REMOVED lines=12> */
.L_x_1589:
[----:B------:R-:W-:Y:S05]  /*2ec0*/  BSYNC B0 ;  /* 0x0000000000007941 */ /* 0x000fea0003800000 */
.L_x_1588:
        /* <DEDUP_REMOVED lines=16> */
.L_x_1580:
        /* <DEDUP_REMOVED lines=27> */
.L_x_1590:
        /* <DEDUP_REMOVED lines=17> */
.L_x_1592:
[----:B------:R-:W-:Y:S05]  /*3290*/  BSYNC B0 ;  /* 0x0000000000007941 */ /* 0x000fea0003800000 */
.L_x_1591:
        /* <DEDUP_REMOVED lines=19> */
.L_x_1593:
[----:B------:R-:W-:Y:S01]  /*33d0*/  BSSY B0, `(.L_x_1594) ;  /* 0x0000010000007945 */ /* 0x000fe20003800000 */
[----:B------:R-:W-:Y:S05]  /*33e0*/  @P0 BRA `(.L_x_1595) ;  /* 0x000000e000000947 */ /* 0x000fea0003800000 */
[----:B------:R-:W-:Y:S01]  /*33f0*/  MOV R5, R7 ;  /* 0x0000000700057202 */ /* 0x000fe20000000f00 */
[----:B------:R-:W-:Y:S02]  /*3400*/  IMAD R43, R43, c[0x0][0x1d8], RZ ;  /* 0x000076002b2b7a24 */ /* 0x000fe400078e02ff */
[----:B------:R-:W-:Y:S02]  /*3410*/  FFMA.FTZ R7, R36, R16, R17 ;  /* 0x0000001024077223 */ /* 0x000fe40000010011 */
[----:B------:R-:W-:-:S04]  /*3420*/  IMAD.WIDE.U32 R4, R42, c[0x0][0x1d8], R4 ;  /* 0x000076002a047a25 */ /* 0x000fc800078e0004 */
[----:B------:R-:W-:Y:S02]  /*3430*/  IMAD R43, R42, c[0x0][0x1dc], R43 ;  /* 0x000077002a2b7a24 */ /* 0x000fe400078e022b */
[----:B------:R-:W-:Y:S02]  /*3440*/  FFMA.FTZ R16, R35, R16, R17 ;  /* 0x0000001023107223 */ /* 0x000fe40000010011 */
        /* <DEDUP_REMOVED lines=8> */
.L_x_1595:
[----:B------:R-:W-:Y:S05]  /*34d0*/  BSYNC B0 ;  /* 0x0000000000007941 */ /* 0x000fea0003800000 */
.L_x_1594:
[----:B------:R-:W-:Y:S01]  /*34e0*/  ULDC UR4, c[0x0][0x10] ;  /* 0x0000040000047ab9 */ /* 0x000fe20000000800 */
[----:B------:R-:W-:Y:S01]  /*34f0*/  IADD3 R38, R38, 0x1, RZ ;  /* 0x0000000126267810 */ /* 0x000fe20007ffe0ff */
[----:B------:R-:W-:-:S04]  /*3500*/  UIADD3 UR7, UR7, UR4, URZ ;  /* 0x0000000407077290 */ /* 0x000fc8000fffe03f */
[----:B------:R-:W-:-:S06]  /*3510*/  UISETP.GE.AND UP0, UPT, UR7, UR6, UPT ;  /* 0x000000060700728c */ /* 0x000fcc000bf06270 */
[----:B------:R-:W-:-:S13]  /*3520*/  PLOP3.LUT P0, PT, PT, PT, UP0, 0x80, 0x0 ;  /* 0x000000000000781c */ /* 0x000fda0003f0f008 */
[----:B------:R-:W-:Y:S01]  /*3530*/  @P0 CALL.REL.NOINC `(.L_x_1569) ;  /* 0x0000001000000944 */ /* 0x000fe20003c00000 */
[----:B------:R-:W-:Y:S05]  /*3540*/  BRA `(.L_x_1596) ;  /* 0xffffcd4000007947 */ /* 0x000fea000383ffff */
.L_x_1569:
        /* <DEDUP_REMOVED lines=18> */
.L_x_1598:
[----:B------:R-:W-:Y:S05]  /*3670*/  BSYNC B0 ;  /* 0x0000000000007941 */ /* 0x000fea0003800000 */
.L_x_1597:
        /* <DEDUP_REMOVED lines=11> */
.L_x_1600:
[----:B------:R-:W2:Y:S01]  /*3730*/  LDG.E.STRONG.GPU R5, [R2.64] ;  /* 0x0000000e02057981 */ /* 0x000ea2000c1ef900 */
[----:B------:R-:W-:Y:S01]  /*3740*/  YIELD ;  /* 0x0000000000007946 */ /* 0x000fe20003800000 */
[----:B--2---:R-:W-:Y:S01]  /*3750*/  ISETP.NE.AND P0, PT, R5, R4, PT ;  /* 0x000000040500720c */ /* 0x004fe20003f05270 */
[----:B------:R-:W-:-:S12]  /*3760*/  CCTL.IVALL ;  /* 0x00000000ff00798f */ /* 0x000fd80002000000 */
[----:B------:R-:W-:Y:S05]  /*3770*/  @P0 BRA `(.L_x_1600) ;  /* 0xffffffb000000947 */ /* 0x000fea000383ffff */
.L_x_1599:
[----:B------:R-:W-:Y:S02]  /*3780*/  WARPSYNC 0xffffffff ;  /* 0xffffffff00007948 */ /* 0x000fe40003800000 */
[----:B------:R-:W-:Y:S01]  /*3790*/  MOV R19, c[0x0][0x1dc] ;  /* 0x0000770000137a02 */ /* 0x000fe20000000f00 */
[----:B------:R-:W-:Y:S03]  /*37a0*/  BAR.SYNC.DEFER_BLOCKING 0x0 ;  /* 0x0000000000007b1d */ /* 0x000fe60000010000 */
[----:B------:R-:W-:-:S04]  /*37b0*/  LEA.HI R2, P0, R19, c[0x0][0x1d8], RZ, 0x1 ;  /* 0x0000760013027a11 */ /* 0x000fc800078108ff */
[----:B------:R-:W-:-:S04]  /*37c0*/  IADD3.X R3, RZ, c[0x0][0x1dc], RZ, P0, !PT ;  /* 0x00007700ff037a10 */ /* 0x000fc800007fe4ff */
        /* <DEDUP_REMOVED lines=20> */
.L_x_1601:
        /* <DEDUP_REMOVED lines=16> */
[----:B0-----:R-:W-:-:S04]  /*3a10*/  SHF.R.S32.HI R7, RZ, 0x1f, R0 ;  /* 0x0000001fff077819 */ /* 0x001fc80000011400 */
        /* <DEDUP_REMOVED lines=9> */
.L_x_1602:
        /* <DEDUP_REMOVED lines=13> */
.L_x_3288:


//--------------------- .text._Z35group_norm_nhwc_bwd_one_pass_kernelI11Fp32IOBf16WLi128ELi26ELi416EEv26Group_norm_nhwc_bwd_params --------------------------
	.section	.text._Z35group_norm_nhwc_bwd_one_pass_kernelI11Fp32IOBf16WLi128ELi26ELi416EEv26Group_norm_nhwc_bwd_params,"ax",@progbits
	.sectioninfo	@"SHI_REGISTERS=72"
	.align	128
        .global         _Z35group_norm_nhwc_bwd_one_pass_kernelI11Fp32IOBf16WLi128ELi26ELi416EEv26Group_norm_nhwc_bwd_params
        .type           _Z35group_norm_nhwc_bwd_one_pass_kernelI11Fp32IOBf16WLi128ELi26ELi416EEv26Group_norm_nhwc_bwd_params,@function
        .size           _Z35group_norm_nhwc_bwd_one_pass_kernelI11Fp32IOBf16WLi128ELi26ELi416EEv26Group_norm_nhwc_bwd_params,(.L_x_3289 - _Z35group_norm_nhwc_bwd_one_pass_kernelI11Fp32IOBf16WLi128ELi26ELi416EEv26Group_norm_nhwc_bwd_params)
        .other          _Z35group_norm_nhwc_bwd_one_pass_kernelI11Fp32IOBf16WLi128ELi26ELi416EEv26Group_norm_nhwc_bwd_params,@"STO_CUDA_ENTRY STV_DEFAULT"
_Z35group_norm_nhwc_bwd_one_pass_kernelI11Fp32IOBf16WLi128ELi26ELi416EEv26Group_norm_nhwc_bwd_params:
.text._Z35group_norm_nhwc_bwd_one_pass_kernelI11Fp32IOBf16WLi128ELi26ELi416EEv26Group_norm_nhwc_bwd_params:
        /* <DEDUP_REMOVED lines=13> */
[C---:B------:R-:W-:Y:S01]  /*00d0*/  ISETP.GE.U32.AND P2, PT, R50.reuse, 0x1a0, PT ;  /* 0x000001a03200780c */ /* 0x040fe20003f46070 */
[----:B------:R-:W-:Y:S01]  /*00e0*/  HFMA2.MMA R42, -RZ, RZ, 0, 0 ;  /* 0x00000000ff2a7435 */ /* 0x000fe200000001ff */
[----:B------:R-:W-:Y:S01]  /*00f0*/  LEA R0, R50, 0x90, 0x4 ;  /* 0x0000009032007811 */ /* 0x000fe200078e20ff */
[----:B------:R-:W-:Y:S01]  /*0100*/  IMAD R48, R39, c[0x0][0x10], R38 ;  /* 0x0000040027307a24 */ /* 0x000fe200078e0226 */
[----:B------:R-:W-:Y:S01]  /*0110*/  SHF.R.U32.HI R49, RZ, 0x2, R3 ;  /* 0x00000002ff317819 */ /* 0x000fe20000011603 */
[----:B------:R-:W-:Y:S01]  /*0120*/  ULDC.U8 UR9, c[0x0][0x1f4] ;  /* 0x00007d0000097ab9 */ /* 0x000fe20000000000 */
[----:B------:R-:W-:Y:S01]  /*0130*/  SHF.R.S32.HI R3, RZ, 0x1f, R50 ;  /* 0x0000001fff037819 */ /* 0x000fe20000011432 */
[C---:B------:R-:W-:Y:S01]  /*0140*/  IMAD R11, R44.reuse, c[0x0][0x1dc], RZ ;  /* 0x000077002c0b7a24 */ /* 0x040fe200078e02ff */
[----:B------:R-:W-:Y:S01]  /*0150*/  MOV R41, R38 ;  /* 0x0000002600297202 */ /* 0x000fe20000000f00 */
[----:B------:R-:W-:Y:S01]  /*0160*/  IMAD.WIDE.U32 R4, R44, c[0x0][0x1d8], RZ ;  /* 0x000076002c047a25 */ /* 0x000fe200078e00ff */
[----:B------:R-:W-:-:S02]  /*0170*/  LEA.HI R2, R3, R50, RZ, 0x5 ;  /* 0x0000003203027211 */ /* 0x000fc400078f28ff */
[----:B------:R-:W-:Y:S01]  /*0180*/  LOP3.LUT R44, R44, c[0x0][0xc], RZ, 0xc0, !PT ;  /* 0x000003002c2c7a12 */ /* 0x000fe200078ec0ff */
[----:B------:R-:W-:Y:S01]  /*0190*/  IMAD R51, R49, -0xd, R50 ;  /* 0xfffffff331337824 */ /* 0x000fe200078e0232 */
[----:B------:R-:W-:Y:S01]  /*01a0*/  IADD3 R11, R5, R11, RZ ;  /* 0x0000000b050b7210 */ /* 0x000fe20007ffe0ff */
[----:B------:R-:W-:Y:S01]  /*01b0*/  IMAD R49, R39, c[0x0][0x1fc], R49 ;  /* 0x00007f0027317a24 */ /* 0x000fe200078e0231 */
[----:B------:R-:W-:Y:S02]  /*01c0*/  MOV R5, c[0x0][0x1dc] ;  /* 0x0000770000057a02 */ /* 0x000fe40000000f00 */
[----:B------:R-:W-:Y:S02]  /*01d0*/  LEA.HI R4, P3, R11, R4, RZ, 0x1 ;  /* 0x000000040b047211 */ /* 0x000fe400078708ff */
[----:B------:R-:W-:Y:S02]  /*01e0*/  LEA.HI R3, P0, R5, c[0x0][0x1d8], RZ, 0x1 ;  /* 0x0000760005037a11 */ /* 0x000fe400078108ff */
[----:B------:R-:W-:-:S02]  /*01f0*/  IADD3.X R11, RZ, R11, RZ, P3, !PT ;  /* 0x0000000bff0b7210 */ /* 0x000fc40001ffe4ff */
[----:B------:R-:W-:Y:S02]  /*0200*/  IADD3.X R6, RZ, c[0x0][0x1dc], RZ, P0, !PT ;  /* 0x00007700ff067a10 */ /* 0x000fe400007fe4ff */
[----:B------:R-:W-:Y:S02]  /*0210*/  IADD3 R47, R49, 0x20, RZ ;  /* 0x00000020312f7810 */ /* 0x000fe40007ffe0ff */
[--C-:B------:R-:W-:Y:S02]  /*0220*/  SHF.R.S64 R3, R3, 0x1, R6.reuse ;  /* 0x0000000103037819 */ /* 0x100fe40000001006 */
[----:B------:R-:W-:Y:S02]  /*0230*/  ISETP.LT.U32.AND P1, PT, R49, c[0x0][0x1e0], PT ;  /* 0x0000780031007a0c */ /* 0x000fe40003f21070 */
[----:B------:R-:W-:Y:S02]  /*0240*/  SHF.R.S32.HI R6, RZ, 0x1, R6 ;  /* 0x00000001ff067819 */ /* 0x000fe40000011406 */
[----:B------:R-:W-:-:S02]  /*0250*/  SHF.R.S32.HI R36, RZ, 0x1f, R49 ;  /* 0x0000001fff247819 */ /* 0x000fc40000011431 */
[----:B------:R-:W-:Y:S02]  /*0260*/  SHF.R.S64 R4, R4, 0x1, R11 ;  /* 0x0000000104047819 */ /* 0x000fe4000000100b */
[----:B------:R-:W-:Y:S02]  /*0270*/  IADD3 R46, R49, 0x40, RZ ;  /* 0x00000040312e7810 */ /* 0x000fe40007ffe0ff */
[----:B------:R-:W-:Y:S02]  /*0280*/  ISETP.LT.U32.AND P0, PT, R47, c[0x0][0x1e0], PT ;  /* 0x000078002f007a0c */ /* 0x000fe40003f01070 */
[----:B------:R-:W-:Y:S02]  /*0290*/  SHF.R.S32.HI R9, RZ, 0x1f, R47 ;  /* 0x0000001fff097819 */ /* 0x000fe4000001142f */
[----:B------:R-:W-:Y:S02]  /*02a0*/  IADD3 R45, R49, 0x60, RZ ;  /* 0x00000060312d7810 */ /* 0x000fe40007ffe0ff */
[----:B------:R-:W-:-:S02]  /*02b0*/  SHF.R.S32.HI R11, RZ, 0x1, R11 ;  /* 0x00000001ff0b7819 */ /* 0x000fc4000001140b */
[----:B------:R-:W-:Y:S02]  /*02c0*/  ISETP.LT.AND.EX P1, PT, R36, c[0x0][0x1e4], !P2, P1 ;  /* 0x0000790024007a0c */ /* 0x000fe40005721310 */
[----:B------:R-:W-:Y:S02]  /*02d0*/  SHF.L.U64.HI R5, R3, 0x2, R6 ;  /* 0x0000000203057819 */ /* 0x000fe40000010206 */
[----:B------:R-:W-:Y:S02]  /*02e0*/  SHF.R.S32.HI R2, RZ, 0x5, R2 ;  /* 0x00000005ff027819 */ /* 0x000fe40000011402 */
[----:B------:R-:W-:Y:S02]  /*02f0*/  IADD3 R43, -R44, c[0x0][0xc], RZ ;  /* 0x000003002c2b7a10 */ /* 0x000fe40007ffe1ff */
[----:B------:R-:W-:Y:S02]  /*0300*/  SHF.L.U32 R51, R51, 0x1, RZ ;  /* 0x0000000133337819 */ /* 0x000fe400000006ff */
[----:B------:R-:W-:-:S02]  /*0310*/  ISETP.LT.AND.EX P2, PT, R9, c[0x0][0x1e4], !P2, P0 ;  /* 0x0000790009007a0c */ /* 0x000fc40005741300 */
[----:B------:R-:W-:Y:S02]  /*0320*/  SHF.R.S32.HI R6, RZ, 0x1f, R46 ;  /* 0x0000001fff067819 */ /* 0x000fe4000001142e */
[----:B------:R-:W-:Y:S02]  /*0330*/  SHF.R.S32.HI R7, RZ, 0x1f, R45 ;  /* 0x0000001fff077819 */ /* 0x000fe4000001142d */
[----:B0-----:R-:W-:Y:S02]  /*0340*/  SHF.L.U64.HI R8, R4, 0x2, R11 ;  /* 0x0000000204087819 */ /* 0x001fe4000001020b */
.L_x_1638:
[----:B0-----:R-:W-:Y:S01]  /*0350*/  IABS R15, c[0x0][0x1f0] ;  /* 0x00007c00000f7a13 */ /* 0x001fe20000000000 */
[----:B------:R-:W-:Y:S01]  /*0360*/  CS2R R26, SRZ ;  /* 0x00000000001a7805 */ /* 0x000fe2000001ff00 */
[C---:B------:R-:W-:Y:S02]  /*0370*/  ISETP.GE.AND P3, PT, R41.reuse, RZ, PT ;  /* 0x000000ff2900720c */ /* 0x040fe40003f66270 */
[----:B------:R-:W0:Y:S01]  /*0380*/  I2F.RP R12, R15 ;  /* 0x0000000f000c7306 */ /* 0x000e220000209400 */
        /* <DEDUP_REMOVED lines=27> */
[----:B------:R-:W-:Y:S02]  /*0540*/  ISETP.NE.AND P4, PT, RZ, c[0x0][0x1f0], PT ;  /* 0x00007c00ff007a0c */ /* 0x000fe40003f85270 */
[----:B------:R-:W-:Y:S02]  /*0550*/  @!P3 IADD3 R11, -R11, RZ, RZ ;  /* 0x000000ff0b0bb210 */ /* 0x000fe40007ffe1ff */
[C---:B------:R-:W-:Y:S02]  /*0560*/  IADD3 R12, R14.reuse, 0x40, RZ ;  /* 0x000000400e0c7810 */ /* 0x040fe40007ffe0ff */
[----:B------:R-:W-:Y:S02]  /*0570*/  @P6 IADD3 R13, R13, 0x1, RZ ;  /* 0x000000010d0d6810 */ /* 0x000fe40007ffe0ff */
[----:B------:R-:W-:-:S02]  /*0580*/  IADD3 R14, R14, 0x60, RZ ;  /* 0x000000600e0e7810 */ /* 0x000fc40007ffe0ff */
[----:B------:R-:W-:Y:S02]  /*0590*/  SEL R65, R10, R11, !P4 ;  /* 0x0000000b0a417207 */ /* 0x000fe40006000000 */
[----:B------:R-:W-:Y:S02]  /*05a0*/  ISETP.GE.U32.AND P3, PT, R14, c[0x0][0x1e0], PT ;  /* 0x000078000e007a0c */ /* 0x000fe40003f66070 */
[----:B------:R-:W-:Y:S01]  /*05b0*/  @!P5 IADD3 R13, -R13, RZ, RZ ;  /* 0x000000ff0d0dd210 */ /* 0x000fe20007ffe1ff */
[----:B------:R-:W-:Y:S01]  /*05c0*/  IMAD R56, R65, 0x1a, RZ ;  /* 0x0000001a41387824 */ /* 0x000fe200078e02ff */
[----:B------:R-:W-:Y:S02]  /*05d0*/  SHF.R.S32.HI R14, RZ, 0x1f, R14 ;  /* 0x0000001fff0e7819 */ /* 0x000fe4000001140e */
[----:B------:R-:W-:Y:S02]  /*05e0*/  ISETP.GE.U32.AND P0, PT, R12, c[0x0][0x1e0], PT ;  /* 0x000078000c007a0c */ /* 0x000fe40003f06070 */
[----:B------:R-:W-:-:S02]  /*05f0*/  SHF.R.S32.HI R12, RZ, 0x1f, R12 ;  /* 0x0000001fff0c7819 */ /* 0x000fc4000001140c */
[----:B------:R-:W-:Y:S02]  /*0600*/  SEL R13, R10, R13, !P4 ;  /* 0x0000000d0a0d7207 */ /* 0x000fe40006000000 */
[----:B------:R-:W-:Y:S02]  /*0610*/  ISETP.GE.AND.EX P3, PT, R14, c[0x0][0x1e4], PT, P3 ;  /* 0x000079000e007a0c */ /* 0x000fe40003f66330 */
[----:B------:R-:W-:Y:S02]  /*0620*/  ISETP.GE.AND.EX P0, PT, R12, c[0x0][0x1e4], PT, P0 ;  /* 0x000079000c007a0c */ /* 0x000fe40003f06300 */
[----:B------:R-:W-:Y:S02]  /*0630*/  SHF.R.S32.HI R12, RZ, 0x1f, R56 ;  /* 0x0000001fff0c7819 */ /* 0x000fe40000011438 */
[----:B------:R-:W-:Y:S02]  /*0640*/  IADD3 R66, P4, R51, R56, RZ ;  /* 0x0000003833427210 */ /* 0x000fe40007f9e0ff */
[----:B------:R-:W-:-:S02]  /*0650*/  SHF.R.S32.HI R10, RZ, 0x1f, R13 ;  /* 0x0000001fff0a7819 */ /* 0x000fc4000001140d */
[----:B------:R-:W-:Y:S02]  /*0660*/  ISETP.LT.U32.AND P3, PT, R50, 0x1a0, !P3 ;  /* 0x000001a03200780c */ /* 0x000fe40005f61070 */
[----:B------:R-:W-:Y:S01]  /*0670*/  LEA.HI.X.SX32 R67, R51, R12, 0x1, P4 ;  /* 0x0000000c33437211 */ /* 0x000fe200020f0eff */
[----:B------:R-:W-:Y:S01]  /*0680*/  IMAD R10, R10, c[0x0][0x1e8], RZ ;  /* 0x00007a000a0a7a24 */ /* 0x000fe200078e02ff */
[----:B------:R-:W-:Y:S01]  /*0690*/  ISETP.LT.U32.AND P0, PT, R50, 0x1a0, !P0 ;  /* 0x000001a03200780c */ /* 0x000fe20004701070 */
[----:B------:R-:W-:Y:S02]  /*06a0*/  @P2 IMAD R12, R9, c[0x0][0x1d8], RZ ;  /* 0x00007600090c2a24 */ /* 0x000fe400078e02ff */
        /* <DEDUP_REMOVED lines=9> */
[-C--:B------:R-:W-:Y:S01]  /*0740*/  @P2 MOV R17, R69.reuse ;  /* 0x0000004500112202 */ /* 0x080fe20000000f00 */
[----:B------:R-:W-:Y:S01]  /*0750*/  @P2 IMAD R21, R47, c[0x0][0x1dc], R12 ;  /* 0x000077002f152a24 */ /* 0x000fe200078e020c */
[-C--:B------:R-:W-:Y:S01]  /*0760*/  @P0 MOV R14, R66.reuse ;  /* 0x00000042000e0202 */ /* 0x080fe20000000f00 */
[C---:B------:R-:W-:Y:S01]  /*0770*/  @P1 IMAD R19, R49.reuse, c[0x0][0x1dc], R10 ;  /* 0x0000770031131a24 */ /* 0x040fe200078e020a */
[----:B------:R-:W-:Y:S01]  /*0780*/  @P0 MOV R15, R69 ;  /* 0x00000045000f0202 */ /* 0x000fe20000000f00 */
[----:B------:R-:W-:Y:S01]  /*0790*/  @P1 IMAD.WIDE.U32 R12, R49, c[0x0][0x1d8], R68 ;  /* 0x00007600310c1a25 */ /* 0x000fe200078e0044 */
[----:B------:R-:W-:-:S03]  /*07a0*/  @P3 MOV R10, R66 ;  /* 0x00000042000a3202 */ /* 0x000fc60000000f00 */
[----:B------:R-:W-:Y:S01]  /*07b0*/  @P2 IMAD.WIDE.U32 R16, R47, c[0x0][0x1d8], R16 ;  /* 0x000076002f102a25 */ /* 0x000fe200078e0010 */
[----:B------:R-:W-:-:S03]  /*07c0*/  @P1 IADD3 R19, R13, R19, RZ ;  /* 0x000000130d131210 */ /* 0x000fc60007ffe0ff */
[C---:B------:R-:W-:Y:S01]  /*07d0*/  @P0 IMAD R29, R46.reuse, c[0x0][0x1dc], R11 ;  /* 0x000077002e1d0a24 */ /* 0x040fe200078e020b */
[----:B------:R-:W-:Y:S01]  /*07e0*/  @P2 IADD3 R13, R17, R21, RZ ;  /* 0x00000015110d2210 */ /* 0x000fe20007ffe0ff */
[----:B------:R-:W-:Y:S01]  /*07f0*/  @P0 IMAD.WIDE.U32 R14, R46, c[0x0][0x1d8], R14 ;  /* 0x000076002e0e0a25 */ /* 0x000fe200078e000e */
[C---:B------:R-:W-:Y:S02]  /*0800*/  @P1 SHF.L.U32 R17, R12.reuse, 0x2, RZ ;  /* 0x000000020c111819 */ /* 0x040fe400000006ff */
[----:B------:R-:W-:Y:S02]  /*0810*/  @P3 MOV R11, R69 ;  /* 0x00000045000b3202 */ /* 0x000fe40000000f00 */
[----:B------:R-:W-:Y:S02]  /*0820*/  @P0 IADD3 R29, R15, R29, RZ ;  /* 0x0000001d0f1d0210 */ /* 0x000fe40007ffe0ff */
[----:B------:R-:W-:Y:S01]  /*0830*/  @P1 SHF.L.U64.HI R12, R12, 0x2, R19 ;  /* 0x000000020c0c1819 */ /* 0x000fe20000010213 */
[----:B------:R-:W-:Y:S01]  /*0840*/  @P3 IMAD.WIDE.U32 R10, R45, c[0x0][0x1d8], R10 ;  /* 0x000076002d0a3a25 */ /* 0x000fe200078e000a */
[----:B------:R-:W-:-:S02]  /*0850*/  @P0 SHF.L.U32 R32, R14, 0x2, RZ ;  /* 0x000000020e200819 */ /* 0x000fc400000006ff */
[----:B------:R-:W-:Y:S02]  /*0860*/  @P0 SHF.L.U64.HI R29, R14, 0x2, R29 ;  /* 0x000000020e1d0819 */ /* 0x000fe4000001021d */
[C---:B------:R-:W-:Y:S02]  /*0870*/  @P1 IADD3 R18, P4, R17.reuse, c[0x0][0x180], RZ ;  /* 0x0000600011121a10 */ /* 0x040fe40007f9e0ff */
[C---:B------:R-:W-:Y:S02]  /*0880*/  @P2 SHF.L.U32 R52, R16.reuse, 0x2, RZ ;  /* 0x0000000210342819 */ /* 0x040fe400000006ff */
[----:B------:R-:W-:Y:S02]  /*0890*/  @P1 IADD3 R14, P5, R17, c[0x0][0x178], RZ ;  /* 0x00005e00110e1a10 */ /* 0x000fe40007fbe0ff */
[----:B------:R-:W-:Y:S02]  /*08a0*/  @P2 SHF.L.U64.HI R20, R16, 0x2, R13 ;  /* 0x0000000210142819 */ /* 0x000fe4000001020d */
[----:B------:R-:W-:-:S02]  /*08b0*/  @P1 IADD3.X R19, R12, c[0x0][0x184], RZ, P4, !PT ;  /* 0x000061000c131a10 */ /* 0x000fc400027fe4ff */
[----:B------:R-:W-:Y:S02]  /*08c0*/  @P1 IADD3.X R15, R12, c[0x0][0x17c], RZ, P5, !PT ;  /* 0x00005f000c0f1a10 */ /* 0x000fe40002ffe4ff */
[C---:B------:R-:W-:Y:S01]  /*08d0*/  @P2 IADD3 R16, P4, R52.reuse, c[0x0][0x180], RZ ;  /* 0x0000600034102a10 */ /* 0x040fe20007f9e0ff */
[----:B------:R0:W5:Y:S01]  /*08e0*/  @P1 LDG.E.64 R26, [R18.64] ;  /* 0x00000006121a1981 */ /* 0x000162000c1e1b00 */
[----:B------:R-:W-:Y:S02]  /*08f0*/  @P2 IADD3 R52, P5, R52, c[0x0][0x178], RZ ;  /* 0x00005e0034342a10 */ /* 0x000fe40007fbe0ff */
[----:B------:R-:W-:Y:S02]  /*0900*/  @P3 IADD3 R11, R11, R23, RZ ;  /* 0x000000170b0b3210 */ /* 0x000fe40007ffe0ff */
[----:B------:R-:W-:Y:S01]  /*0910*/  @P3 SHF.L.U32 R28, R10, 0x2, RZ ;  /* 0x000000020a1c3819 */ /* 0x000fe200000006ff */
[----:B------:R-:W-:Y:S01]  /*0920*/  CS2R R22, SRZ ;  /* 0x0000000000167805 */ /* 0x000fe2000001ff00 */
[----:B------:R-:W-:-:S02]  /*0930*/  @P0 IADD3 R34, P6, R32, c[0x0][0x180], RZ ;  /* 0x0000600020220a10 */ /* 0x000fc40007fde0ff */
[C---:B------:R-:W-:Y:S02]  /*0940*/  @P2 IADD3.X R17, R20.reuse, c[0x0][0x184], RZ, P4, !PT ;  /* 0x0000610014112a10 */ /* 0x040fe400027fe4ff */
[----:B------:R-:W-:Y:S02]  /*0950*/  @P2 IADD3.X R53, R20, c[0x0][0x17c], RZ, P5, !PT ;  /* 0x00005f0014352a10 */ /* 0x000fe40002ffe4ff */
[----:B------:R-:W-:Y:S01]  /*0960*/  @P0 IADD3.X R35, R29, c[0x0][0x184], RZ, P6, !PT ;  /* 0x000061001d230a10 */ /* 0x000fe200037fe4ff */
[----:B------:R1:W5:Y:S01]  /*0970*/  @P2 LDG.E.64 R22, [R16.64] ;  /* 0x0000000610162981 */ /* 0x000362000c1e1b00 */
[----:B------:R-:W-:Y:S02]  /*0980*/  @P0 IADD3 R32, P4, R32, c[0x0][0x178], RZ ;  /* 0x00005e0020200a10 */ /* 0x000fe40007f9e0ff */
[----:B------:R-:W-:Y:S02]  /*0990*/  @P3 IADD3 R30, P5, R28, c[0x0][0x180], RZ ;  /* 0x000060001c1e3a10 */ /* 0x000fe40007fbe0ff */
[----:B------:R-:W-:-:S02]  /*09a0*/  @P3 SHF.L.U64.HI R40, R10, 0x2, R11 ;  /* 0x000000020a283819 */ /* 0x000fc4000001020b */
[----:B------:R-:W-:Y:S01]  /*09b0*/  @P3 IADD3 R28, P6, R28, c[0x0][0x178], RZ ;  /* 0x00005e001c1c3a10 */ /* 0x000fe20007fde0ff */
[----:B0-----:R-:W-:Y:S01]  /*09c0*/  CS2R R18, SRZ ;  /* 0x0000000000127805 */ /* 0x001fe2000001ff00 */
[----:B------:R-:W-:Y:S01]  /*09d0*/  @P0 IADD3.X R33, R29, c[0x0][0x17c], RZ, P4, !PT ;  /* 0x00005f001d210a10 */ /* 0x000fe200027fe4ff */
[----:B-1----:R-:W-:Y:S01]  /*09e0*/  CS2R R16, SRZ ;  /* 0x0000000000107805 */ /* 0x002fe2000001ff00 */
[C---:B------:R-:W-:Y:S02]  /*09f0*/  @P3 IADD3.X R31, R40.reuse, c[0x0][0x184], RZ, P5, !PT ;  /* 0x00006100281f3a10 */ /* 0x040fe40002ffe4ff */
[----:B------:R-:W-:Y:S02]  /*0a00*/  @P3 IADD3.X R29, R40, c[0x0][0x17c], RZ, P6, !PT ;  /* 0x00005f00281d3a10 */ /* 0x000fe400037fe4ff */
[----:B------:R-:W-:Y:S01]  /*0a10*/  MOV R11, RZ ;  /* 0x000000ff000b7202 */ /* 0x000fe20000000f00 */
[----:B------:R0:W5:Y:S01]  /*0a20*/  @P3 LDG.E.64 R18, [R30.64] ;  /* 0x000000061e123981 */ /* 0x000162000c1e1b00 */
[----:B------:R-:W-:-:S03]  /*0a30*/  MOV R10, RZ ;  /* 0x000000ff000a7202 */ /* 0x000fc60000000f00 */
[----:B------:R0:W5:Y:S01]  /*0a40*/  @P3 LDG.E.64 R16, [R28.64] ;  /* 0x000000061c103981 */ /* 0x000162000c1e1b00 */
[----:B------:R-:W-:-:S03]  /*0a50*/  CS2R R20, SRZ ;  /* 0x0000000000147805 */ /* 0x000fc6000001ff00 */
[----:B------:R1:W5:Y:S04]  /*0a60*/  @P1 LDG.E.64 R10, [R14.64] ;  /* 0x000000060e0a1981 */ /* 0x000368000c1e1b00 */
[----:B------:R0:W5:Y:S01]  /*0a70*/  @P0 LDG.E.64 R20, [R34.64] ;  /* 0x0000000622140981 */ /* 0x000162000c1e1b00 */
[----:B-1----:R-:W-:-:S06]  /*0a80*/  CS2R R14, SRZ ;  /* 0x00000000000e7805 */ /* 0x002fcc000001ff00 */
[----:B------:R0:W5:Y:S01]  /*0a90*/  @P0 LDG.E.64 R14, [R32.64] ;  /* 0x00000006200e0981 */ /* 0x000162000c1e1b00 */
[----:B------:R-:W-:Y:S01]  /*0aa0*/  MOV R54, 0x3f800000 ;  /* 0x3f80000000367802 */ /* 0x000fe20000000f00 */
[----:B------:R-:W-:Y:S01]  /*0ab0*/  CS2R R12, SRZ ;  /* 0x00000000000c7805 */ /* 0x000fe2000001ff00 */
[----:B------:R-:W-:Y:S01]  /*0ac0*/  BSSY B0, `(.L_x_1604) ;  /* 0x000001a000007945 */ /* 0x000fe20003800000 */
[----:B------:R-:W-:Y:S02]  /*0ad0*/  MOV R55, RZ ;  /* 0x000000ff00377202 */ /* 0x000fe40000000f00 */
[----:B------:R-:W-:Y:S02]  /*0ae0*/  MOV R40, RZ ;  /* 0x000000ff00287202 */ /* 0x000fe40000000f00 */
        /* <DEDUP_REMOVED lines=23> */
.L_x_1605:
[----:B0-----:R-:W-:Y:S05]  /*0c60*/  BSYNC B0 ;  /* 0x0000000000007941 */ /* 0x001fea0003800000 */
.L_x_1604:
[----:B------:R-:W-:Y:S01]  /*0c70*/  ISETP.NE.AND P4, PT, RZ, UR9, PT ;  /* 0x00000009ff007c0c */ /* 0x000fe2000bf85270 */
[C---:B-----5:R-:W-:Y:S01]  /*0c80*/  FADD.FTZ R61, -R24.reuse, R26 ;  /* 0x0000001a183d7221 */ /* 0x060fe20000010100 */
[----:B------:R-:W-:Y:S01]  /*0c90*/  MOV R26, R12 ;  /* 0x0000000c001a7202 */ /* 0x000fe20000000f00 */
[C---:B------:R-:W-:Y:S02]  /*0ca0*/  FADD.FTZ R25, -R24.reuse, R27 ;  /* 0x0000001b18197221 */ /* 0x040fe40000010100 */
[C---:B------:R-:W-:Y:S01]  /*0cb0*/  FADD.FTZ R57, -R24.reuse, R22 ;  /* 0x0000001618397221 */ /* 0x040fe20000010100 */
[----:B------:R-:W-:Y:S01]  /*0cc0*/  MOV R22, R10 ;  /* 0x0000000a00167202 */ /* 0x000fe20000000f00 */
[----:B------:R-:W-:Y:S01]  /*0cd0*/  FADD.FTZ R27, -R24, R23 ;  /* 0x00000017181b7221 */ /* 0x000fe20000010100 */
[----:B------:R-:W-:Y:S01]  /*0ce0*/  MOV R23, R11 ;  /* 0x0000000b00177202 */ /* 0x000fe20000000f00 */
[----:B-1----:R-:W-:-:S02]  /*0cf0*/  FMUL.FTZ R61, R61, R54 ;  /* 0x000000363d3d7220 */ /* 0x002fc40000410000 */
        /* <DEDUP_REMOVED lines=19> */
[----:B------:R-:W-:-:S04]  /*0e30*/  FMUL.FTZ R22, R29, R22 ;  /* 0x000000161d167220 */ /* 0x000fc80000410000 */
.L_x_1606:
[----:B------:R-:W-:Y:S01]  /*0e40*/  FMUL.FTZ R30, R22, R55 ;  /* 0x00000037161e7220 */ /* 0x000fe20000410000 */
[----:B------:R-:W-:Y:S01]  /*0e50*/  MOV R25, R13 ;  /* 0x0000000d00197202 */ /* 0x000fe20000000f00 */
[----:B------:R-:W-:Y:S02]  /*0e60*/  FMUL.FTZ R57, R57, R54 ;  /* 0x0000003639397220 */ /* 0x000fe40000410000 */
[----:B------:R-:W-:Y:S02]  /*0e70*/  FFMA.FTZ R28, R61, R30, RZ ;  /* 0x0000001e3d1c7223 */ /* 0x000fe400000100ff */
[----:B------:R-:W-:Y:S02]  /*0e80*/  FMUL.FTZ R29, R23, R40 ;  /* 0x00000028171d7220 */ /* 0x000fe40000410000 */
[----:B------:R-:W-:Y:S02]  /*0e90*/  FADD.FTZ R30, RZ, R30 ;  /* 0x0000001eff1e7221 */ /* 0x000fe40000010000 */
        /* <DEDUP_REMOVED lines=20> */
.L_x_1607:
        /* <DEDUP_REMOVED lines=31> */
.L_x_1608:
[----:B------:R-:W-:Y:S02]  /*11d0*/  FFMA.FTZ R27, R56, R29, R27 ;  /* 0x0000001d381b7223 */ /* 0x000fe4000001001b */
[----:B------:R-:W-:Y:S02]  /*11e0*/  FMUL.FTZ R30, R20, R55 ;  /* 0x00000037141e7220 */ /* 0x000fe40000410000 */
[----:B------:R-:W-:Y:S02]  /*11f0*/  FADD.FTZ R29, R29, R28 ;  /* 0x0000001c1d1d7221 */ /* 0x000fe40000010000 */
[C---:B------:R-:W-:Y:S01]  /*1200*/  FADD.FTZ R63, -R24.reuse, R18 ;  /* 0x00000012183f7221 */ /* 0x040fe20000010100 */
[----:B------:R-:W-:Y:S01]  /*1210*/  MOV R18, R16 ;  /* 0x0000001000127202 */ /* 0x000fe20000000f00 */
[----:B------:R-:W-:Y:S01]  /*1220*/  FADD.FTZ R31, -R24, R19 ;  /* 0x00000013181f7221 */ /* 0x000fe20000010100 */
[----:B------:R-:W-:Y:S01]  /*1230*/  MOV R19, R17 ;  /* 0x0000001100137202 */ /* 0x000fe20000000f00 */
[----:B------:R-:W-:-:S02]  /*1240*/  FADD.FTZ R24, R29, R30 ;  /* 0x0000001e1d187221 */ /* 0x000fc40000010000 */
[----:B------:R-:W-:Y:S02]  /*1250*/  FFMA.FTZ R27, R59, R30, R27 ;  /* 0x0000001e3b1b7223 */ /* 0x000fe4000001001b */
        /* <DEDUP_REMOVED lines=22> */
.L_x_1609:
[----:B------:R-:W-:Y:S01]  /*13c0*/  FFMA.FTZ R27, R58, R29, R27 ;  /* 0x0000001d3a1b7223 */ /* 0x000fe2000001001b */
[----:B------:R-:W-:Y:S01]  /*13d0*/  ISETP.GT.AND P0, PT, R37, 0x1e, PT ;  /* 0x0000001e2500780c */ /* 0x000fe20003f04270 */
[----:B------:R-:W-:Y:S01]  /*13e0*/  FADD.FTZ R29, R29, R24 ;  /* 0x000000181d1d7221 */ /* 0x000fe20000010000 */
[C---:B------:R-:W-:Y:S01]  /*13f0*/  ISETP.GT.AND P3, PT, R37.reuse, 0xf, PT ;  /* 0x0000000f2500780c */ /* 0x040fe20003f64270 */
[----:B------:R-:W-:Y:S01]  /*1400*/  FMUL.FTZ R24, R18, R55 ;  /* 0x0000003712187220 */ /* 0x000fe20000410000 */
[----:B------:R-:W-:Y:S01]  /*1410*/  ISETP.NE.AND P5, PT, R37, RZ, PT ;  /* 0x000000ff2500720c */ /* 0x000fe20003fa5270 */
[----:B------:R-:W-:Y:S01]  /*1420*/  FMUL.FTZ R28, R19, R40 ;  /* 0x00000028131c7220 */ /* 0x000fe20000410000 */
[----:B------:R-:W-:Y:S01]  /*1430*/  BSSY B0, `(.L_x_1610) ;  /* 0x0000055000007945 */ /* 0x000fe20003800000 */
[----:B------:R-:W-:Y:S01]  /*1440*/  FFMA.FTZ R27, R63, R24, R27 ;  /* 0x000000183f1b7223 */ /* 0x000fe2000001001b */
[----:B------:R-:W-:Y:S01]  /*1450*/  ISETP.GT.U32.AND P6, PT, R50, 0xc, PT ;  /* 0x0000000c3200780c */ /* 0x000fe20003fc4070 */
[----:B------:R-:W-:-:S02]  /*1460*/  FADD.FTZ R29, R29, R24 ;  /* 0x000000181d1d7221 */ /* 0x000fc40000010000 */
        /* <DEDUP_REMOVED lines=9> */
[----:B------:R-:W-:Y:S01]  /*1500*/  FADD.FTZ R22, RZ, R23 ;  /* 0x00000017ff167221 */ /* 0x000fe20000010000 */
[----:B------:R-:W-:Y:S01]  /*1510*/  HFMA2.MMA R23, -RZ, RZ, 0, 1.1920928955078125e-07 ;  /* 0x00000002ff177435 */ /* 0x000fe200000001ff */
[----:B------:R-:W-:Y:S02]  /*1520*/  FFMA.FTZ R26, R56, R25, R26 ;  /* 0x00000019381a7223 */ /* 0x000fe4000001001a */
[----:B------:R-:W-:Y:S02]  /*1530*/  FADD.FTZ R22, R22, R25 ;  /* 0x0000001916167221 */ /* 0x000fe40000010000 */
[----:B------:R-:W-:Y:S02]  /*1540*/  FADD.FTZ R31, R31, R20 ;  /* 0x000000141f1f7221 */ /* 0x000fe40000010000 */
[----:B------:R-:W-:-:S02]  /*1550*/  FFMA.FTZ R20, R59, R20, R30 ;  /* 0x000000143b147223 */ /* 0x000fc4000001001e */
[----:B------:R-:W-:Y:S02]  /*1560*/  FADD.FTZ R30, R22, R21 ;  /* 0x00000015161e7221 */ /* 0x000fe40000010000 */
[----:B------:R-:W-:Y:S02]  /*1570*/  FFMA.FTZ R26, R58, R21, R26 ;  /* 0x000000153a1a7223 */ /* 0x000fe4000001001a */
[----:B------:R-:W-:Y:S02]  /*1580*/  FFMA.FTZ R20, R63, R18, R20 ;  /* 0x000000123f147223 */ /* 0x000fe40000010014 */
[----:B0-----:R-:W-:Y:S02]  /*1590*/  @!P0 FADD.FTZ R24, R24, R29 ;  /* 0x0000001d18188221 */ /* 0x001fe40000010000 */
[----:B------:R-:W-:Y:S02]  /*15a0*/  FADD.FTZ R22, R31, R18 ;  /* 0x000000121f167221 */ /* 0x000fe40000010000 */
[----:B-1----:R-:W-:Y:S01]  /*15b0*/  @!P0 FADD.FTZ R27, R27, R28 ;  /* 0x0000001c1b1b8221 */ /* 0x002fe20000010000 */
[----:B------:R-:W0:Y:S01]  /*15c0*/  SHFL.DOWN PT, R29, R24, 0x2, 0x1f ;  /* 0x08401f00181d7f89 */ /* 0x000e2200000e0000 */
[----:B------:R-:W-:Y:S01]  /*15d0*/  ISETP.GT.AND P0, PT, R37, 0x1d, PT ;  /* 0x0000001d2500780c */ /* 0x000fe20003f04270 */
[----:B------:R-:W-:-:S02]  /*15e0*/  FFMA.FTZ R21, R62, R19, R26 ;  /* 0x000000133e157223 */ /* 0x000fc4000001001a */
        /* <DEDUP_REMOVED lines=27> */
[----:B------:R-:W1:Y:S01]  /*17a0*/  LDS.128 R24, [0x20] ;  /* 0x00002000ff187984 */ /* 0x000e620000000c00 */
[----:B0-----:R-:W-:-:S02]  /*17b0*/  FADD.FTZ R33, R18, R28 ;  /* 0x0000001c12217221 */ /* 0x001fc40000010000 */
[----:B--2---:R-:W-:Y:S02]  /*17c0*/  FADD.FTZ R18, R19, R29 ;  /* 0x0000001d13127221 */ /* 0x004fe40000010000 */
[----:B------:R-:W0:Y:S01]  /*17d0*/  LDS.128 R28, [0x30] ;  /* 0x00003000ff1c7984 */ /* 0x000e220000000c00 */
[----:B-1----:R-:W-:Y:S02]  /*17e0*/  FADD.FTZ R19, R33, R24 ;  /* 0x0000001821137221 */ /* 0x002fe40000010000 */
[----:B------:R-:W-:Y:S01]  /*17f0*/  FADD.FTZ R18, R18, R25 ;  /* 0x0000001912127221 */ /* 0x000fe20000010000 */
[----:B------:R-:W1:Y:S01]  /*1800*/  LDS.128 R32, [0x40] ;  /* 0x00004000ff207984 */ /* 0x000e620000000c00 */
[----:B------:R-:W-:Y:S02]  /*1810*/  FADD.FTZ R19, R19, R26 ;  /* 0x0000001a13137221 */ /* 0x000fe40000010000 */
[----:B------:R-:W-:Y:S02]  /*1820*/  FADD.FTZ R18, R18, R27 ;  /* 0x0000001b12127221 */ /* 0x000fe40000010000 */
[----:B------:R-:W2:Y:S01]  /*1830*/  LDS.128 R24, [0x50] ;  /* 0x00005000ff187984 */ /* 0x000ea20000000c00 */
[----:B0-----:R-:W-:-:S02]  /*1840*/  FADD.FTZ R19, R19, R28 ;  /* 0x0000001c13137221 */ /* 0x001fc40000010000 */
[----:B------:R-:W-:Y:S02]  /*1850*/  FADD.FTZ R18, R18, R29 ;  /* 0x0000001d12127221 */ /* 0x000fe40000010000 */
[----:B------:R-:W-:Y:S02]  /*1860*/  FADD.FTZ R19, R19, R30 ;  /* 0x0000001e13137221 */ /* 0x000fe40000010000 */
[----:B------:R-:W-:Y:S02]  /*1870*/  FADD.FTZ R18, R18, R31 ;  /* 0x0000001f12127221 */ /* 0x000fe40000010000 */
[----:B------:R-:W0:Y:S01]  /*1880*/  LDS.128 R28, [0x60] ;  /* 0x00006000ff1c7984 */ /* 0x000e220000000c00 */
[----:B-1----:R-:W-:Y:S02]  /*1890*/  FADD.FTZ R19, R19, R32 ;  /* 0x0000002013137221 */ /* 0x002fe40000010000 */
[----:B------:R-:W-:Y:S02]  /*18a0*/  FADD.FTZ R18, R18, R33 ;  /* 0x0000002112127221 */ /* 0x000fe40000010000 */
[----:B------:R-:W-:-:S02]  /*18b0*/  FADD.FTZ R33, R19, R34 ;  /* 0x0000002213217221 */ /* 0x000fc40000010000 */
[----:B------:R-:W-:Y:S02]  /*18c0*/  FADD.FTZ R32, R18, R35 ;  /* 0x0000002312207221 */ /* 0x000fe40000010000 */
[----:B------:R-:W1:Y:S01]  /*18d0*/  LDS.64 R18, [0x70] ;  /* 0x00007000ff127984 */ /* 0x000e620000000a00 */
        /* <DEDUP_REMOVED lines=10> */
.L_x_1611:
[----:B------:R-:W-:Y:S05]  /*1980*/  BSYNC B0 ;  /* 0x0000000000007941 */ /* 0x000fea0003800000 */
.L_x_1610:
        /* <DEDUP_REMOVED lines=10> */
[----:B-1----:R-:W-:Y:S02]  /*1a30*/  FADD.FTZ R23, R24, R28 ;  /* 0x0000001c18177221 */ /* 0x002fe40000010000 */
[----:B------:R-:W-:Y:S01]  /*1a40*/  FADD.FTZ R20, R20, R29 ;  /* 0x0000001d14147221 */ /* 0x000fe20000010000 */
[----:B------:R-:W0:Y:S01]  /*1a50*/  LDS.128 R24, [R0+0x340] ;  /* 0x0003400000187984 */ /* 0x000e220000000c00 */
[----:B------:R-:W-:-:S02]  /*1a60*/  FADD.FTZ R29, R21, R30 ;  /* 0x0000001e151d7221 */ /* 0x000fc40000010000 */
[----:B------:R-:W-:Y:S02]  /*1a70*/  FADD.FTZ R28, R22, R31 ;  /* 0x0000001f161c7221 */ /* 0x000fe40000010000 */
[----:B---3--:R-:W-:Y:S02]  /*1a80*/  FADD.FTZ R31, R23, R32 ;  /* 0x00000020171f7221 */ /* 0x008fe40000010000 */
        /* <DEDUP_REMOVED lines=8> */
[----:B------:R-:W-:Y:S01]  /*1b10*/  LDS.128 R24, [R0+0x5b0] ;  /* 0x0005b00000187984 */ /* 0x000fe20000000c00 */
[----:B-1----:R-:W-:Y:S02]  /*1b20*/  FADD.FTZ R35, R31, R20 ;  /* 0x000000141f237221 */ /* 0x002fe40000010000 */
[----:B------:R-:W-:Y:S02]  /*1b30*/  FADD.FTZ R20, R30, R21 ;  /* 0x000000151e147221 */ /* 0x000fe40000010000 */
[----:B------:R-:W0:Y:S01]  /*1b40*/  LDS.128 R28, [R0+0x4e0] ;  /* 0x0004e000001c7984 */ /* 0x000e220000000c00 */
[----:B------:R-:W-:-:S02]  /*1b50*/  FADD.FTZ R33, R33, R22 ;  /* 0x0000001621217221 */ /* 0x000fc40000010000 */
[----:B------:R-:W-:Y:S02]  /*1b60*/  FADD.FTZ R32, R32, R23 ;  /* 0x0000001720207221 */ /* 0x000fe40000010000 */
[----:B0-----:R-:W-:Y:S02]  /*1b70*/  FADD.FTZ R35, R35, R28 ;  /* 0x0000001c23237221 */ /* 0x001fe40000010000 */
[----:B------:R-:W-:Y:S02]  /*1b80*/  FADD.FTZ R20, R20, R29 ;  /* 0x0000001d14147221 */ /* 0x000fe40000010000 */
[----:B------:R-:W-:Y:S02]  /*1b90*/  FADD.FTZ R33, R33, R30 ;  /* 0x0000001e21217221 */ /* 0x000fe40000010000 */
[----:B------:R-:W-:Y:S02]  /*1ba0*/  FADD.FTZ R32, R32, R31 ;  /* 0x0000001f20207221 */ /* 0x000fe40000010000 */
[----:B------:R-:W0:Y:S01]  /*1bb0*/  LDS.128 R28, [R0+0x680] ;  /* 0x00068000001c7984 */ /* 0x000e220000000c00 */
[----:B------:R-:W-:-:S02]  /*1bc0*/  FADD.FTZ R35, R35, R24 ;  /* 0x0000001823237221 */ /* 0x000fc40000010000 */
        /* <DEDUP_REMOVED lines=107> */
[----:B-1----:R-:W-:Y:S02]  /*2280*/  FADD.FTZ R35, R35, R20 ;  /* 0x0000001423237221 */ /* 0x002fe40000010000 */
[----:B------:R-:W-:Y:S02]  /*2290*/  FADD.FTZ R20, R24, R21 ;  /* 0x0000001518147221 */ /* 0x000fe40000010000 */
[----:B------:R-:W0:Y:S01]  /*22a0*/  LDS.128 R24, [R0+0x1860] ;  /* 0x0018600000187984 */ /* 0x000e220000000c00 */
[----:B------:R-:W-:Y:S02]  /*22b0*/  FADD.FTZ R32, R32, R31 ;  /* 0x0000001f20207221 */ /* 0x000fe40000010000 */
[----:B------:R-:W-:Y:S01]  /*22c0*/  FADD.FTZ R33, R33, R22 ;  /* 0x0000001621217221 */ /* 0x000fe20000010000 */
[----:B------:R-:W1:Y:S01]  /*22d0*/  LDS.128 R28, [R0+0x1930] ;  /* 0x00193000001c7984 */ /* 0x000e620000000c00 */
        /* <DEDUP_REMOVED lines=9> */
.L_x_1613:
[----:B------:R-:W-:Y:S05]  /*2370*/  BSYNC B0 ;  /* 0x0000000000007941 */ /* 0x000fea0003800000 */
.L_x_1612:
[----:B------:R-:W-:Y:S01]  /*2380*/  BSSY B0, `(.L_x_1614) ;  /* 0x0000011000007945 */ /* 0x000fe20003800000 */
[----:B------:R-:W-:Y:S05]  /*2390*/  @P6 BRA `(.L_x_1615) ;  /* 0x000000f000006947 */ /* 0x000fea0003800000 */
        /* <DEDUP_REMOVED lines=15> */
.L_x_1615:
[----:B------:R-:W-:Y:S05]  /*2490*/  BSYNC B0 ;  /* 0x0000000000007941 */ /* 0x000fea0003800000 */
.L_x_1614:
[----:B------:R-:W-:Y:S05]  /*24a0*/  @!P0 BRA `(.L_x_1616) ;  /* 0x000011e000008947 */ /* 0x000fea0003800000 */
[----:B0-2---:R-:W-:Y:S01]  /*24b0*/  LOP3.LUT R20, R42, 0x1, RZ, 0xc0, !PT ;  /* 0x000000012a147812 */ /* 0x005fe200078ec0ff */
[----:B------:R-:W-:Y:S01]  /*24c0*/  HFMA2.MMA R29, -RZ, RZ, 0, 2.384185791015625e-07 ;  /* 0x00000004ff1d7435 */ /* 0x000fe200000001ff */
[----:B------:R-:W-:-:S03]  /*24d0*/  MOV R24, c[0x0][0xc] ;  /* 0x0000030000187a02 */ /* 0x000fc60000000f00 */
        /* <DEDUP_REMOVED lines=25> */
.L_x_1618:
[----:B------:R-:W2:Y:S01]  /*2670*/  LDG.E.STRONG.GPU R22, [R20.64] ;  /* 0x0000000614167981 */ /* 0x000ea2000c1ef900 */
[----:B------:R-:W-:Y:S01]  /*2680*/  YIELD ;  /* 0x0000000000007946 */ /* 0x000fe20003800000 */
[----:B--2---:R-:W-:Y:S01]  /*2690*/  ISETP.NE.AND P0, PT, R22, R25, PT ;  /* 0x000000191600720c */ /* 0x004fe20003f05270 */
[----:B------:R-:W-:-:S12]  /*26a0*/  CCTL.IVALL ;  /* 0x00000000ff00798f */ /* 0x000fd80002000000 */
[----:B------:R-:W-:Y:S05]  /*26b0*/  @P0 BRA `(.L_x_1618) ;  /* 0xffffffb000000947 */ /* 0x000fea000383ffff */
.L_x_1617:
[----:B------:R-:W-:Y:S01]  /*26c0*/  ISETP.NE.AND P0, PT, RZ, c[0x0][0xc], PT ;  /* 0x00000300ff007a0c */ /* 0x000fe20003f05270 */
[----:B------:R-:W-:Y:S01]  /*26d0*/  WARPSYNC 0xffffffff ;  /* 0xffffffff00007948 */ /* 0x000fe20003800000 */
[----:B------:R-:W-:Y:S11]  /*26e0*/  BAR.SYNC.DEFER_BLOCKING 0x0 ;  /* 0x0000000000007b1d */ /* 0x000ff60000010000 */
[----:B------:R-:W-:Y:S05]  /*26f0*/  @!P0 BRA `(.L_x_1616) ;  /* 0x00000f9000008947 */ /* 0x000fea0003800000 */
[----:B0-----:R-:W-:Y:S01]  /*2700*/  IADD3 R20, R24, -0x1, RZ ;  /* 0xffffffff18147810 */ /* 0x001fe20007ffe0ff */
        /* <DEDUP_REMOVED lines=11> */
.L_x_1622:
[C---:B------:R-:W-:Y:S02]  /*27c0*/  ISETP.EQ.OR P5, PT, R27.reuse, R39, P3 ;  /* 0x000000271b00720c */ /* 0x040fe40001fa2670 */
[----:B------:R-:W-:-:S04]  /*27d0*/  IADD3 R23, R27, 0x1, RZ ;  /* 0x000000011b177810 */ /* 0x000fc80007ffe0ff */
        /* <DEDUP_REMOVED lines=113> */
.L_x_1621:
[----:B------:R-:W-:-:S13]  /*2ef0*/  ISETP.GT.AND P5, PT, R26, 0x4, PT ;  /* 0x000000041a00780c */ /* 0x000fda0003fa4270 */
[----:B------:R-:W-:Y:S05]  /*2f00*/  @!P5 BRA `(.L_x_1623) ;  /* 0x000003b00000d947 */ /* 0x000fea0003800000 */
        /* <DEDUP_REMOVED lines=59> */
.L_x_1623:
[----:B------:R-:W-:-:S13]  /*32c0*/  ISETP.NE.OR P0, PT, R26, RZ, P0 ;  /* 0x000000ff1a00720c */ /* 0x000fda0000705670 */
[----:B------:R-:W-:Y:S05]  /*32d0*/  @!P0 BRA `(.L_x_1619) ;  /* 0x000001f000008947 */ /* 0x000fea0003800000 */
.L_x_1620:
[----:B------:R-:W-:-:S13]  /*32e0*/  ISETP.EQ.OR P6, PT, R27, R39, P3 ;  /* 0x000000271b00720c */ /* 0x000fda0001fc2670 */
[----:B------:R-:W-:-:S04]  /*32f0*/  @!P6 IMAD R21, R27, c[0x0][0x10], R38 ;  /* 0x000004001b15ea24 */ /* 0x000fc800078e0226 */
        /* <DEDUP_REMOVED lines=29> */
.L_x_1619:
[----:B------:R-:W-:-:S13]  /*34d0*/  ISETP.NE.AND P0, PT, R44, RZ, PT ;  /* 0x000000ff2c00720c */ /* 0x000fda0003f05270 */
        /* <DEDUP_REMOVED lines=10> */
.L_x_1625:
[----:B------:R-:W-:Y:S05]  /*3580*/  BSYNC B0 ;  /* 0x0000000000007941 */ /* 0x000fea0003800000 */
.L_x_1624:
        /* <DEDUP_REMOVED lines=16> */
.L_x_1616:
[----:B------:R-:W-:Y:S01]  /*3690*/  @!P3 STS.64 [0x80], R18 ;  /* 0x00008012ff00b388 */ /* 0x000fe20000000a00 */
[----:B0-2---:R-:W-:-:S03]  /*36a0*/  IMAD.WIDE.U32 R22, R50, 0x4ec4ec4f, RZ ;  /* 0x4ec4ec4f32167825 */ /* 0x005fc600078e00ff */
        /* <DEDUP_REMOVED lines=10> */
[----:B------:R-:W-:-:S02]  /*3750*/  ISETP.GE.AND.EX P0, PT, R23, c[0x0][0x1e4], PT, P0 ;  /* 0x0000790017007a0c */ /* 0x000fc40003f06300 */
[----:B------:R-:W-:Y:S02]  /*3760*/  ISETP.GE.AND.EX P3, PT, R22, c[0x0][0x1e4], PT, P3 ;  /* 0x0000790016007a0c */ /* 0x000fe40003f66330 */
[C---:B------:R-:W-:Y:S02]  /*3770*/  ISETP.LT.U32.AND P0, PT, R50.reuse, 0x1a0, !P0 ;  /* 0x000001a03200780c */ /* 0x040fe40004701070 */
[----:B------:R-:W-:Y:S01]  /*3780*/  ISETP.LT.U32.AND P3, PT, R50, 0x1a0, !P3 ;  /* 0x000001a03200780c */ /* 0x000fe20005f61070 */
[----:B0-----:R-:W-:Y:S02]  /*3790*/  FMUL.FTZ R22, R20, c[0x0][0x20c] ;  /* 0x0000830014167a20 */ /* 0x001fe40000410000 */
        /* <DEDUP_REMOVED lines=20> */
.L_x_1626:
        /* <DEDUP_REMOVED lines=17> */
.L_x_1628:
[----:B------:R-:W-:Y:S05]  /*39f0*/  BSYNC B0 ;  /* 0x0000000000007941 */ /* 0x000fea0003800000 */
.L_x_1627:
        /* <DEDUP_REMOVED lines=19> */
.L_x_1629:
        /* <DEDUP_REMOVED lines=17> */
.L_x_1631:
[----:B------:R-:W-:Y:S05]  /*3c40*/  BSYNC B0 ;  /* 0x0000000000007941 */ /* 0x000fea0003800000 */
.L_x_1630:
        /* <DEDUP_REMOVED lines=19> */
.L_x_1632:
        /* <DEDUP_REMOVED lines=17> */
.L_x_1634:
[----:B------:R-:W-:Y:S05]  /*3e90*/  BSYNC B0 ;  /* 0x0000000000007941 */ /* 0x000fea0003800000 */
.L_x_1633:
        /* <DEDUP_REMOVED lines=19> */
.L_x_1635:
        /* <DEDUP_REMOVED lines=17> */
.L_x_1637:
[----:B------:R-:W-:Y:S05]  /*40e0*/  BSYNC B0 ;  /* 0x0000000000007941 */ /* 0x000fea0003800000 */
.L_x_1636:
[----:B------:R-:W-:Y:S02]  /*40f0*/  IADD3 R41, R41, c[0x0][0x10], RZ ;  /* 0x0000040029297a10 */ /* 0x000fe40007ffe0ff */
[----:B------:R-:W-:Y:S02]  /*4100*/  IADD3 R42, R42, 0x1, RZ ;  /* 0x000000012a2a7810 */ /* 0x000fe40007ffe0ff */
[----:B------:R-:W-:-:S13]  /*4110*/  ISETP.GE.AND P0, PT, R41, UR4, PT ;  /* 0x0000000429007c0c */ /* 0x000fda000bf06270 */
[----:B------:R-:W-:Y:S01]  /*4120*/  @P0 CALL.REL.NOINC `(.L_x_1603) ;  /* 0x0000001000000944 */ /* 0x000fe20003c00000 */
[----:B------:R-:W-:Y:S05]  /*4130*/  BRA `(.L_x_1638) ;  /* 0xffffc21000007947 */ /* 0x000fea000383ffff */
.L_x_1603:
        /* <DEDUP_REMOVED lines=22> */
.L_x_1640:
[----:B------:R-:W-:Y:S05]  /*42a0*/  BSYNC B0 ;  /* 0x0000000000007941 */ /* 0x000fea0003800000 */
.L_x_1639:
[----:B------:R-:W-:Y:S05]  /*42b0*/  @P0 EXIT ;  /* 0x000000000000094d */ /* 0x000fea0003800000 */
[----:B------:R-:W-:Y:S05]  /*42c0*/  @P2 BRA `(.L_x_1641) ;  /* 0x0000008000002947 */ /* 0x000fea0003800000 */
[----:B------:R-:W-:-:S05]  /*42d0*/  IMAD R0, R4, c[0x0][0x10], RZ ;  /* 0x0000040004007a24 */ /* 0x000fca00078e02ff */
[----:B------:R-:W-:-:S13]  /*42e0*/  ISETP.NE.AND P0, PT, R0, -0x1, PT ;  /* 0xffffffff0000780c */ /* 0x000fda0003f05270 */
[----:B------:R-:W-:Y:S05]  /*42f0*/  @!P0 BRA `(.L_x_1641) ;  /* 0x0000005000008947 */ /* 0x000fea0003800000 */
.L_x_1642:
[----:B-1----:R-:W2:Y:S01]  /*4300*/  LDG.E.STRONG.GPU R5, [R2.64] ;  /* 0x0000000602057981 */ /* 0x002ea2000c1ef900 */
[----:B------:R-:W-:Y:S01]  /*4310*/  YIELD ;  /* 0x0000000000007946 */ /* 0x000fe20003800000 */
[----:B--2---:R-:W-:Y:S01]  /*4320*/  ISETP.NE.AND P0, PT, R5, R0, PT ;  /* 0x000000000500720c */ /* 0x004fe20003f05270 */
[----:B------:R-:W-:-:S12]  /*4330*/  CCTL.IVALL ;  /* 0x00000000ff00798f */ /* 0x000fd80002000000 */
[----:B------:R-:W-:Y:S05]  /*4340*/  @P0 BRA `(.L_x_1642) ;  /* 0xffffffb000000947 */ /* 0x000fea000383ffff */
.L_x_1641:
        /* <DEDUP_REMOVED lines=25> */
.L_x_1643:
        /* <DEDUP_REMOVED lines=26> */
.L_x_1644:
        /* <DEDUP_REMOVED lines=16> */
.L_x_3289:


//--------------------- .text._Z35group_norm_nhwc_bwd_one_pass_kernelI11Fp32IOBf16WLi256ELi26ELi416EEv26Group_norm_nhwc_bwd_params --------------------------
	.section	.text._Z35group_norm_nhwc_bwd_one_pass_kernelI11Fp32IOBf16WLi256ELi26ELi416EEv26Group_norm_nhwc_bwd_params,"ax",@progbits
	.sectioninfo	@"SHI_REGISTERS=72"
	.align	128
        .global         _Z35group_norm_nhwc_bwd_one_pass_kernelI11Fp32IOBf16WLi256ELi26ELi416EEv26Group_norm_nhwc_bwd_params
        .type           _Z35group_norm_nhwc_bwd_one_pass_kernelI11Fp32IOBf16WLi256ELi26ELi416EEv26Group_norm_nhwc_bwd_params,@function
        .size           _Z35group_norm_nhwc_bwd_one_pass_kernelI11Fp32IOBf16WLi256ELi26ELi416EEv26Group_norm_nhwc_bwd_params,(.L_x_3290 - _Z35group_norm_nhwc_bwd_one_pass_kernelI11Fp32IOBf16WLi256ELi26ELi416EEv26Group_norm_nhwc_bwd_params)
        .other          _Z35group_norm_nhwc_bwd_one_pass_kernelI11Fp32IOBf16WLi256ELi26ELi416EEv26Group_norm_nhwc_bwd_params,@"STO_CUDA_ENTRY STV_DEFAULT"
_Z35group_norm_nhwc_bwd_one_pass_kernelI11Fp32IOBf16WLi256ELi26ELi416EEv26Group_norm_nhwc_bwd_params:
.text._Z35group_norm_nhwc_bwd_one_pass_kernelI11Fp32IOBf16WLi256ELi26ELi416EEv26Group_norm_nhwc_bwd_params:
        /* <DEDUP_REMOVED lines=15> */
[----:B------:R-:W-:Y:S01]  /*00f0*/  ISETP.GE.U32.AND P4, PT, R5, 0x1a0, PT ;  /* 0x000001a00500780c */ /* 0x000fe20003f86070 */
[----:B------:R-:W-:Y:S01]  /*0100*/  UIMAD.WIDE.U32 UR4, UR8, UR12, URZ ;  /* 0x0000000c080472a5 */ /* 0x000fe2000f8e003f */
[----:B------:R-:W-:Y:S01]  /*0110*/  SHF.R.U32.HI R2, RZ, 0x2, R3 ;  /* 0x00000002ff027819 */ /* 0x000fe20000011603 */
[----:B------:R-:W-:Y:S01]  /*0120*/  UIMAD UR8, UR8, UR13, URZ ;  /* 0x0000000d080872a4 */ /* 0x000fe2000f8e023f */
[----:B------:R-:W-:Y:S01]  /*0130*/  LEA.HI R0, R0, R5, RZ, 0x5 ;  /* 0x0000000500007211 */ /* 0x000fe200078f28ff */
[----:B------:R-:W-:Y:S01]  /*0140*/  ULEA.HI UR11, UP0, UR13, UR12, URZ, 0x1 ;  /* 0x0000000c0d0b7291 */ /* 0x000fe2000f81083f */
[----:B------:R-:W-:Y:S01]  /*0150*/  HFMA2.MMA R57, -RZ, RZ, 0, 0 ;  /* 0x00000000ff397435 */ /* 0x000fe200000001ff */
[----:B------:R-:W-:Y:S01]  /*0160*/  UIADD3 UR8, UR5, UR8, URZ ;  /* 0x0000000805087290 */ /* 0x000fe2000fffe03f */
[----:B------:R-:W-:Y:S01]  /*0170*/  IMAD R58, R2, -0xd, R5 ;  /* 0xfffffff3023a7824 */ /* 0x000fe200078e0205 */
[----:B------:R-:W-:Y:S01]  /*0180*/  UIADD3.X UR9, URZ, UR13, URZ, UP0, !UPT ;  /* 0x0000000d3f097290 */ /* 0x000fe200087fe43f */
[----:B------:R-:W-:Y:S01]  /*0190*/  SHF.R.S32.HI R66, RZ, 0x5, R0 ;  /* 0x00000005ff427819 */ /* 0x000fe20000011400 */
[----:B------:R-:W-:-:S02]  /*01a0*/  ULEA.HI UR10, UP0, UR8, UR4, URZ, 0x1 ;  /* 0x00000004080a7291 */ /* 0x000fc4000f81083f */
[----:B------:R-:W-:Y:S01]  /*01b0*/  USHF.R.S64 UR11, UR11, 0x1, UR9 ;  /* 0x000000010b0b7899 */ /* 0x000fe20008001009 */
[----:B------:R-:W-:Y:S01]  /*01c0*/  SHF.L.U32 R58, R58, 0x1, RZ ;  /* 0x000000013a3a7819 */ /* 0x000fe200000006ff */
[----:B------:R-:W-:Y:S02]  /*01d0*/  UIADD3.X UR8, URZ, UR8, URZ, UP0, !UPT ;  /* 0x000000083f087290 */ /* 0x000fe400087fe43f */
[----:B------:R-:W-:Y:S01]  /*01e0*/  USHF.R.S32.HI UR9, URZ, 0x1, UR9 ;  /* 0x000000013f097899 */ /* 0x000fe20008011409 */
[----:B0-----:R-:W-:Y:S01]  /*01f0*/  IMAD R38, R39, c[0x0][0x1fc], R2 ;  /* 0x00007f0027267a24 */ /* 0x001fe200078e0202 */
[----:B------:R-:W-:Y:S02]  /*0200*/  USHF.R.S64 UR10, UR10, 0x1, UR8 ;  /* 0x000000010a0a7899 */ /* 0x000fe40008001008 */
[----:B------:R-:W-:Y:S02]  /*0210*/  USHF.R.S32.HI UR8, URZ, 0x1, UR8 ;  /* 0x000000013f087899 */ /* 0x000fe40008011408 */
[C---:B------:R-:W-:Y:S01]  /*0220*/  ISETP.LT.U32.AND P1, PT, R38.reuse, c[0x0][0x1e0], PT ;  /* 0x0000780026007a0c */ /* 0x040fe20003f21070 */
[----:B------:R-:W-:Y:S01]  /*0230*/  USHF.L.U64.HI UR9, UR11, 0x2, UR9 ;  /* 0x000000020b097899 */ /* 0x000fe20008010209 */
[----:B------:R-:W-:Y:S01]  /*0240*/  SHF.R.S32.HI R3, RZ, 0x1f, R38 ;  /* 0x0000001fff037819 */ /* 0x000fe20000011426 */
[----:B------:R-:W-:Y:S01]  /*0250*/  USHF.L.U64.HI UR8, UR10, 0x2, UR8 ;  /* 0x000000020a087899 */ /* 0x000fe20008010208 */
[C---:B------:R-:W-:Y:S01]  /*0260*/  IADD3 R69, R38.reuse, 0x20, RZ ;  /* 0x0000002026457810 */ /* 0x040fe20007ffe0ff */
[----:B------:R-:W-:Y:S01]  /*0270*/  ULDC.U8 UR13, c[0x0][0x1f4] ;  /* 0x00007d00000d7ab9 */ /* 0x000fe20000000000 */
[----:B------:R-:W-:-:S02]  /*0280*/  IADD3 R68, R38, 0x40, RZ ;  /* 0x0000004026447810 */ /* 0x000fc40007ffe0ff */
[----:B------:R-:W-:Y:S02]  /*0290*/  IADD3 R67, R38, 0x60, RZ ;  /* 0x0000006026437810 */ /* 0x000fe40007ffe0ff */
[----:B------:R-:W-:Y:S02]  /*02a0*/  ISETP.LT.AND.EX P1, PT, R3, c[0x0][0x1e4], !P4, P1 ;  /* 0x0000790003007a0c */ /* 0x000fe40006721310 */
[----:B------:R-:W-:Y:S02]  /*02b0*/  ISETP.LT.U32.AND P2, PT, R69, c[0x0][0x1e0], PT ;  /* 0x0000780045007a0c */ /* 0x000fe40003f41070 */
[----:B------:R-:W-:Y:S02]  /*02c0*/  ISETP.LT.U32.AND P3, PT, R68, c[0x0][0x1e0], PT ;  /* 0x0000780044007a0c */ /* 0x000fe40003f61070 */
[----:B------:R-:W-:Y:S02]  /*02d0*/  SHF.R.S32.HI R3, RZ, 0x1f, R69 ;  /* 0x0000001fff037819 */ /* 0x000fe40000011445 */
[----:B------:R-:W-:-:S02]  /*02e0*/  SHF.R.S32.HI R2, RZ, 0x1f, R68 ;  /* 0x0000001fff027819 */ /* 0x000fc40000011444 */
[----:B------:R-:W-:Y:S02]  /*02f0*/  ISETP.LT.U32.AND P0, PT, R67, c[0x0][0x1e0], PT ;  /* 0x0000780043007a0c */ /* 0x000fe40003f01070 */
[----:B------:R-:W-:Y:S02]  /*0300*/  SHF.R.S32.HI R0, RZ, 0x1f, R67 ;  /* 0x0000001fff007819 */ /* 0x000fe40000011443 */
[----:B------:R-:W-:Y:S02]  /*0310*/  IADD3 R59, R38, 0x80, RZ ;  /* 0x00000080263b7810 */ /* 0x000fe40007ffe0ff */
[----:B------:R-:W-:Y:S02]  /*0320*/  ISETP.LT.AND.EX P2, PT, R3, c[0x0][0x1e4], !P4, P2 ;  /* 0x0000790003007a0c */ /* 0x000fe40006741320 */
[----:B------:R-:W-:Y:S02]  /*0330*/  ISETP.LT.AND.EX P3, PT, R2, c[0x0][0x1e4], !P4, P3 ;  /* 0x0000790002007a0c */ /* 0x000fe40006761330 */
[----:B------:R-:W-:-:S02]  /*0340*/  ISETP.LT.AND.EX P4, PT, R0, c[0x0][0x1e4], !P4, P0 ;  /* 0x0000790000007a0c */ /* 0x000fc40006781300 */
[C---:B------:R-:W-:Y:S02]  /*0350*/  IADD3 R62, R38.reuse, 0xa0, RZ ;  /* 0x000000a0263e7810 */ /* 0x040fe40007ffe0ff */
[C---:B------:R-:W-:Y:S02]  /*0360*/  IADD3 R61, R38.reuse, 0xc0, RZ ;  /* 0x000000c0263d7810 */ /* 0x040fe40007ffe0ff */
[----:B------:R-:W-:Y:S02]  /*0370*/  IADD3 R60, R38, 0xe0, RZ ;  /* 0x000000e0263c7810 */ /* 0x000fe40007ffe0ff */
[----:B------:R-:W-:Y:S02]  /*0380*/  SHF.R.S32.HI R0, RZ, 0x1f, R59 ;  /* 0x0000001fff007819 */ /* 0x000fe4000001143b */
.L_x_1696:
[----:B-1----:R-:W-:Y:S01]  /*0390*/  IABS R7, c[0x0][0x1f0] ;  /* 0x00007c0000077a13 */ /* 0x002fe20000000000 */
[----:B------:R-:W-:Y:S01]  /*03a0*/  ULDC UR4, c[0x0][0x1f0] ;  /* 0x00007c0000047ab9 */ /* 0x000fe20000000800 */
[----:B------:R-:W-:Y:S01]  /*03b0*/  ISETP.LE.AND P5, PT, RZ, UR7, PT ;  /* 0x00000007ff007c0c */ /* 0x000fe2000bfa3270 */
[----:B------:R-:W-:Y:S01]  /*03c0*/  ULOP3.LUT UR4, UR7, UR4, URZ, 0x3c, !UPT ;  /* 0x0000000407047292 */ /* 0x000fe2000f8e3c3f */
[----:B0-----:R-:W0:Y:S01]  /*03d0*/  I2F.RP R0, R7 ;  /* 0x0000000700007306 */ /* 0x001e220000209400 */
[----:B------:R-:W-:Y:S01]  /*03e0*/  SHF.R.S32.HI R11, RZ, 0x1f, R38 ;  /* 0x0000001fff0b7819 */ /* 0x000fe20000011426 */
[----:B------:R-:W-:Y:S01]  /*03f0*/  CS2R R30, SRZ ;  /* 0x00000000001e7805 */ /* 0x000fe2000001ff00 */
[----:B------:R-:W-:-:S02]  /*0400*/  SHF.R.S32.HI R10, RZ, 0x1f, R69 ;  /* 0x0000001fff0a7819 */ /* 0x000fc40000011445 */
[----:B------:R-:W-:Y:S02]  /*0410*/  SHF.R.S32.HI R12, RZ, 0x1f, R68 ;  /* 0x0000001fff0c7819 */ /* 0x000fe40000011444 */
[----:B------:R-:W-:Y:S02]  /*0420*/  SHF.R.S32.HI R14, RZ, 0x1f, R67 ;  /* 0x0000001fff0e7819 */ /* 0x000fe40000011443 */
[----:B------:R-:W-:Y:S01]  /*0430*/  SHF.R.S32.HI R65, RZ, 0x1f, R62 ;  /* 0x0000001fff417819 */ /* 0x000fe2000001143e */
        /* <DEDUP_REMOVED lines=25> */
[----:B------:R-:W-:-:S03]  /*05d0*/  @!P0 IADD3 R3, -R3, RZ, RZ ;  /* 0x000000ff03038210 */ /* 0x000fc60007ffe1ff */
[----:B------:R-:W-:Y:S01]  /*05e0*/  IMAD R46, R56, 0x1a, RZ ;  /* 0x0000001a382e7824 */ /* 0x000fe200078e02ff */
[----:B------:R-:W-:Y:S02]  /*05f0*/  SEL R3, R7, R3, !P6 ;  /* 0x0000000307037207 */ /* 0x000fe40007000000 */
[----:B------:R-:W-:Y:S02]  /*0600*/  SHF.R.S32.HI R7, RZ, 0x1f, R58 ;  /* 0x0000001fff077819 */ /* 0x000fe4000001143a */
[----:B------:R-:W-:Y:S02]  /*0610*/  IADD3 R6, P0, R58, R46, RZ ;  /* 0x0000002e3a067210 */ /* 0x000fe40007f1e0ff */
[----:B------:R-:W-:Y:S02]  /*0620*/  SHF.R.S32.HI R0, RZ, 0x1f, R3 ;  /* 0x0000001fff007819 */ /* 0x000fe40000011403 */
[----:B------:R-:W-:Y:S02]  /*0630*/  LEA.HI.X.SX32 R7, R46, R7, 0x1, P0 ;  /* 0x000000072e077211 */ /* 0x000fe400000f0eff */
[----:B------:R-:W-:Y:S01]  /*0640*/  ISETP.GE.U32.AND P0, PT, R62, c[0x0][0x1e0], PT ;  /* 0x000078003e007a0c */ /* 0x000fe20003f06070 */
[----:B------:R-:W-:-:S02]  /*0650*/  IMAD R0, R0, c[0x0][0x1e8], RZ ;  /* 0x00007a0000007a24 */ /* 0x000fc400078e02ff */
[----:B------:R-:W-:Y:S01]  /*0660*/  IMAD.WIDE.U32 R6, R3, c[0x0][0x1e8], R6 ;  /* 0x00007a0003067a25 */ /* 0x000fe200078e0006 */
[----:B------:R-:W-:-:S03]  /*0670*/  ISETP.GE.AND.EX P0, PT, R65, c[0x0][0x1e4], PT, P0 ;  /* 0x0000790041007a0c */ /* 0x000fc60003f06300 */
[----:B------:R-:W-:Y:S01]  /*0680*/  IMAD R9, R3, c[0x0][0x1ec], R0 ;  /* 0x00007b0003097a24 */ /* 0x000fe200078e0200 */
[-C--:B------:R-:W-:Y:S01]  /*0690*/  @P1 MOV R8, R6.reuse ;  /* 0x0000000600081202 */ /* 0x080fe20000000f00 */
[----:B------:R-:W-:Y:S01]  /*06a0*/  @P1 IMAD R3, R11, c[0x0][0x1d8], RZ ;  /* 0x000076000b031a24 */ /* 0x000fe200078e02ff */
[----:B------:R-:W-:Y:S01]  /*06b0*/  ISETP.GT.U32.OR P0, PT, R5, 0x19f, P0 ;  /* 0x0000019f0500780c */ /* 0x000fe20000704470 */
[----:B------:R-:W-:Y:S01]  /*06c0*/  @P2 IMAD R0, R10, c[0x0][0x1d8], RZ ;  /* 0x000076000a002a24 */ /* 0x000fe200078e02ff */
[----:B------:R-:W-:Y:S01]  /*06d0*/  IADD3 R9, R7, R9, RZ ;  /* 0x0000000907097210 */ /* 0x000fe20007ffe0ff */
[C---:B------:R-:W-:Y:S01]  /*06e0*/  @P1 IMAD R13, R38.reuse, c[0x0][0x1dc], R3 ;  /* 0x00007700260d1a24 */ /* 0x040fe200078e0203 */
[----:B------:R-:W-:Y:S01]  /*06f0*/  @P2 MOV R10, R6 ;  /* 0x00000006000a2202 */ /* 0x000fe20000000f00 */
[----:B------:R-:W-:Y:S01]  /*0700*/  @P2 IMAD R15, R69, c[0x0][0x1dc], R0 ;  /* 0x00007700450f2a24 */ /* 0x000fe200078e0200 */
[----:B------:R-:W-:Y:S01]  /*0710*/  @P2 MOV R11, R9 ;  /* 0x00000009000b2202 */ /* 0x000fe20000000f00 */
[----:B------:R-:W-:-:S04]  /*0720*/  @P1 IMAD.WIDE.U32 R2, R38, c[0x0][0x1d8], R8 ;  /* 0x0000760026021a25 */ /* 0x000fc800078e0008 */
[----:B------:R-:W-:Y:S01]  /*0730*/  @P2 IMAD.WIDE.U32 R10, R69, c[0x0][0x1d8], R10 ;  /* 0x00007600450a2a25 */ /* 0x000fe200078e000a */
[----:B------:R-:W-:Y:S02]  /*0740*/  @P1 IADD3 R13, R3, R13, RZ ;  /* 0x0000000d030d1210 */ /* 0x000fe40007ffe0ff */
[C---:B------:R-:W-:Y:S02]  /*0750*/  @P1 SHF.L.U32 R16, R2.reuse, 0x2, RZ ;  /* 0x0000000202101819 */ /* 0x040fe400000006ff */
[----:B------:R-:W-:Y:S02]  /*0760*/  @P2 IADD3 R3, R11, R15, RZ ;  /* 0x0000000f0b032210 */ /* 0x000fe40007ffe0ff */
[----:B------:R-:W-:Y:S01]  /*0770*/  @P1 SHF.L.U64.HI R4, R2, 0x2, R13 ;  /* 0x0000000202041819 */ /* 0x000fe2000001020d */
[----:B------:R-:W-:Y:S01]  /*0780*/  @P4 IMAD R2, R14, c[0x0][0x1d8], RZ ;  /* 0x000076000e024a24 */ /* 0x000fe200078e02ff */
[----:B------:R-:W-:Y:S01]  /*0790*/  @P2 SHF.L.U64.HI R0, R10, 0x2, R3 ;  /* 0x000000020a002819 */ /* 0x000fe20000010203 */
[----:B------:R-:W-:Y:S01]  /*07a0*/  @P3 IMAD R3, R12, c[0x0][0x1d8], RZ ;  /* 0x000076000c033a24 */ /* 0x000fe200078e02ff */
[----:B------:R-:W-:Y:S01]  /*07b0*/  SHF.R.S32.HI R12, RZ, 0x1f, R59 ;  /* 0x0000001fff0c7819 */ /* 0x000fe2000001143b */
[----:B------:R-:W-:Y:S01]  /*07c0*/  @P4 IMAD R19, R67, c[0x0][0x1dc], R2 ;  /* 0x0000770043134a24 */ /* 0x000fe200078e0202 */
[----:B------:R-:W-:Y:S01]  /*07d0*/  @P1 IADD3 R14, P6, R16, c[0x0][0x180], RZ ;  /* 0x00006000100e1a10 */ /* 0x000fe20007fde0ff */
[----:B------:R-:W-:Y:S01]  /*07e0*/  @P3 IMAD R13, R68, c[0x0][0x1dc], R3 ;  /* 0x00007700440d3a24 */ /* 0x000fe200078e0203 */
[----:B------:R-:W-:-:S02]  /*07f0*/  ISETP.GE.AND.EX P5, PT, R12, c[0x0][0x1e4], PT, P5 ;  /* 0x000079000c007a0c */ /* 0x000fc40003fa6350 */
[----:B------:R-:W-:Y:S02]  /*0800*/  @P1 IADD3.X R15, R4, c[0x0][0x184], RZ, P6, !PT ;  /* 0x00006100040f1a10 */ /* 0x000fe400037fe4ff */
[----:B------:R-:W-:Y:S02]  /*0810*/  @P2 SHF.L.U32 R18, R10, 0x2, RZ ;  /* 0x000000020a122819 */ /* 0x000fe400000006ff */
[----:B------:R-:W-:Y:S02]  /*0820*/  @P1 IADD3 R16, P6, R16, c[0x0][0x178], RZ ;  /* 0x00005e0010101a10 */ /* 0x000fe40007fde0ff */
[----:B------:R-:W-:Y:S02]  /*0830*/  @P3 MOV R10, R6 ;  /* 0x00000006000a3202 */ /* 0x000fe40000000f00 */
[----:B------:R-:W-:Y:S02]  /*0840*/  @P3 MOV R11, R9 ;  /* 0x00000009000b3202 */ /* 0x000fe40000000f00 */
[----:B------:R-:W-:-:S02]  /*0850*/  ISETP.LT.U32.AND P5, PT, R5, 0x1a0, !P5 ;  /* 0x000001a00500780c */ /* 0x000fc40006fa1070 */
[----:B------:R-:W-:Y:S01]  /*0860*/  @P4 MOV R2, R6 ;  /* 0x0000000600024202 */ /* 0x000fe20000000f00 */
[----:B------:R-:W-:Y:S01]  /*0870*/  @P3 IMAD.WIDE.U32 R10, R68, c[0x0][0x1d8], R10 ;  /* 0x00007600440a3a25 */ /* 0x000fe200078e000a */
[----:B------:R-:W-:Y:S02]  /*0880*/  @P4 MOV R3, R9 ;  /* 0x0000000900034202 */ /* 0x000fe40000000f00 */
[----:B------:R-:W-:Y:S02]  /*0890*/  @P1 IADD3.X R17, R4, c[0x0][0x17c], RZ, P6, !PT ;  /* 0x00005f0004111a10 */ /* 0x000fe400037fe4ff */
[----:B------:R-:W-:Y:S01]  /*08a0*/  @P2 IADD3 R40, P6, R18, c[0x0][0x180], RZ ;  /* 0x0000600012282a10 */ /* 0x000fe20007fde0ff */
[----:B------:R-:W-:Y:S01]  /*08b0*/  @P4 IMAD.WIDE.U32 R2, R67, c[0x0][0x1d8], R2 ;  /* 0x0000760043024a25 */ /* 0x000fe200078e0002 */
[----:B------:R-:W-:Y:S02]  /*08c0*/  @P3 IADD3 R11, R11, R13, RZ ;  /* 0x0000000d0b0b3210 */ /* 0x000fe40007ffe0ff */
[----:B------:R-:W-:-:S02]  /*08d0*/  @P2 IADD3.X R41, R0, c[0x0][0x184], RZ, P6, !PT ;  /* 0x0000610000292a10 */ /* 0x000fc400037fe4ff */
[----:B------:R-:W-:Y:S02]  /*08e0*/  @P2 IADD3 R18, P6, R18, c[0x0][0x178], RZ ;  /* 0x00005e0012122a10 */ /* 0x000fe40007fde0ff */
[----:B------:R-:W-:Y:S02]  /*08f0*/  @P3 SHF.L.U32 R42, R10, 0x2, RZ ;  /* 0x000000020a2a3819 */ /* 0x000fe400000006ff */
[----:B------:R-:W-:Y:S02]  /*0900*/  @P4 IADD3 R3, R3, R19, RZ ;  /* 0x0000001303034210 */ /* 0x000fe40007ffe0ff */
[----:B------:R-:W-:Y:S02]  /*0910*/  @P2 IADD3.X R19, R0, c[0x0][0x17c], RZ, P6, !PT ;  /* 0x00005f0000132a10 */ /* 0x000fe400037fe4ff */
[----:B------:R-:W-:Y:S01]  /*0920*/  @P3 SHF.L.U64.HI R4, R10, 0x2, R11 ;  /* 0x000000020a043819 */ /* 0x000fe2000001020b */
[----:B------:R-:W-:Y:S01]  /*0930*/  @P5 IMAD R10, R12, c[0x0][0x1d8], RZ ;  /* 0x000076000c0a5a24 */ /* 0x000fe200078e02ff */
[----:B------:R-:W-:-:S02]  /*0940*/  @P3 IADD3 R36, P6, R42, c[0x0][0x180], RZ ;  /* 0x000060002a243a10 */ /* 0x000fc40007fde0ff */
[----:B------:R-:W-:Y:S01]  /*0950*/  @P4 SHF.L.U64.HI R0, R2, 0x2, R3 ;  /* 0x0000000202004819 */ /* 0x000fe20000010203 */
[----:B------:R-:W-:Y:S01]  /*0960*/  @!P0 IMAD R3, R65, c[0x0][0x1d8], RZ ;  /* 0x0000760041038a24 */ /* 0x000fe200078e02ff */
[----:B------:R-:W-:Y:S01]  /*0970*/  @P3 IADD3.X R37, R4, c[0x0][0x184], RZ, P6, !PT ;  /* 0x0000610004253a10 */ /* 0x000fe200037fe4ff */
[----:B------:R-:W-:Y:S01]  /*0980*/  @P5 IMAD R13, R59, c[0x0][0x1dc], R10 ;  /* 0x000077003b0d5a24 */ /* 0x000fe200078e020a */
[----:B------:R-:W-:Y:S01]  /*0990*/  @P3 IADD3 R42, P6, R42, c[0x0][0x178], RZ ;  /* 0x00005e002a2a3a10 */ /* 0x000fe20007fde0ff */
[----:B------:R-:W-:Y:S01]  /*09a0*/  @!P0 IMAD R23, R62, c[0x0][0x1dc], R3 ;  /* 0x000077003e178a24 */ /* 0x000fe200078e0203 */
[----:B------:R-:W-:Y:S02]  /*09b0*/  @P4 SHF.L.U32 R22, R2, 0x2, RZ ;  /* 0x0000000202164819 */ /* 0x000fe400000006ff */
[----:B------:R-:W-:Y:S02]  /*09c0*/  @P5 MOV R10, R6 ;  /* 0x00000006000a5202 */ /* 0x000fe40000000f00 */
[----:B------:R-:W-:-:S02]  /*09d0*/  @P5 MOV R11, R9 ;  /* 0x00000009000b5202 */ /* 0x000fc40000000f00 */
[----:B------:R-:W-:Y:S02]  /*09e0*/  @!P0 MOV R2, R6 ;  /* 0x0000000600028202 */ /* 0x000fe40000000f00 */
[----:B------:R-:W-:Y:S01]  /*09f0*/  @!P0 MOV R3, R9 ;  /* 0x0000000900038202 */ /* 0x000fe20000000f00 */
[----:B------:R-:W-:Y:S01]  /*0a00*/  @P5 IMAD.WIDE.U32 R10, R59, c[0x0][0x1d8], R10 ;  /* 0x000076003b0a5a25 */ /* 0x000fe200078e000a */
[----:B------:R-:W-:Y:S02]  /*0a10*/  @P3 IADD3.X R43, R4, c[0x0][0x17c], RZ, P6, !PT ;  /* 0x00005f00042b3a10 */ /* 0x000fe400037fe4ff */
[----:B------:R-:W-:Y:S01]  /*0a20*/  @P4 IADD3 R20, P6, R22, c[0x0][0x180], RZ ;  /* 0x0000600016144a10 */ /* 0x000fe20007fde0ff */
[----:B------:R-:W-:Y:S01]  /*0a30*/  @!P0 IMAD.WIDE.U32 R2, R62, c[0x0][0x1d8], R2 ;  /* 0x000076003e028a25 */ /* 0x000fe200078e0002 */
[----:B------:R-:W-:Y:S02]  /*0a40*/  @P5 IADD3 R11, R11, R13, RZ ;  /* 0x0000000d0b0b5210 */ /* 0x000fe40007ffe0ff */
[----:B------:R-:W-:-:S02]  /*0a50*/  @P4 IADD3.X R21, R0, c[0x0][0x184], RZ, P6, !PT ;  /* 0x0000610000154a10 */ /* 0x000fc400037fe4ff */
[----:B------:R-:W-:Y:S01]  /*0a60*/  @P4 IADD3 R22, P6, R22, c[0x0][0x178], RZ ;  /* 0x00005e0016164a10 */ /* 0x000fe20007fde0ff */
[----:B------:R-:W-:Y:S01]  /*0a70*/  UMOV UR12, 0x8 ;  /* 0x00000008000c7882 */ /* 0x000fe20000000000 */
[----:B------:R-:W-:Y:S01]  /*0a80*/  @P5 SHF.L.U32 R4, R10, 0x2, RZ ;  /* 0x000000020a045819 */ /* 0x000fe200000006ff */
[----:B------:R-:W-:Y:S01]  /*0a90*/  ULDC.64 UR4, c[0x0][0x198] ;  /* 0x0000660000047ab9 */ /* 0x000fe20000000a00 */
[----:B------:R-:W-:Y:S01]  /*0aa0*/  @!P0 IADD3 R3, R3, R23, RZ ;  /* 0x0000001703038210 */ /* 0x000fe20007ffe0ff */
[----:B------:R-:W-:Y:S01]  /*0ab0*/  UIMAD.WIDE UR4, UR7, UR12, UR4 ;  /* 0x0000000c070472a5 */ /* 0x000fe2000f8e0204 */
[----:B------:R-:W-:Y:S02]  /*0ac0*/  @P4 IADD3.X R23, R0, c[0x0][0x17c], RZ, P6, !PT ;  /* 0x00005f0000174a10 */ /* 0x000fe400037fe4ff */
[----:B------:R-:W-:Y:S02]  /*0ad0*/  @P5 SHF.L.U64.HI R10, R10, 0x2, R11 ;  /* 0x000000020a0a5819 */ /* 0x000fe4000001020b */
[----:B------:R-:W-:-:S02]  /*0ae0*/  @P5 IADD3 R12, P6, R4, c[0x0][0x180], RZ ;  /* 0x00006000040c5a10 */ /* 0x000fc40007fde0ff */
[C---:B------:R-:W-:Y:S02]  /*0af0*/  @!P0 SHF.L.U32 R28, R2.reuse, 0x2, RZ ;  /* 0x00000002021c8819 */ /* 0x040fe400000006ff */
[----:B------:R-:W-:Y:S02]  /*0b00*/  @!P0 SHF.L.U64.HI R0, R2, 0x2, R3 ;  /* 0x0000000202008819 */ /* 0x000fe40000010203 */
[----:B------:R-:W-:Y:S02]  /*0b10*/  @P5 IADD3.X R13, R10, c[0x0][0x184], RZ, P6, !PT ;  /* 0x000061000a0d5a10 */ /* 0x000fe400037fe4ff */
[----:B------:R-:W-:Y:S02]  /*0b20*/  @P5 IADD3 R2, P6, R4, c[0x0][0x178], RZ ;  /* 0x00005e0004025a10 */ /* 0x000fe40007fde0ff */
[----:B------:R-:W-:Y:S01]  /*0b30*/  MOV R24, UR4 ;  /* 0x0000000400187c02 */ /* 0x000fe20008000f00 */
[----:B------:R0:W5:Y:S01]  /*0b40*/  @P5 LDG.E.64 R30, [R12.64] ;  /* 0x0000000e0c1e5981 */ /* 0x000162000c1e1b00 */
[----:B------:R-:W-:-:S02]  /*0b50*/  MOV R25, UR5 ;  /* 0x0000000500197c02 */ /* 0x000fc40008000f00 */
[----:B------:R-:W-:Y:S02]  /*0b60*/  @P5 IADD3.X R3, R10, c[0x0][0x17c], RZ, P6, !PT ;  /* 0x00005f000a035a10 */ /* 0x000fe400037fe4ff */
[----:B------:R-:W-:Y:S01]  /*0b70*/  @!P0 IADD3 R26, P6, R28, c[0x0][0x180], RZ ;  /* 0x000060001c1a8a10 */ /* 0x000fe20007fde0ff */
[----:B------:R-:W-:Y:S01]  /*0b80*/  CS2R R10, SRZ ;  /* 0x00000000000a7805 */ /* 0x000fe2000001ff00 */
[----:B------:R-:W2:Y:S01]  /*0b90*/  LDG.E.64 R24, [R24.64] ;  /* 0x0000000e18187981 */ /* 0x000ea2000c1e1b00 */
[----:B------:R-:W-:Y:S02]  /*0ba0*/  SHF.R.S32.HI R64, RZ, 0x1f, R61 ;  /* 0x0000001fff407819 */ /* 0x000fe4000001143d */
[----:B------:R-:W-:Y:S02]  /*0bb0*/  @!P0 IADD3.X R27, R0, c[0x0][0x184], RZ, P6, !PT ;  /* 0x00006100001b8a10 */ /* 0x000fe400037fe4ff */
[----:B------:R-:W-:Y:S01]  /*0bc0*/  ISETP.GE.U32.AND P6, PT, R61, c[0x0][0x1e0], PT ;  /* 0x000078003d007a0c */ /* 0x000fe20003fc6070 */
[----:B------:R1:W5:Y:S03]  /*0bd0*/  @P5 LDG.E.64 R10, [R2.64] ;  /* 0x0000000e020a5981 */ /* 0x000366000c1e1b00 */
[----:B------:R-:W-:-:S04]  /*0be0*/  ISETP.GE.AND.EX P6, PT, R64, c[0x0][0x1e4], PT, P6 ;  /* 0x0000790040007a0c */ /* 0x000fc80003fc6360 */
[----:B------:R-:W-:Y:S02]  /*0bf0*/  ISETP.GT.U32.OR P6, PT, R5, 0x19f, P6 ;  /* 0x0000019f0500780c */ /* 0x000fe400037c4470 */
[----:B------:R-:W-:-:S04]  /*0c00*/  @!P0 IADD3 R28, P5, R28, c[0x0][0x178], RZ ;  /* 0x00005e001c1c8a10 */ /* 0x000fc80007fbe0ff */
[----:B------:R-:W-:Y:S02]  /*0c10*/  @!P0 IADD3.X R29, R0, c[0x0][0x17c], RZ, P5, !PT ;  /* 0x00005f00001d8a10 */ /* 0x000fe40002ffe4ff */
[----:B------:R-:W-:Y:S02]  /*0c20*/  ISETP.GE.U32.AND P5, PT, R60, c[0x0][0x1e0], PT ;  /* 0x000078003c007a0c */ /* 0x000fe40003fa6070 */
[----:B------:R-:W-:-:S03]  /*0c30*/  SHF.R.S32.HI R63, RZ, 0x1f, R60 ;  /* 0x0000001fff3f7819 */ /* 0x000fc6000001143c */
[----:B------:R-:W-:Y:S01]  /*0c40*/  @!P6 MOV R32, R6 ;  /* 0x000000060020e202 */ /* 0x000fe20000000f00 */
[----:B------:R-:W-:Y:S01]  /*0c50*/  @!P6 IMAD R0, R64, c[0x0][0x1d8], RZ ;  /* 0x000076004000ea24 */ /* 0x000fe200078e02ff */
[----:B------:R-:W-:-:S03]  /*0c60*/  @!P6 MOV R33, R9 ;  /* 0x000000090021e202 */ /* 0x000fc60000000f00 */
[C---:B-1----:R-:W-:Y:S02]  /*0c70*/  @!P6 IMAD R3, R61.reuse, c[0x0][0x1dc], R0 ;  /* 0x000077003d03ea24 */ /* 0x042fe400078e0200 */
[----:B------:R-:W-:Y:S01]  /*0c80*/  @!P6 IMAD.WIDE.U32 R32, R61, c[0x0][0x1d8], R32 ;  /* 0x000076003d20ea25 */ /* 0x000fe200078e0020 */
[----:B------:R-:W-:-:S04]  /*0c90*/  ISETP.GE.AND.EX P5, PT, R63, c[0x0][0x1e4], PT, P5 ;  /* 0x000079003f007a0c */ /* 0x000fc80003fa6350 */
[----:B------:R-:W-:Y:S02]  /*0ca0*/  @!P6 IADD3 R3, R33, R3, RZ ;  /* 0x000000032103e210 */ /* 0x000fe40007ffe0ff */
[----:B------:R-:W-:Y:S02]  /*0cb0*/  ISETP.GT.U32.OR P5, PT, R5, 0x19f, P5 ;  /* 0x0000019f0500780c */ /* 0x000fe40002fa4470 */
[C---:B------:R-:W-:Y:S02]  /*0cc0*/  @!P6 SHF.L.U32 R2, R32.reuse, 0x2, RZ ;  /* 0x000000022002e819 */ /* 0x040fe400000006ff */
[----:B------:R-:W-:Y:S02]  /*0cd0*/  @!P6 SHF.L.U64.HI R3, R32, 0x2, R3 ;  /* 0x000000022003e819 */ /* 0x000fe40000010203 */
[----:B------:R-:W-:-:S06]  /*0ce0*/  CS2R R32, SRZ ;  /* 0x0000000000207805 */ /* 0x000fcc000001ff00 */
[----:B------:R1:W5:Y:S01]  /*0cf0*/  @P1 LDG.E.64 R32, [R14.64] ;  /* 0x0000000e0e201981 */ /* 0x000362000c1e1b00 */
[----:B0-----:R-:W-:Y:S01]  /*0d00*/  @!P5 IMAD R13, R63, c[0x0][0x1d8], RZ ;  /* 0x000076003f0dda24 */ /* 0x001fe200078e02ff */
[----:B------:R-:W-:Y:S01]  /*0d10*/  @!P5 MOV R12, R6 ;  /* 0x00000006000cd202 */ /* 0x000fe20000000f00 */
[----:B------:R-:W-:Y:S01]  /*0d20*/  CS2R R44, SRZ ;  /* 0x00000000002c7805 */ /* 0x000fe2000001ff00 */
[----:B-1----:R-:W-:Y:S01]  /*0d30*/  CS2R R14, SRZ ;  /* 0x00000000000e7805 */ /* 0x002fe2000001ff00 */
[----:B------:R-:W-:Y:S01]  /*0d40*/  @!P5 IMAD R35, R60, c[0x0][0x1dc], R13 ;  /* 0x000077003c23da24 */ /* 0x000fe200078e020d */
[----:B------:R-:W-:-:S03]  /*0d50*/  @!P5 MOV R13, R9 ;  /* 0x00000009000dd202 */ /* 0x000fc60000000f00 */
[----:B------:R0:W5:Y:S04]  /*0d60*/  @!P0 LDG.E.64 R44, [R26.64] ;  /* 0x0000000e1a2c8981 */ /* 0x000168000c1e1b00 */
[----:B------:R1:W5:Y:S01]  /*0d70*/  @P2 LDG.E.64 R14, [R18.64] ;  /* 0x0000000e120e2981 */ /* 0x000362000c1e1b00 */
[----:B------:R-:W-:Y:S01]  /*0d80*/  @!P5 IMAD.WIDE.U32 R12, R60, c[0x0][0x1d8], R12 ;  /* 0x000076003c0cda25 */ /* 0x000fe200078e000c */
[----:B-1----:R-:W-:-:S04]  /*0d90*/  CS2R R18, SRZ ;  /* 0x0000000000127805 */ /* 0x002fc8000001ff00 */
[----:B------:R-:W-:Y:S02]  /*0da0*/  @!P5 IADD3 R13, R13, R35, RZ ;  /* 0x000000230d0dd210 */ /* 0x000fe40007ffe0ff */
[----:B------:R1:W5:Y:S01]  /*0db0*/  @!P0 LDG.E.64 R18, [R28.64] ;  /* 0x0000000e1c128981 */ /* 0x000362000c1e1b00 */
[----:B------:R-:W-:Y:S01]  /*0dc0*/  CS2R R34, SRZ ;  /* 0x0000000000227805 */ /* 0x000fe2000001ff00 */
[C---:B------:R-:W-:Y:S01]  /*0dd0*/  @!P5 SHF.L.U32 R50, R12.reuse, 0x2, RZ ;  /* 0x000000020c32d819 */ /* 0x040fe200000006ff */
[----:B0-----:R-:W-:Y:S01]  /*0de0*/  CS2R R26, SRZ ;  /* 0x00000000001a7805 */ /* 0x001fe2000001ff00 */
[----:B------:R-:W-:-:S03]  /*0df0*/  @!P5 SHF.L.U64.HI R0, R12, 0x2, R13 ;  /* 0x000000020c00d819 */ /* 0x000fc6000001020d */
[----:B------:R0:W5:Y:S01]  /*0e00*/  @P2 LDG.E.64 R34, [R40.64] ;  /* 0x0000000e28222981 */ /* 0x000162000c1e1b00 */
[----:B-1----:R-:W-:-:S04]  /*0e10*/  @!P6 IADD3 R28, P0, R2, c[0x0][0x180], RZ ;  /* 0x00006000021cea10 */ /* 0x002fc80007f1e0ff */
[C---:B------:R-:W-:Y:S02]  /*0e20*/  @!P6 IADD3.X R29, R3.reuse, c[0x0][0x184], RZ, P0, !PT ;  /* 0x00006100031dea10 */ /* 0x040fe400007fe4ff */
[----:B------:R-:W-:Y:S01]  /*0e30*/  @!P6 IADD3 R2, P0, R2, c[0x0][0x178], RZ ;  /* 0x00005e000202ea10 */ /* 0x000fe20007f1e0ff */
[----:B0-----:R-:W-:Y:S02]  /*0e40*/  CS2R R40, SRZ ;  /* 0x0000000000287805 */ /* 0x001fe4000001ff00 */
[----:B------:R0:W5:Y:S01]  /*0e50*/  @!P6 LDG.E.64 R26, [R28.64] ;  /* 0x0000000e1c1ae981 */ /* 0x000162000c1e1b00 */
[----:B------:R-:W-:Y:S02]  /*0e60*/  @!P6 IADD3.X R3, R3, c[0x0][0x17c], RZ, P0, !PT ;  /* 0x00005f000303ea10 */ /* 0x000fe400007fe4ff */
[----:B------:R-:W-:Y:S01]  /*0e70*/  @!P5 IADD3 R48, P0, R50, c[0x0][0x180], RZ ;  /* 0x000060003230da10 */ /* 0x000fe20007f1e0ff */
[----:B------:R1:W5:Y:S03]  /*0e80*/  @P3 LDG.E.64 R40, [R36.64] ;  /* 0x0000000e24283981 */ /* 0x000366000c1e1b00 */
[----:B------:R-:W-:-:S02]  /*0e90*/  @!P5 IADD3.X R49, R0, c[0x0][0x184], RZ, P0, !PT ;  /* 0x000061000031da10 */ /* 0x000fc400007fe4ff */
[----:B------:R-:W-:Y:S01]  /*0ea0*/  @!P5 IADD3 R50, P0, R50, c[0x0][0x178], RZ ;  /* 0x00005e003232da10 */ /* 0x000fe20007f1e0ff */
[----:B0-----:R-:W-:-:S03]  /*0eb0*/  CS2R R28, SRZ ;  /* 0x00000000001c7805 */ /* 0x001fc6000001ff00 */
[----:B------:R-:W-:Y:S01]  /*0ec0*/  @!P5 IADD3.X R51, R0, c[0x0][0x17c], RZ, P0, !PT ;  /* 0x00005f000033da10 */ /* 0x000fe200007fe4ff */
[----:B-1----:R-:W-:Y:S02]  /*0ed0*/  CS2R R36, SRZ ;  /* 0x0000000000247805 */ /* 0x002fe4000001ff00 */
[----:B------:R0:W5:Y:S04]  /*0ee0*/  @!P5 LDG.E.64 R28, [R48.64] ;  /* 0x0000000e301cd981 */ /* 0x000168000c1e1b00 */
[----:B------:R0:W5:Y:S01]  /*0ef0*/  @!P5 LDG.E.64 R36, [R50.64] ;  /* 0x0000000e3224d981 */ /* 0x000162000c1e1b00 */
[----:B------:R-:W-:-:S06]  /*0f00*/  CS2R R12, SRZ ;  /* 0x00000000000c7805 */ /* 0x000fcc000001ff00 */
[----:B------:R1:W5:Y:S02]  /*0f10*/  @P1 LDG.E.64 R12, [R16.64] ;  /* 0x0000000e100c1981 */ /* 0x000364000c1e1b00 */
[----:B-1----:R-:W-:-:S06]  /*0f20*/  CS2R R16, SRZ ;  /* 0x0000000000107805 */ /* 0x002fcc000001ff00 */
[----:B------:R1:W5:Y:S02]  /*0f30*/  @P3 LDG.E.64 R16, [R42.64] ;  /* 0x0000000e2a103981 */ /* 0x000364000c1e1b00 */
[----:B-1----:R-:W-:-:S06]  /*0f40*/  CS2R R42, SRZ ;  /* 0x00000000002a7805 */ /* 0x002fcc000001ff00 */
[----:B------:R1:W5:Y:S02]  /*0f50*/  @P4 LDG.E.64 R42, [R20.64] ;  /* 0x0000000e142a4981 */ /* 0x000364000c1e1b00 */
[----:B-1----:R-:W-:Y:S01]  /*0f60*/  CS2R R20, SRZ ;  /* 0x0000000000147805 */ /* 0x002fe2000001ff00 */
[----:B------:R-:W-:-:S05]  /*0f70*/  UMOV UR12, 0x3f800000 ;  /* 0x3f800000000c7882 */ /* 0x000fca0000000000 */
[----:B------:R1:W5:Y:S01]  /*0f80*/  @P4 LDG.E.64 R20, [R22.64] ;  /* 0x0000000e16144981 */ /* 0x000362000c1e1b00 */
[----:B------:R-:W-:Y:S01]  /*0f90*/  BSSY B0, `(.L_x_1646) ;  /* 0x000001f000007945 */ /* 0x000fe20003800000 */
[----:B------:R-:W-:Y:S01]  /*0fa0*/  MOV R0, RZ ;  /* 0x000000ff00007202 */ /* 0x000fe20000000f00 */
[----:B-1----:R-:W-:Y:S01]  /*0fb0*/  CS2R R22, SRZ ;  /* 0x0000000000167805 */ /* 0x002fe2000001ff00 */
[----:B------:R-:W-:-:S05]  /*0fc0*/  MOV R4, RZ ;  /* 0x000000ff00047202 */ /* 0x000fca0000000f00 */
[----:B------:R1:W5:Y:S02]  /*0fd0*/  @!P6 LDG.E.64 R22, [R2.64] ;  /* 0x0000000e0216e981 */ /* 0x000364000c1e1b00 */
        /* <DEDUP_REMOVED lines=26> */
.L_x_1647:
[----:B0-----:R-:W-:Y:S05]  /*1180*/  BSYNC B0 ;  /* 0x0000000000007941 */ /* 0x001fea0003800000 */
.L_x_1646:
[----:B------:R-:W-:Y:S01]  /*1190*/  ISETP.NE.AND P0, PT, RZ, UR13, PT ;  /* 0x0000000dff007c0c */ /* 0x000fe2000bf05270 */
[C---:B-----5:R-:W-:Y:S01]  /*11a0*/  FADD.FTZ R32, -R24.reuse, R32 ;  /* 0x0000002018207221 */ /* 0x060fe20000010100 */
[----:B------:R-:W-:Y:S01]  /*11b0*/  MOV R25, R13 ;  /* 0x0000000d00197202 */ /* 0x000fe20000000f00 */
[C---:B------:R-:W-:Y:S02]  /*11c0*/  FADD.FTZ R33, -R24.reuse, R33 ;  /* 0x0000002118217221 */ /* 0x040fe40000010100 */
[C---:B------:R-:W-:Y:S02]  /*11d0*/  FADD.FTZ R46, -R24.reuse, R43 ;  /* 0x0000002b182e7221 */ /* 0x040fe40000010100 */
[----:B------:R-:W-:-:S02]  /*11e0*/  FADD.FTZ R47, -R24, R42 ;  /* 0x0000002a182f7221 */ /* 0x000fc40000010100 */
[C---:B------:R-:W-:Y:S01]  /*11f0*/  FADD.FTZ R43, -R24.reuse, R44 ;  /* 0x0000002c182b7221 */ /* 0x040fe20000010100 */
[----:B------:R-:W-:Y:S01]  /*1200*/  MOV R44, R12 ;  /* 0x0000000c002c7202 */ /* 0x000fe20000000f00 */
[C---:B------:R-:W-:Y:S02]  /*1210*/  FADD.FTZ R34, -R24.reuse, R34 ;  /* 0x0000002218227221 */ /* 0x040fe40000010100 */
[C---:B------:R-:W-:Y:S02]  /*1220*/  FADD.FTZ R35, -R24.reuse, R35 ;  /* 0x0000002318237221 */ /* 0x040fe40000010100 */
[C---:B------:R-:W-:Y:S02]  /*1230*/  FADD.FTZ R40, -R24.reuse, R40 ;  /* 0x0000002818287221 */ /* 0x040fe40000010100 */
[C---:B------:R-:W-:Y:S02]  /*1240*/  FADD.FTZ R41, -R24.reuse, R41 ;  /* 0x0000002918297221 */ /* 0x040fe40000010100 */
[----:B------:R-:W-:-:S02]  /*1250*/  FADD.FTZ R30, -R24, R30 ;  /* 0x0000001e181e7221 */ /* 0x000fc40000010100 */
[C---:B------:R-:W-:Y:S02]  /*1260*/  FADD.FTZ R31, -R24.reuse, R31 ;  /* 0x0000001f181f7221 */ /* 0x040fe40000010100 */
[----:B------:R-:W-:Y:S02]  /*1270*/  FADD.FTZ R42, -R24, R45 ;  /* 0x0000002d182a7221 */ /* 0x000fe40000010100 */
        /* <DEDUP_REMOVED lines=21> */
.L_x_1648:
[----:B------:R-:W-:Y:S01]  /*13d0*/  FMUL.FTZ R32, R44, R0 ;  /* 0x000000002c207220 */ /* 0x000fe20000410000 */
[----:B------:R-:W-:Y:S01]  /*13e0*/  MOV R33, R15 ;  /* 0x0000000f00217202 */ /* 0x000fe20000000f00 */
[----:B------:R-:W-:Y:S02]  /*13f0*/  FMUL.FTZ R45, R25, R4 ;  /* 0x00000004192d7220 */ /* 0x000fe40000410000 */
[----:B------:R-:W-:Y:S02]  /*1400*/  FFMA.FTZ R48, R53, R32, RZ ;  /* 0x0000002035307223 */ /* 0x000fe400000100ff */
[----:B------:R-:W-:Y:S02]  /*1410*/  FADD.FTZ R32, RZ, R32 ;  /* 0x00000020ff207221 */ /* 0x000fe40000010000 */
[----:B------:R-:W-:-:S02]  /*1420*/  FFMA.FTZ R48, R52, R45, R48 ;  /* 0x0000002d34307223 */ /* 0x000fc40000010030 */
[----:B------:R-:W-:Y:S01]  /*1430*/  FADD.FTZ R45, R45, R32 ;  /* 0x000000202d2d7221 */ /* 0x000fe20000010000 */
[----:B------:R-:W-:Y:S01]  /*1440*/  MOV R32, R14 ;  /* 0x0000000e00207202 */ /* 0x000fe20000000f00 */
[C---:B------:R-:W-:Y:S02]  /*1450*/  FADD.FTZ R26, -R24.reuse, R26 ;  /* 0x0000001a181a7221 */ /* 0x040fe40000010100 */
[C---:B------:R-:W-:Y:S02]  /*1460*/  FADD.FTZ R27, -R24.reuse, R27 ;  /* 0x0000001b181b7221 */ /* 0x040fe40000010100 */
[C---:B------:R-:W-:Y:S02]  /*1470*/  FADD.FTZ R28, -R24.reuse, R28 ;  /* 0x0000001c181c7221 */ /* 0x040fe40000010100 */
[----:B------:R-:W-:Y:S02]  /*1480*/  FADD.FTZ R29, -R24, R29 ;  /* 0x0000001d181d7221 */ /* 0x000fe40000010100 */
[----:B------:R-:W-:-:S02]  /*1490*/  FMUL.FTZ R51, R34, UR12 ;  /* 0x0000000c22337c20 */ /* 0x000fc40008410000 */
[----:B------:R-:W-:Y:S01]  /*14a0*/  FMUL.FTZ R50, R35, UR12 ;  /* 0x0000000c23327c20 */ /* 0x000fe20008410000 */
[----:B------:R-:W-:Y:S05]  /*14b0*/  @!P0 BRA `(.L_x_1649) ;  /* 0x0000012000008947 */ /* 0x000fea0003800000 */
[----:B------:R-:W-:Y:S02]  /*14c0*/  FFMA.FTZ R34, R51, R0, R2 ;  /* 0x0000000033227223 */ /* 0x000fe40000010002 */
[----:B------:R-:W-:Y:S02]  /*14d0*/  FFMA.FTZ R33, R50, R4, R3 ;  /* 0x0000000432217223 */ /* 0x000fe40000010003 */
[----:B------:R-:W-:Y:S02]  /*14e0*/  FMUL.FTZ R49, R34, -1.4426950216293334961 ;  /* 0xbfb8aa3b22317820 */ /* 0x000fe40000410000 */
[----:B------:R-:W-:Y:S02]  /*14f0*/  FMUL.FTZ R32, R33, -1.4426950216293334961 ;  /* 0xbfb8aa3b21207820 */ /* 0x000fe40000410000 */
        /* <DEDUP_REMOVED lines=9> */
[----:B-1----:R-:W-:-:S04]  /*1590*/  FADD.FTZ R35, -R32, 1 ;  /* 0x3f80000020237421 */ /* 0x002fc80000010100 */
[----:B------:R-:W-:Y:S02]  /*15a0*/  FFMA.FTZ R33, R33, R35, 1 ;  /* 0x3f80000021217423 */ /* 0x000fe40000010023 */
[----:B------:R-:W-:Y:S02]  /*15b0*/  FMUL.FTZ R35, R15, R32 ;  /* 0x000000200f237220 */ /* 0x000fe40000410000 */
[----:B------:R-:W-:Y:S02]  /*15c0*/  FMUL.FTZ R32, R24, R34 ;  /* 0x0000002218207220 */ /* 0x000fe40000410000 */
[----:B------:R-:W-:Y:S02]  /*15d0*/  FMUL.FTZ R33, R35, R33 ;  /* 0x0000002123217220 */ /* 0x000fe40000410000 */
.L_x_1649:
[----:B------:R-:W-:Y:S02]  /*15e0*/  FFMA.FTZ R24, R53, R44, RZ ;  /* 0x0000002c35187223 */ /* 0x000fe400000100ff */
[----:B------:R-:W-:Y:S02]  /*15f0*/  FADD.FTZ R34, RZ, R44 ;  /* 0x0000002cff227221 */ /* 0x000fe40000010000 */
[----:B------:R-:W-:-:S02]  /*1600*/  FMUL.FTZ R35, R32, R0 ;  /* 0x0000000020237220 */ /* 0x000fc40000410000 */
[C---:B------:R-:W-:Y:S02]  /*1610*/  FFMA.FTZ R24, R51.reuse, R32, R24 ;  /* 0x0000002033187223 */ /* 0x040fe40000010018 */
[----:B------:R-:W-:Y:S02]  /*1620*/  FADD.FTZ R32, R34, R32 ;  /* 0x0000002022207221 */ /* 0x000fe40000010000 */
[----:B------:R-:W-:Y:S02]  /*1630*/  FFMA.FTZ R34, R51, R35, R48 ;  /* 0x0000002333227223 */ /* 0x000fe40000010030 */
[----:B------:R-:W-:Y:S02]  /*1640*/  FADD.FTZ R35, R45, R35 ;  /* 0x000000232d237221 */ /* 0x000fe40000010000 */
[----:B------:R-:W-:Y:S02]  /*1650*/  FFMA.FTZ R45, R52, R25, RZ ;  /* 0x00000019342d7223 */ /* 0x000fe400000100ff */
[----:B------:R-:W-:-:S02]  /*1660*/  FADD.FTZ R48, RZ, R25 ;  /* 0x00000019ff307221 */ /* 0x000fc40000010000 */
[----:B------:R-:W-:Y:S02]  /*1670*/  FMUL.FTZ R44, R33, R4 ;  /* 0x00000004212c7220 */ /* 0x000fe40000410000 */
[----:B------:R-:W-:Y:S02]  /*1680*/  FFMA.FTZ R25, R50, R33, R45 ;  /* 0x0000002132197223 */ /* 0x000fe4000001002d */
[----:B------:R-:W-:Y:S02]  /*1690*/  FADD.FTZ R33, R48, R33 ;  /* 0x0000002130217221 */ /* 0x000fe40000010000 */
[----:B------:R-:W-:Y:S01]  /*16a0*/  FMUL.FTZ R49, R40, UR12 ;  /* 0x0000000c28317c20 */ /* 0x000fe20008410000 */
[----:B------:R-:W-:Y:S01]  /*16b0*/  MOV R40, R16 ;  /* 0x0000001000287202 */ /* 0x000fe20000000f00 */
[----:B------:R-:W-:Y:S01]  /*16c0*/  FMUL.FTZ R48, R41, UR12 ;  /* 0x0000000c29307c20 */ /* 0x000fe20008410000 */
[----:B------:R-:W-:Y:S01]  /*16d0*/  MOV R41, R17 ;  /* 0x0000001100297202 */ /* 0x000fe20000000f00 */
[----:B------:R-:W-:-:S02]  /*16e0*/  FFMA.FTZ R34, R50, R44, R34 ;  /* 0x0000002c32227223 */ /* 0x000fc40000010022 */
[----:B------:R-:W-:Y:S01]  /*16f0*/  FADD.FTZ R35, R44, R35 ;  /* 0x000000232c237221 */ /* 0x000fe20000010000 */
        /* <DEDUP_REMOVED lines=19> */
.L_x_1650:
[----:B------:R-:W-:Y:S02]  /*1830*/  FMUL.FTZ R44, R40, R0 ;  /* 0x00000000282c7220 */ /* 0x000fe40000410000 */
[----:B------:R-:W-:Y:S02]  /*1840*/  FADD.FTZ R32, R32, R40 ;  /* 0x0000002820207221 */ /* 0x000fe40000010000 */
[C---:B------:R-:W-:Y:S02]  /*1850*/  FFMA.FTZ R24, R49.reuse, R40, R24 ;  /* 0x0000002831187223 */ /* 0x040fe40000010018 */
[----:B------:R-:W-:Y:S02]  /*1860*/  FFMA.FTZ R34, R49, R44, R34 ;  /* 0x0000002c31227223 */ /* 0x000fe40000010022 */
[----:B------:R-:W-:-:S02]  /*1870*/  FADD.FTZ R35, R35, R44 ;  /* 0x0000002c23237221 */ /* 0x000fc40000010000 */
[----:B------:R-:W-:Y:S02]  /*1880*/  FMUL.FTZ R40, R41, R4 ;  /* 0x0000000429287220 */ /* 0x000fe40000410000 */
        /* <DEDUP_REMOVED lines=27> */
.L_x_1651:
[----:B------:R-:W-:Y:S02]  /*1a40*/  FMUL.FTZ R44, R40, R0 ;  /* 0x00000000282c7220 */ /* 0x000fe40000410000 */
[----:B------:R-:W-:Y:S02]  /*1a50*/  FADD.FTZ R32, R32, R40 ;  /* 0x0000002820207221 */ /* 0x000fe40000010000 */
[C---:B------:R-:W-:Y:S02]  /*1a60*/  FFMA.FTZ R24, R47.reuse, R40, R24 ;  /* 0x000000282f187223 */ /* 0x040fe40000010018 */
[----:B------:R-:W-:Y:S02]  /*1a70*/  FFMA.FTZ R34, R47, R44, R34 ;  /* 0x0000002c2f227223 */ /* 0x000fe40000010022 */
[----:B------:R-:W-:-:S02]  /*1a80*/  FADD.FTZ R35, R35, R44 ;  /* 0x0000002c23237221 */ /* 0x000fc40000010000 */
[----:B------:R-:W-:Y:S02]  /*1a90*/  FMUL.FTZ R40, R41, R4 ;  /* 0x0000000429287220 */ /* 0x000fe40000410000 */
[----:B------:R-:W-:Y:S01]  /*1aa0*/  FMUL.FTZ R45, R30, UR12 ;  /* 0x0000000c1e2d7c20 */ /* 0x000fe20008410000 */
[----:B------:R-:W-:Y:S01]  /*1ab0*/  MOV R30, R10 ;  /* 0x0000000a001e7202 */ /* 0x000fe20000000f00 */
[----:B------:R-:W-:Y:S01]  /*1ac0*/  FMUL.FTZ R44, R31, UR12 ;  /* 0x0000000c1f2c7c20 */ /* 0x000fe20008410000 */
[----:B------:R-:W-:Y:S01]  /*1ad0*/  MOV R31, R11 ;  /* 0x0000000b001f7202 */ /* 0x000fe20000000f00 */
[----:B------:R-:W-:Y:S02]  /*1ae0*/  FADD.FTZ R33, R33, R41 ;  /* 0x0000002921217221 */ /* 0x000fe40000010000 */
[C---:B------:R-:W-:Y:S02]  /*1af0*/  FFMA.FTZ R25, R46.reuse, R41, R25 ;  /* 0x000000292e197223 */ /* 0x040fe40000010019 */
        /* <DEDUP_REMOVED lines=21> */
.L_x_1652:
[----:B------:R-:W-:Y:S02]  /*1c50*/  FMUL.FTZ R40, R30, R0 ;  /* 0x000000001e287220 */ /* 0x000fe40000410000 */
[----:B------:R-:W-:Y:S02]  /*1c60*/  FADD.FTZ R32, R32, R30 ;  /* 0x0000001e20207221 */ /* 0x000fe40000010000 */
[C---:B------:R-:W-:Y:S02]  /*1c70*/  FFMA.FTZ R24, R45.reuse, R30, R24 ;  /* 0x0000001e2d187223 */ /* 0x040fe40000010018 */
[----:B------:R-:W-:Y:S02]  /*1c80*/  FFMA.FTZ R34, R45, R40, R34 ;  /* 0x000000282d227223 */ /* 0x000fe40000010022 */
[----:B------:R-:W-:-:S02]  /*1c90*/  FMUL.FTZ R30, R31, R4 ;  /* 0x000000041f1e7220 */ /* 0x000fc40000410000 */
[----:B------:R-:W-:Y:S01]  /*1ca0*/  FADD.FTZ R35, R35, R40 ;  /* 0x0000002823237221 */ /* 0x000fe20000010000 */
[----:B------:R-:W-:Y:S01]  /*1cb0*/  MOV R40, R19 ;  /* 0x0000001300287202 */ /* 0x000fe20000000f00 */
[----:B------:R-:W-:Y:S02]  /*1cc0*/  FADD.FTZ R33, R33, R31 ;  /* 0x0000001f21217221 */ /* 0x000fe40000010000 */
[C---:B------:R-:W-:Y:S02]  /*1cd0*/  FFMA.FTZ R31, R44.reuse, R31, R25 ;  /* 0x0000001f2c1f7223 */ /* 0x040fe40000010019 */
[----:B------:R-:W-:Y:S01]  /*1ce0*/  FFMA.FTZ R25, R44, R30, R34 ;  /* 0x0000001e2c197223 */ /* 0x000fe20000010022 */
[----:B------:R-:W-:Y:S01]  /*1cf0*/  MOV R34, R18 ;  /* 0x0000001200227202 */ /* 0x000fe20000000f00 */
[----:B------:R-:W-:Y:S02]  /*1d00*/  FADD.FTZ R35, R30, R35 ;  /* 0x000000231e237221 */ /* 0x000fe40000010000 */
        /* <DEDUP_REMOVED lines=21> */
.L_x_1653:
[----:B------:R-:W-:Y:S01]  /*1e60*/  FMUL.FTZ R41, R34, R0 ;  /* 0x0000000022297220 */ /* 0x000fe20000410000 */
[----:B------:R-:W-:Y:S01]  /*1e70*/  MOV R54, R22 ;  /* 0x0000001600367202 */ /* 0x000fe20000000f00 */
[----:B------:R-:W-:Y:S02]  /*1e80*/  FADD.FTZ R30, R32, R34 ;  /* 0x00000022201e7221 */ /* 0x000fe40000010000 */
[----:B------:R-:W-:-:S02]  /*1e90*/  FFMA.FTZ R32, R43, R41, R25 ;  /* 0x000000292b207223 */ /* 0x000fc40000010019 */
[----:B------:R-:W-:Y:S02]  /*1ea0*/  FADD.FTZ R35, R35, R41 ;  /* 0x0000002923237221 */ /* 0x000fe40000010000 */
[----:B------:R-:W-:Y:S02]  /*1eb0*/  FMUL.FTZ R41, R40, R4 ;  /* 0x0000000428297220 */ /* 0x000fe40000410000 */
[----:B------:R-:W-:Y:S02]  /*1ec0*/  FFMA.FTZ R34, R43, R34, R24 ;  /* 0x000000222b227223 */ /* 0x000fe40000010018 */
[----:B------:R-:W-:Y:S02]  /*1ed0*/  FADD.FTZ R25, R33, R40 ;  /* 0x0000002821197221 */ /* 0x000fe40000010000 */
[C---:B------:R-:W-:Y:S01]  /*1ee0*/  FFMA.FTZ R24, R42.reuse, R40, R31 ;  /* 0x000000282a187223 */ /* 0x040fe2000001001f */
[----:B------:R-:W-:Y:S01]  /*1ef0*/  MOV R31, R23 ;  /* 0x00000017001f7202 */ /* 0x000fe20000000f00 */
[----:B------:R-:W-:-:S02]  /*1f00*/  FFMA.FTZ R32, R42, R41, R32 ;  /* 0x000000292a207223 */ /* 0x000fc40000010020 */
        /* <DEDUP_REMOVED lines=22> */
.L_x_1654:
[----:B------:R-:W-:Y:S02]  /*2070*/  FMUL.FTZ R26, R54, R0 ;  /* 0x00000000361a7220 */ /* 0x000fe40000410000 */
[----:B------:R-:W-:Y:S02]  /*2080*/  FADD.FTZ R30, R30, R54 ;  /* 0x000000361e1e7221 */ /* 0x000fe40000010000 */
[----:B------:R-:W-:Y:S02]  /*2090*/  FFMA.FTZ R32, R41, R26, R32 ;  /* 0x0000001a29207223 */ /* 0x000fe40000010020 */
[----:B------:R-:W-:Y:S02]  /*20a0*/  FADD.FTZ R33, R33, R26 ;  /* 0x0000001a21217221 */ /* 0x000fe40000010000 */
[----:B------:R-:W-:-:S02]  /*20b0*/  FMUL.FTZ R26, R31, R4 ;  /* 0x000000041f1a7220 */ /* 0x000fc40000410000 */
[----:B------:R-:W-:Y:S02]  /*20c0*/  FFMA.FTZ R27, R41, R54, R34 ;  /* 0x00000036291b7223 */ /* 0x000fe40000010022 */
[----:B------:R-:W-:Y:S02]  /*20d0*/  FFMA.FTZ R32, R40, R26, R32 ;  /* 0x0000001a28207223 */ /* 0x000fe40000010020 */
[----:B------:R-:W-:Y:S01]  /*20e0*/  FADD.FTZ R33, R26, R33 ;  /* 0x000000211a217221 */ /* 0x000fe20000010000 */
[----:B------:R-:W-:Y:S01]  /*20f0*/  MOV R26, R37 ;  /* 0x00000025001a7202 */ /* 0x000fe20000000f00 */
        /* <DEDUP_REMOVED lines=22> */
.L_x_1655:
[----:B------:R-:W-:Y:S01]  /*2260*/  FMUL.FTZ R28, R29, R0 ;  /* 0x000000001d1c7220 */ /* 0x000fe20000410000 */
[----:B------:R-:W0:Y:S01]  /*2270*/  S2R R35, SR_LANEID ;  /* 0x0000000000237919 */ /* 0x000e220000000000 */
[----:B------:R-:W-:Y:S01]  /*2280*/  FADD.FTZ R25, R25, R31 ;  /* 0x0000001f19197221 */ /* 0x000fe20000010000 */
[----:B------:R-:W-:Y:S01]  /*2290*/  BSSY B0, `(.L_x_1656) ;  /* 0x000004a000007945 */ /* 0x000fe20003800000 */
[----:B------:R-:W-:Y:S02]  /*22a0*/  FFMA.FTZ R32, R55, R28, R32 ;  /* 0x0000001c37207223 */ /* 0x000fe40000010020 */
[----:B------:R-:W-:Y:S02]  /*22b0*/  FADD.FTZ R33, R33, R28 ;  /* 0x0000001c21217221 */ /* 0x000fe40000010000 */
[----:B------:R-:W-:Y:S02]  /*22c0*/  FMUL.FTZ R28, R26, R4 ;  /* 0x000000041a1c7220 */ /* 0x000fe40000410000 */
[----:B------:R-:W-:-:S02]  /*22d0*/  FFMA.FTZ R24, R40, R31, R24 ;  /* 0x0000001f28187223 */ /* 0x000fc40000010018 */
[----:B------:R-:W-:Y:S02]  /*22e0*/  FFMA.FTZ R32, R54, R28, R32 ;  /* 0x0000001c36207223 */ /* 0x000fe40000010020 */
[----:B------:R-:W-:Y:S02]  /*22f0*/  FADD.FTZ R33, R28, R33 ;  /* 0x000000211c217221 */ /* 0x000fe40000010000 */
[----:B------:R-:W-:Y:S01]  /*2300*/  FADD.FTZ R30, R30, R29 ;  /* 0x0000001d1e1e7221 */ /* 0x000fe20000010000 */
[----:B------:R-:W1:Y:S01]  /*2310*/  SHFL.DOWN PT, R28, R32, 0x1, 0x1f ;  /* 0x08201f00201c7f89 */ /* 0x000e6200000e0000 */
[----:B------:R-:W-:-:S03]  /*2320*/  FADD.FTZ R31, R25, R26 ;  /* 0x0000001a191f7221 */ /* 0x000fc60000010000 */
[----:B------:R-:W2:Y:S01]  /*2330*/  SHFL.DOWN PT, R34, R33, 0x1, 0x1f ;  /* 0x08201f0021227f89 */ /* 0x000ea200000e0000 */
[C---:B0-----:R-:W-:Y:S02]  /*2340*/  ISETP.GT.AND P0, PT, R35.reuse, 0x1e, PT ;  /* 0x0000001e2300780c */ /* 0x041fe40003f04270 */
[----:B------:R-:W-:-:S11]  /*2350*/  ISETP.GT.AND P5, PT, R35, 0xf, PT ;  /* 0x0000000f2300780c */ /* 0x000fd60003fa4270 */
        /* <DEDUP_REMOVED lines=18> */
[----:B------:R-:W0:Y:S04]  /*2480*/  SHFL.DOWN PT, R34, R32, 0x10, 0x1f ;  /* 0x0a001f0020227f89 */ /* 0x000e2800000e0000 */
[----:B------:R-:W1:Y:S01]  /*2490*/  SHFL.DOWN PT, R28, R33, 0x10, 0x1f ;  /* 0x0a001f00211c7f89 */ /* 0x000e6200000e0000 */
[----:B0-----:R-:W-:Y:S02]  /*24a0*/  @!P5 FADD.FTZ R32, R32, R34 ;  /* 0x000000222020d221 */ /* 0x001fe40000010000 */
[----:B-1----:R-:W-:Y:S01]  /*24b0*/  @!P5 FADD.FTZ R33, R33, R28 ;  /* 0x0000001c2121d221 */ /* 0x002fe20000010000 */
[----:B------:R-:W-:Y:S01]  /*24c0*/  ISETP.NE.AND P5, PT, R5, RZ, PT ;  /* 0x000000ff0500720c */ /* 0x000fe20003fa5270 */
[----:B------:R-:W-:-:S02]  /*24d0*/  FFMA.FTZ R28, R55, R29, R27 ;  /* 0x0000001d371c7223 */ /* 0x000fc4000001001b */
[----:B------:R-:W-:-:S05]  /*24e0*/  FFMA.FTZ R29, R54, R26, R24 ;  /* 0x0000001a361d7223 */ /* 0x000fca0000010018 */
[----:B------:R0:W-:Y:S04]  /*24f0*/  STS.128 [R5.X16+0x90], R28 ;  /* 0x0000901c05007388 */ /* 0x0001e8000000cc00 */
[----:B------:R0:W-:Y:S04]  /*2500*/  @!P0 STS.64 [R66.X8+0x10], R32 ;  /* 0x0000102042008388 */ /* 0x0001e80000008a00 */
[----:B------:R-:W-:Y:S01]  /*2510*/  BAR.SYNC.DEFER_BLOCKING 0x0 ;  /* 0x0000000000007b1d */ /* 0x000fe20000010000 */
[----:B------:R-:W-:-:S05]  /*2520*/  ISETP.GT.U32.AND P0, PT, R5, 0xc, PT ;  /* 0x0000000c0500780c */ /* 0x000fca0003f04070 */
[----:B------:R-:W-:Y:S05]  /*2530*/  @P5 BRA `(.L_x_1657) ;  /* 0x000001f000005947 */ /* 0x000fea0003800000 */
[----:B------:R-:W1:Y:S04]  /*2540*/  LDS.64 R34, [0x18] ;  /* 0x00001800ff227984 */ /* 0x000e680000000a00 */
[----:B------:R-:W2:Y:S01]  /*2550*/  LDS.128 R24, [0x20] ;  /* 0x00002000ff187984 */ /* 0x000ea20000000c00 */
[----:B-1----:R-:W-:Y:S02]  /*2560*/  FADD.FTZ R34, R32, R34 ;  /* 0x0000002220227221 */ /* 0x002fe40000010000 */
[----:B------:R-:W-:Y:S02]  /*2570*/  FADD.FTZ R35, R33, R35 ;  /* 0x0000002321237221 */ /* 0x000fe40000010000 */
[----:B--2---:R-:W-:Y:S02]  /*2580*/  FADD.FTZ R24, R34, R24 ;  /* 0x0000001822187221 */ /* 0x004fe40000010000 */
[----:B------:R-:W-:-:S02]  /*2590*/  FADD.FTZ R25, R35, R25 ;  /* 0x0000001923197221 */ /* 0x000fc40000010000 */
[----:B0-----:R-:W0:Y:S01]  /*25a0*/  LDS.128 R32, [0x30] ;  /* 0x00003000ff207984 */ /* 0x001e220000000c00 */
[----:B------:R-:W-:Y:S02]  /*25b0*/  FADD.FTZ R26, R24, R26 ;  /* 0x0000001a181a7221 */ /* 0x000fe40000010000 */
[----:B------:R-:W-:Y:S02]  /*25c0*/  FADD.FTZ R25, R25, R27 ;  /* 0x0000001b19197221 */ /* 0x000fe40000010000 */
[----:B0-----:R-:W-:Y:S02]  /*25d0*/  FADD.FTZ R26, R26, R32 ;  /* 0x000000201a1a7221 */ /* 0x001fe40000010000 */
[----:B------:R-:W-:Y:S02]  /*25e0*/  FADD.FTZ R33, R25, R33 ;  /* 0x0000002119217221 */ /* 0x000fe40000010000 */
[----:B------:R-:W-:Y:S02]  /*25f0*/  FADD.FTZ R34, R26, R34 ;  /* 0x000000221a227221 */ /* 0x000fe40000010000 */
[----:B------:R-:W0:Y:S01]  /*2600*/  LDS.128 R24, [0x40] ;  /* 0x00004000ff187984 */ /* 0x000e220000000c00 */
[----:B------:R-:W-:-:S02]  /*2610*/  FADD.FTZ R33, R33, R35 ;  /* 0x0000002321217221 */ /* 0x000fc40000010000 */
[----:B0-----:R-:W-:Y:S02]  /*2620*/  FADD.FTZ R24, R34, R24 ;  /* 0x0000001822187221 */ /* 0x001fe40000010000 */
[----:B------:R-:W-:Y:S02]  /*2630*/  FADD.FTZ R25, R33, R25 ;  /* 0x0000001921197221 */ /* 0x000fe40000010000 */
[----:B------:R-:W0:Y:S01]  /*2640*/  LDS.128 R32, [0x50] ;  /* 0x00005000ff207984 */ /* 0x000e220000000c00 */
[----:B------:R-:W-:Y:S02]  /*2650*/  FADD.FTZ R26, R24, R26 ;  /* 0x0000001a181a7221 */ /* 0x000fe40000010000 */
[----:B------:R-:W-:Y:S02]  /*2660*/  FADD.FTZ R25, R25, R27 ;  /* 0x0000001b19197221 */ /* 0x000fe40000010000 */
[----:B0-----:R-:W-:Y:S02]  /*2670*/  FADD.FTZ R26, R26, R32 ;  /* 0x000000201a1a7221 */ /* 0x001fe40000010000 */
[----:B------:R-:W-:-:S02]  /*2680*/  FADD.FTZ R33, R25, R33 ;  /* 0x0000002119217221 */ /* 0x000fc40000010000 */
[----:B------:R-:W-:Y:S02]  /*2690*/  FADD.FTZ R34, R26, R34 ;  /* 0x000000221a227221 */ /* 0x000fe40000010000 */
[----:B------:R-:W0:Y:S01]  /*26a0*/  LDS.128 R24, [0x60] ;  /* 0x00006000ff187984 */ /* 0x000e220000000c00 */
[----:B------:R-:W-:-:S03]  /*26b0*/  FADD.FTZ R35, R33, R35 ;  /* 0x0000002321237221 */ /* 0x000fc60000010000 */
[----:B------:R-:W1:Y:S01]  /*26c0*/  LDS.64 R32, [0x70] ;  /* 0x00007000ff207984 */ /* 0x000e620000000a00 */
[----:B0-----:R-:W-:Y:S02]  /*26d0*/  FADD.FTZ R24, R34, R24 ;  /* 0x0000001822187221 */ /* 0x001fe40000010000 */
[----:B------:R-:W-:Y:S02]  /*26e0*/  FADD.FTZ R25, R35, R25 ;  /* 0x0000001923197221 */ /* 0x000fe40000010000 */
[----:B------:R-:W-:Y:S02]  /*26f0*/  FADD.FTZ R24, R24, R26 ;  /* 0x0000001a18187221 */ /* 0x000fe40000010000 */
[----:B------:R-:W-:Y:S02]  /*2700*/  FADD.FTZ R25, R25, R27 ;  /* 0x0000001b19197221 */ /* 0x000fe40000010000 */
[----:B-1----:R-:W-:Y:S02]  /*2710*/  FADD.FTZ R32, R24, R32 ;  /* 0x0000002018207221 */ /* 0x002fe40000010000 */
[----:B------:R-:W-:-:S02]  /*2720*/  FADD.FTZ R33, R25, R33 ;  /* 0x0000002119217221 */ /* 0x000fc40000010000 */
.L_x_1657:
[----:B------:R-:W-:Y:S05]  /*2730*/  BSYNC B0 ;  /* 0x0000000000007941 */ /* 0x000fea0003800000 */
.L_x_1656:
[----:B------:R-:W-:Y:S01]  /*2740*/  BAR.SYNC.DEFER_BLOCKING 0x0 ;  /* 0x0000000000007b1d */ /* 0x000fe20000010000 */
[----:B------:R-:W-:-:S05]  /*2750*/  SHF.L.U32 R34, R5, 0x4, RZ ;  /* 0x0000000405227819 */ /* 0x000fca00000006ff */
[----:B------:R-:W-:Y:S01]  /*2760*/  BSSY B0, `(.L_x_1658) ;  /* 0x000009d000007945 */ /* 0x000fe20003800000 */
[----:B------:R-:W-:Y:S05]  /*2770*/  @P0 BRA `(.L_x_1659) ;  /* 0x000009b000000947 */ /* 0x000fea0003800000 */
[----:B------:R-:W1:Y:S02]  /*2780*/  LDS.128 R24, [R34+0x160] ;  /* 0x0001600022187984 */ /* 0x000e640000000c00 */
[----:B01----:R-:W-:Y:S02]  /*2790*/  FADD.FTZ R28, R28, R24 ;  /* 0x000000181c1c7221 */ /* 0x003fe40000010000 */
        /* <DEDUP_REMOVED lines=147> */
[----:B------:R-:W0:Y:S01]  /*30d0*/  LDS.128 R28, [R34+0x19c0] ;  /* 0x0019c000221c7984 */ /* 0x000e220000000c00 */
[----:B------:R-:W-:-:S02]  /*30e0*/  FADD.FTZ R27, R35, R27 ;  /* 0x0000001b231b7221 */ /* 0x000fc40000010000 */
[----:B0-----:R-:W-:Y:S02]  /*30f0*/  FADD.FTZ R28, R24, R28 ;  /* 0x0000001c181c7221 */ /* 0x001fe40000010000 */
[----:B------:R-:W-:Y:S02]  /*3100*/  FADD.FTZ R29, R25, R29 ;  /* 0x0000001d191d7221 */ /* 0x000fe40000010000 */
[----:B------:R-:W-:Y:S02]  /*3110*/  FADD.FTZ R30, R26, R30 ;  /* 0x0000001e1a1e7221 */ /* 0x000fe40000010000 */
[----:B------:R-:W-:Y:S02]  /*3120*/  FADD.FTZ R31, R27, R31 ;  /* 0x0000001f1b1f7221 */ /* 0x000fe40000010000 */
.L_x_1659:
[----:B------:R-:W-:Y:S05]  /*3130*/  BSYNC B0 ;  /* 0x0000000000007941 */ /* 0x000fea0003800000 */
.L_x_1658:
[----:B------:R-:W-:Y:S01]  /*3140*/  BSSY B0, `(.L_x_1660) ;  /* 0x0000013000007945 */ /* 0x000fe20003800000 */
[----:B------:R-:W-:Y:S01]  /*3150*/  HFMA2.MMA R34, -RZ, RZ, 0, 2.384185791015625e-07 ;  /* 0x00000004ff227435 */ /* 0x000fe200000001ff */
[----:B------:R-:W-:Y:S05]  /*3160*/  @P0 BRA `(.L_x_1661) ;  /* 0x0000010000000947 */ /* 0x000fea0003800000 */
[----:B------:R-:W-:Y:S01]  /*3170*/  IMAD R24, R56, 0xd, R5 ;  /* 0x0000000d38187824 */ /* 0x000fe200078e0205 */
[----:B------:R-:W-:-:S03]  /*3180*/  MOV R26, UR11 ;  /* 0x0000000b001a7c02 */ /* 0x000fc60008000f00 */
[----:B------:R-:W-:-:S05]  /*3190*/  IMAD.WIDE R24, R24, R34, c[0x0][0x1b8] ;  /* 0x00006e0018187625 */ /* 0x000fca00078e0222 */
[----:B------:R-:W-:Y:S01]  /*31a0*/  LEA R26, P0, R26, R24, 0x2 ;  /* 0x000000181a1a7211 */ /* 0x000fe200078010ff */
[----:B------:R1:W-:Y:S03]  /*31b0*/  RED.E.ADD.F32.FTZ.RN.STRONG.GPU [R24.64], R28 ;  /* 0x0000001c1800798e */ /* 0x0003e6000c10e78e */
[----:B------:R-:W-:-:S05]  /*31c0*/  IADD3.X R27, R25, UR9, RZ, P0, !PT ;  /* 0x00000009191b7c10 */ /* 0x000fca00087fe4ff */
[----:B------:R2:W-:Y:S01]  /*31d0*/  RED.E.ADD.F32.FTZ.RN.STRONG.GPU [R26.64], R29 ;  /* 0x0000001d1a00798e */ /* 0x0005e2000c10e78e */
[----:B01----:R-:W-:Y:S02]  /*31e0*/  MOV R28, c[0x0][0x1dc] ;  /* 0x00007700001c7a02 */ /* 0x003fe40000000f00 */
[----:B--2---:R-:W-:-:S04]  /*31f0*/  MOV R27, c[0x0][0x1d8] ;  /* 0x00007600001b7a02 */ /* 0x004fc80000000f00 */
[----:B------:R-:W-:-:S04]  /*3200*/  LEA R26, P0, R27, R24, 0x2 ;  /* 0x000000181b1a7211 */ /* 0x000fc800078010ff */
[----:B------:R-:W-:Y:S02]  /*3210*/  LEA.HI.X R27, R27, R25, R28, 0x2, P0 ;  /* 0x000000191b1b7211 */ /* 0x000fe400000f141c */
[----:B------:R-:W-:-:S03]  /*3220*/  MOV R28, UR10 ;  /* 0x0000000a001c7c02 */ /* 0x000fc60008000f00 */
[----:B------:R0:W-:Y:S01]  /*3230*/  RED.E.ADD.F32.FTZ.RN.STRONG.GPU [R26.64], R30 ;  /* 0x0000001e1a00798e */ /* 0x0001e2000c10e78e */
[----:B------:R-:W-:-:S04]  /*3240*/  LEA R24, P0, R28, R24, 0x2 ;  /* 0x000000181c187211 */ /* 0x000fc800078010ff */
[----:B------:R-:W-:-:S05]  /*3250*/  IADD3.X R25, R25, UR8, RZ, P0, !PT ;  /* 0x0000000819197c10 */ /* 0x000fca00087fe4ff */
[----:B------:R0:W-:Y:S04]  /*3260*/  RED.E.ADD.F32.FTZ.RN.STRONG.GPU [R24.64], R31 ;  /* 0x0000001f1800798e */ /* 0x0001e8000c10e78e */
.L_x_1661:
[----:B------:R-:W-:Y:S05]  /*3270*/  BSYNC B0 ;  /* 0x0000000000007941 */ /* 0x000fea0003800000 */
.L_x_1660:
[----:B0-----:R-:W-:-:S04]  /*3280*/  MOV R24, 0x2 ;  /* 0x0000000200187802 */ /* 0x001fc80000000f00 */
[----:B------:R-:W-:-:S13]  /*3290*/  ISETP.LE.U32.AND P0, PT, R24, c[0x0][0xc], PT ;  /* 0x0000030018007a0c */ /* 0x000fda0003f03070 */
[----:B------:R-:W-:Y:S05]  /*32a0*/  @!P0 BRA `(.L_x_1662) ;  /* 0x0000124000008947 */ /* 0x000fea0003800000 */
[----:B------:R-:W0:Y:S01]  /*32b0*/  S2R R24, SR_CTAID.Y ;  /* 0x0000000000187919 */ /* 0x000e220000002600 */
        /* <DEDUP_REMOVED lines=13> */
[----:B-1----:R-:W-:Y:S01]  /*3390*/  HFMA2.MMA R30, -RZ, RZ, 0, 5.9604644775390625e-08 ;  /* 0x00000001ff1e7435 */ /* 0x002fe200000001ff */
[----:B------:R-:W-:Y:S01]  /*33a0*/  VOTEU.ANY UR4, UPT, PT ;  /* 0x0000000000047886 */ /* 0x000fe200038e0100 */
[----:B------:R-:W-:Y:S01]  /*33b0*/  LOP3.LUT P0, RZ, R57, 0x2, RZ, 0xc0, !PT ;  /* 0x0000000239ff7812 */ /* 0x000fe2000780c0ff */
[----:B------:R-:W-:Y:S01]  /*33c0*/  UFLO.U32 UR5, UR4 ;  /* 0x00000004000572bd */ /* 0x000fe200080e0000 */
[----:B------:R-:W-:-:S00]  /*33d0*/  ERRBAR ;  /* 0x00000000000079ab */ /* 0x000fc00000000000 */
[----:B------:R-:W-:Y:S01]  /*33e0*/  UPOPC UR4, UR4 ;  /* 0x00000004000472bf */ /* 0x000fe20008000000 */
[----:B------:R-:W-:-:S04]  /*33f0*/  SEL R25, RZ, c[0x0][0xc], P0 ;  /* 0x00000300ff197a07 */ /* 0x000fc80000000000 */
[----:B------:R-:W-:Y:S02]  /*3400*/  SEL R30, R30, 0xffffffff, !P0 ;  /* 0xffffffff1e1e7807 */ /* 0x000fe40004000000 */
[----:B0-----:R-:W-:-:S03]  /*3410*/  ISETP.EQ.U32.AND P0, PT, R34, UR5, PT ;  /* 0x0000000522007c0c */ /* 0x001fc6000bf02070 */
[----:B------:R-:W-:-:S10]  /*3420*/  IMAD R30, R30, UR4, RZ ;  /* 0x000000041e1e7c24 */ /* 0x000fd4000f8e02ff */
[----:B------:R0:W-:Y:S01]  /*3430*/  @P0 RED.E.ADD.S32.STRONG.GPU [R28.64], R30 ;  /* 0x0000001e1c00098e */ /* 0x0001e2000c10e38e */
[----:B------:R-:W-:-:S13]  /*3440*/  ISETP.NE.AND P0, PT, R25, -0x1, PT ;  /* 0xffffffff1900780c */ /* 0x000fda0003f05270 */
[----:B0-----:R-:W-:Y:S05]  /*3450*/  @!P0 BRA `(.L_x_1663) ;  /* 0x0000005000008947 */ /* 0x001fea0003800000 */
.L_x_1664:
[----:B------:R-:W2:Y:S01]  /*3460*/  LDG.E.STRONG.GPU R30, [R28.64] ;  /* 0x0000000e1c1e7981 */ /* 0x000ea2000c1ef900 */
[----:B------:R-:W-:Y:S01]  /*3470*/  YIELD ;  /* 0x0000000000007946 */ /* 0x000fe20003800000 */
[----:B--2---:R-:W-:Y:S01]  /*3480*/  ISETP.NE.AND P0, PT, R30, R25, PT ;  /* 0x000000191e00720c */ /* 0x004fe20003f05270 */
[----:B------:R-:W-:-:S12]  /*3490*/  CCTL.IVALL ;  /* 0x00000000ff00798f */ /* 0x000fd80002000000 */
[----:B------:R-:W-:Y:S05]  /*34a0*/  @P0 BRA `(.L_x_1664) ;  /* 0xffffffb000000947 */ /* 0x000fea000383ffff */
.L_x_1663:
[----:B------:R-:W-:Y:S01]  /*34b0*/  ISETP.NE.AND P0, PT, RZ, c[0x0][0xc], PT ;  /* 0x00000300ff007a0c */ /* 0x000fe20003f05270 */
[----:B------:R-:W-:Y:S01]  /*34c0*/  WARPSYNC 0xffffffff ;  /* 0xffffffff00007948 */ /* 0x000fe20003800000 */
[----:B------:R-:W-:Y:S11]  /*34d0*/  BAR.SYNC.DEFER_BLOCKING 0x0 ;  /* 0x0000000000007b1d */ /* 0x000ff60000010000 */
[----:B------:R-:W-:Y:S05]  /*34e0*/  @!P0 BRA `(.L_x_1662) ;  /* 0x0000100000008947 */ /* 0x000fea0003800000 */
[----:B------:R-:W-:-:S04]  /*34f0*/  MOV R25, 0x1 ;  /* 0x0000000100197802 */ /* 0x000fc80000000f00 */
        /* <DEDUP_REMOVED lines=15> */
.L_x_1668:
        /* <DEDUP_REMOVED lines=116> */
.L_x_1667:
[----:B------:R-:W-:-:S06]  /*3d30*/  UISETP.GT.AND UP0, UPT, UR4, 0x4, UPT ;  /* 0x000000040400788c */ /* 0x000fcc000bf04270 */
[----:B------:R-:W-:-:S13]  /*3d40*/  PLOP3.LUT P6, PT, PT, PT, UP0, 0x40, 0x0 ;  /* 0x000000000000781c */ /* 0x000fda0003fce808 */
[----:B------:R-:W-:Y:S05]  /*3d50*/  @P6 BRA `(.L_x_1669) ;  /* 0x000003b000006947 */ /* 0x000fea0003800000 */
        /* <DEDUP_REMOVED lines=59> */
.L_x_1669:
[----:B------:R-:W-:-:S13]  /*4110*/  ISETP.NE.OR P0, PT, RZ, UR4, P0 ;  /* 0x00000004ff007c0c */ /* 0x000fda0008705670 */
[----:B------:R-:W-:Y:S05]  /*4120*/  @!P0 BRA `(.L_x_1665) ;  /* 0x000001f000008947 */ /* 0x000fea0003800000 */
.L_x_1666:
        /* <DEDUP_REMOVED lines=31> */
.L_x_1665:
        /* <DEDUP_REMOVED lines=12> */
.L_x_1671:
[----:B------:R-:W-:Y:S05]  /*43e0*/  BSYNC B0 ;  /* 0x0000000000007941 */ /* 0x000fea0003800000 */
.L_x_1670:
        /* <DEDUP_REMOVED lines=16> */
.L_x_1662:
[----:B------:R-:W-:Y:S04]  /*44f0*/  @!P5 STS.64 [0x80], R32 ;  /* 0x00008020ff00d388 */ /* 0x000fe80000000a00 */
[----:B------:R-:W-:Y:S01]  /*4500*/  BAR.SYNC.DEFER_BLOCKING 0x0 ;  /* 0x0000000000007b1d */ /* 0x000fe20000010000 */
[----:B------:R-:W-:Y:S02]  /*4510*/  ISETP.NE.AND P6, PT, RZ, UR13, PT ;  /* 0x0000000dff007c0c */ /* 0x000fe4000bfc5270 */
[----:B------:R-:W-:-:S03]  /*4520*/  ISETP.GE.U32.AND P0, PT, R59, c[0x0][0x1e0], PT ;  /* 0x000078003b007a0c */ /* 0x000fc60003f06070 */
[----:B------:R-:W0:Y:S02]  /*4530*/  LDS.64 R24, [0x80] ;  /* 0x00008000ff187984 */ /* 0x000e240000000a00 */
[----:B0-----:R-:W-:Y:S02]  /*4540*/  FMUL.FTZ R28, R24, c[0x0][0x20c] ;  /* 0x00008300181c7a20 */ /* 0x001fe40000410000 */
[----:B------:R-:W-:-:S04]  /*4550*/  FMUL.FTZ R29, R25, c[0x0][0x20c] ;  /* 0x00008300191d7a20 */ /* 0x000fc80000410000 */
        /* <DEDUP_REMOVED lines=12> */
[----:B-1----:R-:W-:Y:S02]  /*4620*/  FMUL.FTZ R12, R12, R27 ;  /* 0x0000001b0c0c7220 */ /* 0x002fe40000410000 */
[----:B------:R-:W-:Y:S02]  /*4630*/  FADD.FTZ R30, -R27, 1 ;  /* 0x3f8000001b1e7421 */ /* 0x000fe40000010100 */
[----:B------:R-:W-:Y:S02]  /*4640*/  FADD.FTZ R27, -R26, 1 ;  /* 0x3f8000001a1b7421 */ /* 0x000fe40000010100 */
[----:B------:R-:W-:Y:S02]  /*4650*/  FFMA.FTZ R25, R25, R30, 1 ;  /* 0x3f80000019197423 */ /* 0x000fe4000001001e */
[----:B------:R-:W-:-:S02]  /*4660*/  FFMA.FTZ R24, R24, R27, 1 ;  /* 0x3f80000018187423 */ /* 0x000fc4000001001b */
[----:B------:R-:W-:Y:S02]  /*4670*/  FMUL.FTZ R12, R12, R25 ;  /* 0x000000190c0c7220 */ /* 0x000fe40000410000 */
[----:B------:R-:W-:Y:S02]  /*4680*/  FMUL.FTZ R13, R13, R24 ;  /* 0x000000180d0d7220 */ /* 0x000fe40000410000 */
.L_x_1672:
[----:B------:R-:W-:Y:S01]  /*4690*/  BSSY B0, `(.L_x_1673) ;  /* 0x0000012000007945 */ /* 0x000fe20003800000 */
[----:B------:R-:W-:Y:S05]  /*46a0*/  @!P1 BRA `(.L_x_1674) ;  /* 0x0000010000009947 */ /* 0x000fea0003800000 */
[----:B------:R-:W-:Y:S01]  /*46b0*/  SHF.R.S32.HI R24, RZ, 0x1f, R38 ;  /* 0x0000001fff187819 */ /* 0x000fe20000011426 */
[-CC-:B------:R-:W-:Y:S01]  /*46c0*/  FFMA.FTZ R53, R53, R28.reuse, R29.reuse ;  /* 0x0000001c35357223 */ /* 0x180fe2000001001d */
[----:B------:R-:W-:Y:S01]  /*46d0*/  MOV R25, R9 ;  /* 0x0000000900197202 */ /* 0x000fe20000000f00 */
[----:B------:R-:W-:Y:S02]  /*46e0*/  FFMA.FTZ R52, R52, R28, R29 ;  /* 0x0000001c34347223 */ /* 0x000fe4000001001d */
[----:B------:R-:W-:Y:S01]  /*46f0*/  IMAD R27, R24, c[0x0][0x1d8], RZ ;  /* 0x00007600181b7a24 */ /* 0x000fe200078e02ff */
[----:B------:R-:W-:Y:S01]  /*4700*/  MOV R24, R6 ;  /* 0x0000000600187202 */ /* 0x000fe20000000f00 */
[----:B------:R-:W-:-:S02]  /*4710*/  FFMA.FTZ R26, R0, R12, -R53 ;  /* 0x0000000c001a7223 */ /* 0x000fc40000010835 */
[C---:B------:R-:W-:Y:S02]  /*4720*/  IMAD R27, R38.reuse, c[0x0][0x1dc], R27 ;  /* 0x00007700261b7a24 */ /* 0x040fe400078e021b */
[----:B------:R-:W-:-:S04]  /*4730*/  IMAD.WIDE.U32 R24, R38, c[0x0][0x1d8], R24 ;  /* 0x0000760026187a25 */ /* 0x000fc800078e0018 */
[----:B------:R-:W-:Y:S01]  /*4740*/  FMUL.FTZ R26, R26, UR12 ;  /* 0x0000000c1a1a7c20 */ /* 0x000fe20008410000 */
[----:B------:R-:W-:Y:S01]  /*4750*/  IADD3 R25, R25, R27, RZ ;  /* 0x0000001b19197210 */ /* 0x000fe20007ffe0ff */
[----:B------:R-:W-:Y:S01]  /*4760*/  FFMA.FTZ R27, R4, R13, -R52 ;  /* 0x0000000d041b7223 */ /* 0x000fe20000010834 */
[----:B------:R-:W-:-:S03]  /*4770*/  LEA R12, P5, R24, c[0x0][0x160], 0x2 ;  /* 0x00005800180c7a11 */ /* 0x000fc600078a10ff */
[----:B------:R-:W-:Y:S01]  /*4780*/  FMUL.FTZ R27, R27, UR12 ;  /* 0x0000000c1b1b7c20 */ /* 0x000fe20008410000 */
[----:B------:R-:W-:-:S05]  /*4790*/  LEA.HI.X R13, R24, c[0x0][0x164], R25, 0x2, P5 ;  /* 0x00005900180d7a11 */ /* 0x000fca00028f1419 */
[----:B------:R0:W-:Y:S04]  /*47a0*/  STG.E.64 [R12.64], R26 ;  /* 0x0000001a0c007986 */ /* 0x0001e8000c101b0e */
.L_x_1674:
[----:B------:R-:W-:Y:S05]  /*47b0*/  BSYNC B0 ;  /* 0x0000000000007941 */ /* 0x000fea0003800000 */
.L_x_1673:
        /* <DEDUP_REMOVED lines=19> */
.L_x_1675:
[----:B------:R-:W-:Y:S01]  /*48f0*/  BSSY B0, `(.L_x_1676) ;  /* 0x0000012000007945 */ /* 0x000fe20003800000 */
[----:B------:R-:W-:Y:S05]  /*4900*/  @!P2 BRA `(.L_x_1677) ;  /* 0x000001000000a947 */ /* 0x000fea0003800000 */
[----:B0-----:R-:W-:Y:S01]  /*4910*/  SHF.R.S32.HI R12, RZ, 0x1f, R69 ;  /* 0x0000001fff0c7819 */ /* 0x001fe20000011445 */
[-CC-:B------:R-:W-:Y:S01]  /*4920*/  FFMA.FTZ R51, R51, R28.reuse, R29.reuse ;  /* 0x0000001c33337223 */ /* 0x180fe2000001001d */
[----:B------:R-:W-:Y:S01]  /*4930*/  MOV R13, R9 ;  /* 0x00000009000d7202 */ /* 0x000fe20000000f00 */
[----:B------:R-:W-:Y:S02]  /*4940*/  FFMA.FTZ R50, R50, R28, R29 ;  /* 0x0000001c32327223 */ /* 0x000fe4000001001d */
[----:B------:R-:W-:Y:S01]  /*4950*/  IMAD R24, R12, c[0x0][0x1d8], RZ ;  /* 0x000076000c187a24 */ /* 0x000fe200078e02ff */
[----:B------:R-:W-:-:S03]  /*4960*/  MOV R12, R6 ;  /* 0x00000006000c7202 */ /* 0x000fc60000000f00 */
        /* <DEDUP_REMOVED lines=10> */
.L_x_1677:
[----:B------:R-:W-:Y:S05]  /*4a10*/  BSYNC B0 ;  /* 0x0000000000007941 */ /* 0x000fea0003800000 */
.L_x_1676:
        /* <DEDUP_REMOVED lines=19> */
.L_x_1678:
[----:B------:R-:W-:Y:S01]  /*4b50*/  BSSY B0, `(.L_x_1679) ;  /* 0x0000012000007945 */ /* 0x000fe20003800000 */
[----:B------:R-:W-:Y:S05]  /*4b60*/  @!P3 BRA `(.L_x_1680) ;  /* 0x000001000000b947 */ /* 0x000fea0003800000 */
[----:B0-----:R-:W-:Y:S01]  /*4b70*/  SHF.R.S32.HI R12, RZ, 0x1f, R68 ;  /* 0x0000001fff0c7819 */ /* 0x001fe20000011444 */
        /* <DEDUP_REMOVED lines=8> */
[----:B------:R-:W-:Y:S01]  /*4c00*/  FFMA.FTZ R17, R4, R17, -R48 ;  /* 0x0000001104117223 */ /* 0x000fe20000010830 */
[----:B------:R-:W-:Y:S01]  /*4c10*/  IADD3 R15, R13, R15, RZ ;  /* 0x0000000f0d0f7210 */ /* 0x000fe20007ffe0ff */
[----:B------:R-:W-:Y:S01]  /*4c20*/  FMUL.FTZ R16, R16, UR12 ;  /* 0x0000000c10107c20 */ /* 0x000fe20008410000 */
[----:B------:R-:W-:Y:S01]  /*4c30*/  LEA R14, P5, R12, c[0x0][0x160], 0x2 ;  /* 0x000058000c0e7a11 */ /* 0x000fe200078a10ff */
[----:B------:R-:W-:-:S03]  /*4c40*/  FMUL.FTZ R17, R17, UR12 ;  /* 0x0000000c11117c20 */ /* 0x000fc60008410000 */
[----:B------:R-:W-:-:S05]  /*4c50*/  LEA.HI.X R15, R12, c[0x0][0x164], R15, 0x2, P5 ;  /* 0x000059000c0f7a11 */ /* 0x000fca00028f140f */
[----:B------:R0:W-:Y:S04]  /*4c60*/  STG.E.64 [R14.64], R16 ;  /* 0x000000100e007986 */ /* 0x0001e8000c101b0e */
.L_x_1680:
[----:B------:R-:W-:Y:S05]  /*4c70*/  BSYNC B0 ;  /* 0x0000000000007941 */ /* 0x000fea0003800000 */
.L_x_1679:
        /* <DEDUP_REMOVED lines=19> */
.L_x_1681:
        /* <DEDUP_REMOVED lines=18> */
.L_x_1683:
[----:B------:R-:W-:Y:S05]  /*4ed0*/  BSYNC B0 ;  /* 0x0000000000007941 */ /* 0x000fea0003800000 */
.L_x_1682:
[----:B0-----:R-:W-:Y:S02]  /*4ee0*/  SHF.R.S32.HI R25, RZ, 0x1f, R59 ;  /* 0x0000001fff197819 */ /* 0x001fe4000001143b */
[----:B------:R-:W-:Y:S02]  /*4ef0*/  ISETP.GE.U32.AND P5, PT, R62, c[0x0][0x1e0], PT ;  /* 0x000078003e007a0c */ /* 0x000fe40003fa6070 */
[----:B------:R-:W-:Y:S02]  /*4f00*/  ISETP.GE.AND.EX P0, PT, R25, c[0x0][0x1e4], PT, P0 ;  /* 0x0000790019007a0c */ /* 0x000fe40003f06300 */
[----:B------:R-:W-:Y:S02]  /*4f10*/  ISETP.GE.AND.EX P5, PT, R65, c[0x0][0x1e4], PT, P5 ;  /* 0x0000790041007a0c */ /* 0x000fe40003fa6350 */
        /* <DEDUP_REMOVED lines=20> */
.L_x_1684:
        /* <DEDUP_REMOVED lines=17> */
.L_x_1686:
[----:B------:R-:W-:Y:S05]  /*5170*/  BSYNC B0 ;  /* 0x0000000000007941 */ /* 0x000fea0003800000 */
.L_x_1685:
[----:B------:R-:W-:Y:S02]  /*5180*/  ISETP.GE.U32.AND P0, PT, R61, c[0x0][0x1e0], PT ;  /* 0x000078003d007a0c */ /* 0x000fe40003f06070 */
[----:B------:R-:W-:Y:S01]  /*5190*/  ISETP.GT.U32.OR P5, PT, R5, 0x19f, P5 ;  /* 0x0000019f0500780c */ /* 0x000fe20002fa4470 */
[----:B------:R-:W-:Y:S11]  /*51a0*/  @!P6 BRA `(.L_x_1687) ;  /* 0x000001200000e947 */ /* 0x000ff60003800000 */
        /* <DEDUP_REMOVED lines=18> */
.L_x_1687:
        /* <DEDUP_REMOVED lines=17> */
.L_x_1689:
[----:B------:R-:W-:Y:S05]  /*53e0*/  BSYNC B0 ;  /* 0x0000000000007941 */ /* 0x000fea0003800000 */
.L_x_1688:
        /* <DEDUP_REMOVED lines=24> */
.L_x_1690:
        /* <DEDUP_REMOVED lines=17> */
.L_x_1692:
[----:B------:R-:W-:Y:S05]  /*5680*/  BSYNC B0 ;  /* 0x0000000000007941 */ /* 0x000fea0003800000 */
.L_x_1691:
        /* <DEDUP_REMOVED lines=19> */
.L_x_1693:
[----:B------:R-:W-:Y:S01]  /*57c0*/  BSSY B0, `(.L_x_1694) ;  /* 0x0000011000007945 */ /* 0x000fe20003800000 */
[----:B------:R-:W-:Y:S05]  /*57d0*/  @P5 BRA `(.L_x_1695) ;  /* 0x000000f000005947 */ /* 0x000fea0003800000 */
        /* <DEDUP_REMOVED lines=15> */
.L_x_1695:
[----:B------:R-:W-:Y:S05]  /*58d0*/  BSYNC B0 ;  /* 0x0000000000007941 */ /* 0x000fea0003800000 */
.L_x_1694:
[----:B------:R-:W-:Y:S01]  /*58e0*/  ULDC UR4, c[0x0][0x10] ;  /* 0x0000040000047ab9 */ /* 0x000fe20000000800 */
[----:B------:R-:W-:Y:S01]  /*58f0*/  IADD3 R57, R57, 0x1, RZ ;  /* 0x0000000139397810 */ /* 0x000fe20007ffe0ff */
[----:B------:R-:W-:-:S04]  /*5900*/  UIADD3 UR7, UR7, UR4, URZ ;  /* 0x0000000407077290 */ /* 0x000fc8000fffe03f */
[----:B------:R-:W-:-:S06]  /*5910*/  UISETP.GE.AND UP0, UPT, UR7, UR6, UPT ;  /* 0x000000060700728c */ /* 0x000fcc000bf06270 */
[----:B------:R-:W-:-:S13]  /*5920*/  PLOP3.LUT P0, PT, PT, PT, UP0, 0x80, 0x0 ;  /* 0x000000000000781c */ /* 0x000fda0003f0f008 */
[----:B------:R-:W-:Y:S01]  /*5930*/  @P0 CALL.REL.NOINC `(.L_x_1645) ;  /* 0x0000001000000944 */ /* 0x000fe20003c00000 */
[----:B------:R-:W-:Y:S05]  /*5940*/  BRA `(.L_x_1696) ;  /* 0xffffaa4000007947 */ /* 0x000fea000383ffff */
.L_x_1645:
        /* <DEDUP_REMOVED lines=18> */
.L_x_1698:
[----:B------:R-:W-:Y:S05]  /*5a70*/  BSYNC B0 ;  /* 0x0000000000007941 */ /* 0x000fea0003800000 */
.L_x_1697:
        /* <DEDUP_REMOVED lines=11> */
.L_x_1700:
[----:B------:R-:W2:Y:S01]  /*5b30*/  LDG.E.STRONG.GPU R7, [R2.64] ;  /* 0x0000000e02077981 */ /* 0x000ea2000c1ef900 */
[----:B------:R-:W-:Y:S01]  /*5b40*/  YIELD ;  /* 0x0000000000007946 */ /* 0x000fe20003800000 */
[----:B--2---:R-:W-:Y:S01]  /*5b50*/  ISETP.NE.AND P0, PT, R7, R0, PT ;  /* 0x000000000700720c */ /* 0x004fe20003f05270 */
[----:B------:R-:W-:-:S12]  /*5b60*/  CCTL.IVALL ;  /* 0x00000000ff00798f */ /* 0x000fd80002000000 */
[----:B------:R-:W-:Y:S05]  /*5b70*/  @P0 BRA `(.L_x_1700) ;  /* 0xffffffb000000947 */ /* 0x000fea000383ffff */
.L_x_1699:
        /* <DEDUP_REMOVED lines=25> */
.L_x_1701:
[----:B------:R-:W-:-:S04]  /*5d10*/  LEA R8, P0, R5, c[0x0][0x1b8], 0x2 ;  /* 0x00006e0005087a11 */ /* 0x000fc800078010ff */
[----:B------:R-:W-:Y:S02]  /*5d20*/  LEA.HI.X R9, R5, c[0x0][0x1bc], R4, 0x2, P0 ;  /* 0x00006f0005097a11 */ /* 0x000fe400000f1404 */
[-C--:B0-----:R-:W-:Y:S02]  /*5d30*/  LEA R10, P0, R16, R8.reuse, 0x2 ;  /* 0x00000008100a7211 */ /* 0x081fe400078010ff */
[-C--:B------:R-:W-:Y:S01]  /*5d40*/  LEA R14, P2, R25, R8.reuse, 0x2 ;  /* 0x00000008190e7211 */ /* 0x080fe200078410ff */
[----:B------:R-:W2:Y:S01]  /*5d50*/  LDG.E R0, [R8.64] ;  /* 0x0000000e08007981 */ /* 0x000ea2000c1e1900 */
        /* <DEDUP_REMOVED lines=13> */
[----:B------:R-:W-:-:S04]  /*5e30*/  SHF.R.S32.HI R4, RZ, 0x1f, R5 ;  /* 0x0000001fff047819 */ /* 0x000fc80000011405 */
[----:B------:R-:W-:Y:S02]  /*5e40*/  ISETP.GT.AND.EX P0, PT, R27, R4, PT, P0 ;  /* 0x000000041b00720c */ /* 0x000fe40003f04300 */
[----:B--2---:R-:W-:Y:S02]  /*5e50*/  F2FP.BF16.PACK_AB R17, R11, R0 ;  /* 0x000000000b11723e */ /* 0x004fe400000010ff */
[----:B---3--:R-:W-:-:S03]  /*5e60*/  F2FP.BF16.PACK_AB R19, R15, R12 ;  /* 0x0000000c0f13723e */ /* 0x008fc600000010ff */
[----:B------:R0:W-:Y:S04]  /*5e70*/  STG.E [R2.64], R17 ;  /* 0x0000001102007986 */ /* 0x0001e8000c10190e */
[----:B------:R0:W-:Y:S02]  /*5e80*/  STG.E [R6.64], R19 ;  /* 0x0000001306007986 */ /* 0x0001e4000c10190e */
[----:B------:R-:W-:Y:S05]  /*5e90*/  @P0 BRA `(.L_x_1701) ;  /* 0xfffffe7000000947 */ /* 0x000fea000383ffff */
[----:B------:R-:W-:Y:S05]  /*5ea0*/  EXIT ;  /* 0x000000000000794d */ /* 0x000fea0003800000 */
.L_x_1702:
        /* <DEDUP_REMOVED lines=13> */
.L_x_3290:


//--------------------- .text._Z35group_norm_nhwc_bwd_one_pass_kernelI11Fp32IOBf16WLi512ELi26ELi416EEv26Group_norm_nhwc_bwd_params --------------------------
	.section	.text._Z35group_norm_nhwc_bwd_one_pass_kernelI11Fp32IOBf16WLi512ELi26ELi416EEv26Group_norm_nhwc_bwd_params,"ax",@progbits
	.sectioninfo	@"SHI_REGISTERS=128"
	.align	128
        .global         _Z35group_norm_nhwc_bwd_one_pass_kernelI11Fp32IOBf16WLi512ELi26ELi416EEv26Group_norm_nhwc_bwd_params
        .type           _Z35group_norm_nhwc_bwd_one_pass_kernelI11Fp32IOBf16WLi512ELi26ELi416EEv26Group_norm_nhwc_bwd_params,@function
        .size           _Z35group_norm_nhwc_bwd_one_pass_kernelI11Fp32IOBf16WLi512ELi26ELi416EEv26Group_norm_nhwc_bwd_params,(.L_x_3291 - _Z35group_norm_nhwc_bwd_one_pass_kernelI11Fp32IOBf16WLi512ELi26ELi416EEv26Group_norm_nhwc_bwd_params)
        .other          _Z35group_norm_nhwc_bwd_one_pass_kernelI11Fp32IOBf16WLi512ELi26ELi416EEv26Group_norm_nhwc_bwd_params,@"STO_CUDA_ENTRY STV_DEFAULT"
_Z35group_norm_nhwc_bwd_one_pass_kernelI11Fp32IOBf16WLi512ELi26ELi416EEv26Group_norm_nhwc_bwd_params:
.text._Z35group_norm_nhwc_bwd_one_pass_kernelI11Fp32IOBf16WLi512ELi26ELi416EEv26Group_norm_nhwc_bwd_params:
        /* <DEDUP_REMOVED lines=111> */
.L_x_1786:
[----:B-1----:R-:W-:Y:S02]  /*06f0*/  MOV R8, 0x8 ;  /* 0x0000000800087802 */ /* 0x002fe40000000f00 */
[----:B------:R-:W-:Y:S02]  /*0700*/  P2R R34, PR, RZ, 0x8 ;  /* 0x00000008ff227803 */ /* 0x000fe40000000000 */
[----:B------:R-:W-:Y:S01]  /*0710*/  IABS R14, c[0x0][0x1f0] ;  /* 0x00007c00000e7a13 */ /* 0x000fe20000000000 */
[----:B------:R-:W-:Y:S01]  /*0720*/  IMAD.WIDE R8, R5, R8, c[0x0][0x198] ;  /* 0x0000660005087625 */ /* 0x000fe200078e0208 */
[----:B------:R-:W-:Y:S01]  /*0730*/  UMOV UR14, 0x3f800000 ;  /* 0x3f800000000e7882 */ /* 0x000fe20000000000 */
[----:B------:R-:W-:Y:S01]  /*0740*/  CS2R R54, SRZ ;  /* 0x0000000000367805 */ /* 0x000fe2000001ff00 */
[----:B------:R-:W-:Y:S01]  /*0750*/  CS2R R52, SRZ ;  /* 0x0000000000347805 */ /* 0x000fe2000001ff00 */
[----:B------:R-:W-:Y:S01]  /*0760*/  CS2R R50, SRZ ;  /* 0x0000000000327805 */ /* 0x000fe2000001ff00 */
[C---:B------:R-:W-:Y:S01]  /*0770*/  LOP3.LUT P3, RZ, R6.reuse, 0x80, RZ, 0xc0, !PT ;  /* 0x0000008006ff7812 */ /* 0x040fe2000786c0ff */
[----:B------:R-:W2:Y:S01]  /*0780*/  LDG.E.64 R8, [R8.64] ;  /* 0x0000000c08087981 */ /* 0x000ea2000c1e1b00 */
[----:B0-----:R-:W0:Y:S01]  /*0790*/  I2F.RP R11, R14 ;  /* 0x0000000e000b7306 */ /* 0x001e220000209400 */
[----:B------:R-:W-:Y:S01]  /*07a0*/  P2R R10, PR, RZ, 0x4 ;  /* 0x00000004ff0a7803 */ /* 0x000fe20000000000 */
[----:B------:R-:W-:Y:S01]  /*07b0*/  CS2R R48, SRZ ;  /* 0x0000000000307805 */ /* 0x000fe2000001ff00 */
[----:B------:R-:W-:-:S02]  /*07c0*/  LOP3.LUT P2, RZ, R6, 0x40, RZ, 0xc0, !PT ;  /* 0x0000004006ff7812 */ /* 0x000fc4000784c0ff */
        /* <DEDUP_REMOVED lines=33> */
[----:B------:R-:W-:Y:S02]  /*09e0*/  ISETP.GE.AND P0, PT, R5, RZ, PT ;  /* 0x000000ff0500720c */ /* 0x000fe40003f06270 */
[----:B------:R-:W-:-:S11]  /*09f0*/  MOV R12, R9 ;  /* 0x00000009000c7202 */ /* 0x000fd60000000f00 */
[----:B------:R-:W-:Y:S02]  /*0a00*/  @!P0 IADD3 R8, -R8, RZ, RZ ;  /* 0x000000ff08088210 */ /* 0x000fe40007ffe1ff */
[----:B------:R-:W-:Y:S02]  /*0a10*/  ISETP.GE.AND P0, PT, R11, RZ, PT ;  /* 0x000000ff0b00720c */ /* 0x000fe40003f06270 */
[----:B------:R-:W-:-:S11]  /*0a20*/  LOP3.LUT R9, RZ, c[0x0][0x1f0], RZ, 0x33, !PT ;  /* 0x00007c00ff097a12 */ /* 0x000fd600078e33ff */
[----:B------:R-:W-:Y:S02]  /*0a30*/  @!P0 IADD3 R12, -R12, RZ, RZ ;  /* 0x000000ff0c0c8210 */ /* 0x000fe40007ffe1ff */
[----:B------:R-:W-:-:S04]  /*0a40*/  ISETP.NE.AND P0, PT, RZ, c[0x0][0x1f0], PT ;  /* 0x00007c00ff007a0c */ /* 0x000fc80003f05270 */
[----:B------:R-:W-:-:S05]  /*0a50*/  SEL R90, R9, R8, !P0 ;  /* 0x00000008095a7207 */ /* 0x000fca0004000000 */
[----:B------:R-:W-:Y:S01]  /*0a60*/  IMAD R11, R90, 0x1a, RZ ;  /* 0x0000001a5a0b7824 */ /* 0x000fe200078e02ff */
[----:B0-----:R-:W-:-:S04]  /*0a70*/  SEL R15, R9, R12, !P0 ;  /* 0x0000000c090f7207 */ /* 0x001fc80004000000 */
        /* <DEDUP_REMOVED lines=42> */
[----:B--2---:R-:W-:Y:S02]  /*0d20*/  @P0 SHF.L.U64.HI R18, R20, 0x2, R9 ;  /* 0x0000000214120819 */ /* 0x004fe40000010209 */
        /* <DEDUP_REMOVED lines=40> */
[----:B------:R-:W-:Y:S01]  /*0fb0*/  @P0 IADD3 R24, P6, R28, c[0x0][0x180], RZ ;  /* 0x000060001c180a10 */ /* 0x000fe20007fde0ff */
[----:B------:R-:W-:-:S03]  /*0fc0*/  @P3 IMAD R9, R124, c[0x0][0x1d8], RZ ;  /* 0x000076007c093a24 */ /* 0x000fc600078e02ff */
[----:B------:R-:W-:Y:S02]  /*0fd0*/  @P0 IADD3.X R25, R8, c[0x0][0x184], RZ, P6, !PT ;  /* 0x0000610008190a10 */ /* 0x000fe400037fe4ff */
[----:B------:R-:W-:Y:S01]  /*0fe0*/  @P0 IADD3 R28, P6, R28, c[0x0][0x178], RZ ;  /* 0x00005e001c1c0a10 */ /* 0x000fe20007fde0ff */
[----:B------:R-:W-:Y:S01]  /*0ff0*/  @P3 IMAD R27, R4, c[0x0][0x1dc], R9 ;  /* 0x00007700041b3a24 */ /* 0x000fe200078e0209 */
[----:B------:R-:W-:Y:S01]  /*1000*/  @P3 MOV R9, R15 ;  /* 0x0000000f00093202 */ /* 0x000fe20000000f00 */
[----:B--2---:R-:W-:Y:S01]  /*1010*/  CS2R R22, SRZ ;  /* 0x0000000000167805 */ /* 0x004fe2000001ff00 */
[----:B------:R-:W-:Y:S01]  /*1020*/  @P0 IADD3.X R29, R8, c[0x0][0x17c], RZ, P6, !PT ;  /* 0x00005f00081d0a10 */ /* 0x000fe200037fe4ff */
[----:B------:R0:W5:Y:S01]  /*1030*/  @P0 LDG.E.64 R48, [R24.64] ;  /* 0x0000000c18300981 */ /* 0x000162000c1e1b00 */
[----:B------:R-:W-:-:S03]  /*1040*/  @P3 MOV R8, R12 ;  /* 0x0000000c00083202 */ /* 0x000fc60000000f00 */
[----:B------:R2:W5:Y:S02]  /*1050*/  @P0 LDG.E.64 R22, [R28.64] ;  /* 0x0000000c1c160981 */ /* 0x000564000c1e1b00 */
        /* <DEDUP_REMOVED lines=16> */
[----:B--2---:R-:W-:-:S04]  /*1160*/  @P2 IADD3 R28, P0, R74, c[0x0][0x180], RZ ;  /* 0x000060004a1c2a10 */ /* 0x004fc80007f1e0ff */
        /* <DEDUP_REMOVED lines=57> */
[----:B------:R-:W-:Y:S02]  /*1500*/  ISETP.NE.AND P1, PT, R7, RZ, PT ;  /* 0x000000ff0700720c */ /* 0x000fe40003f25270 */
[----:B------:R-:W-:Y:S01]  /*1510*/  @P6 MOV R9, R15 ;  /* 0x0000000f00096202 */ /* 0x000fe20000000f00 */
        /* <DEDUP_REMOVED lines=58> */
[----:B------:R-:W-:Y:S02]  /*18c0*/  @P2 IADD3 R56, P0, R56, c[0x0][0x178], RZ ;  /* 0x00005e0038382a10 */ /* 0x000fe40007f1e0ff */
[----:B------:R-:W-:Y:S01]  /*18d0*/  P2R R7, PR, RZ, 0x40 ;  /* 0x00000040ff077803 */ /* 0x000fe20000000000 */
[----:B------:R-:W-:Y:S01]  /*18e0*/  @P1 IMAD R25, R98, c[0x0][0x1dc], R9 ;  /* 0x0000770062191a24 */ /* 0x000fe200078e0209 */
[----:B------:R-:W-:Y:S02]  /*18f0*/  LOP3.LUT P6, RZ, R6, 0x8, RZ, 0xc0, !PT ;  /* 0x0000000806ff7812 */ /* 0x000fe400078cc0ff */
[----:B------:R-:W-:Y:S02]  /*1900*/  @P2 IADD3.X R57, R8, c[0x0][0x17c], RZ, P0, !PT ;  /* 0x00005f0008392a10 */ /* 0x000fe400007fe4ff */
[----:B------:R-:W-:-:S02]  /*1910*/  @P1 MOV R8, R12 ;  /* 0x0000000c00081202 */ /* 0x000fc40000000f00 */
[----:B------:R-:W-:Y:S02]  /*1920*/  @P1 MOV R9, R15 ;  /* 0x0000000f00091202 */ /* 0x000fe40000000f00 */
[----:B------:R-:W-:Y:S02]  /*1930*/  P2R R10, PR, RZ, 0x40 ;  /* 0x00000040ff0a7803 */ /* 0x000fe40000000000 */
[----:B------:R-:W-:Y:S01]  /*1940*/  LOP3.LUT P6, RZ, R6, 0x10, RZ, 0xc0, !PT ;  /* 0x0000001006ff7812 */ /* 0x000fe200078cc0ff */
[----:B------:R-:W-:-:S03]  /*1950*/  @P1 IMAD.WIDE.U32 R8, R98, c[0x0][0x1d8], R8 ;  /* 0x0000760062081a25 */ /* 0x000fc600078e0008 */
[----:B------:R-:W-:Y:S02]  /*1960*/  P2R R82, PR, RZ, 0x40 ;  /* 0x00000040ff527803 */ /* 0x000fe40000000000 */
[----:B------:R-:W-:Y:S02]  /*1970*/  LOP3.LUT P6, RZ, R6, 0x20, RZ, 0xc0, !PT ;  /* 0x0000002006ff7812 */ /* 0x000fe400078cc0ff */
[----:B------:R-:W-:Y:S02]  /*1980*/  @P1 IADD3 R9, R9, R25, RZ ;  /* 0x0000001909091210 */ /* 0x000fe40007ffe0ff */
[----:B------:R-:W-:Y:S02]  /*1990*/  @P1 SHF.L.U32 R78, R8, 0x2, RZ ;  /* 0x00000002084e1819 */ /* 0x000fe400000006ff */
[----:B------:R-:W-:Y:S02]  /*19a0*/  P2R R83, PR, RZ, 0x40 ;  /* 0x00000040ff537803 */ /* 0x000fe40000000000 */
[----:B------:R-:W-:-:S02]  /*19b0*/  LOP3.LUT P6, RZ, R6, 0x40, RZ, 0xc0, !PT ;  /* 0x0000004006ff7812 */ /* 0x000fc400078cc0ff */
[----:B------:R-:W-:Y:S02]  /*19c0*/  @P1 SHF.L.U64.HI R24, R8, 0x2, R9 ;  /* 0x0000000208181819 */ /* 0x000fe40000010209 */
[----:B------:R-:W-:Y:S02]  /*19d0*/  @P1 IADD3 R8, P0, R78, c[0x0][0x180], RZ ;  /* 0x000060004e081a10 */ /* 0x000fe40007f1e0ff */
[----:B------:R-:W-:Y:S02]  /*19e0*/  P2R R84, PR, RZ, 0x40 ;  /* 0x00000040ff547803 */ /* 0x000fe40000000000 */
[----:B------:R-:W-:Y:S02]  /*19f0*/  LOP3.LUT P6, RZ, R6, 0x80, RZ, 0xc0, !PT ;  /* 0x0000008006ff7812 */ /* 0x000fe400078cc0ff */
[----:B------:R-:W-:Y:S02]  /*1a00*/  @P1 IADD3.X R9, R24, c[0x0][0x184], RZ, P0, !PT ;  /* 0x0000610018091a10 */ /* 0x000fe400007fe4ff */
[----:B------:R-:W-:Y:S01]  /*1a10*/  @P1 IADD3 R78, P0, R78, c[0x0][0x178], RZ ;  /* 0x00005e004e4e1a10 */ /* 0x000fe20007f1e0ff */
[----:B------:R-:W-:-:S03]  /*1a20*/  CS2R R80, SRZ ;  /* 0x0000000000507805 */ /* 0x000fc6000001ff00 */
[----:B------:R-:W-:Y:S02]  /*1a30*/  @P1 IADD3.X R79, R24, c[0x0][0x17c], RZ, P0, !PT ;  /* 0x00005f00184f1a10 */ /* 0x000fe400007fe4ff */
[----:B------:R-:W-:-:S03]  /*1a40*/  CS2R R24, SRZ ;  /* 0x0000000000187805 */ /* 0x000fc6000001ff00 */
[----:B------:R0:W2:Y:S04]  /*1a50*/  @P6 LDG.E.64 R80, [R26.64] ;  /* 0x0000000c1a506981 */ /* 0x0000a8000c1e1b00 */
        /* <DEDUP_REMOVED lines=23> */
[----:B0-----:R-:W-:-:S06]  /*1bd0*/  CS2R R34, SRZ ;  /* 0x0000000000227805 */ /* 0x001fcc000001ff00 */
[----:B------:R0:W5:Y:S02]  /*1be0*/  @P0 LDG.E.64 R34, [R66.64] ;  /* 0x0000000c42220981 */ /* 0x000164000c1e1b00 */
        /* <DEDUP_REMOVED lines=11> */
[----:B------:R0:W5:Y:S01]  /*1ca0*/  @P1 LDG.E.64 R46, [R78.64] ;  /* 0x0000000c4e2e1981 */ /* 0x000162000c1e1b00 */
[----:B---3--:R-:W-:-:S06]  /*1cb0*/  CS2R R68, SRZ ;  /* 0x0000000000447805 */ /* 0x008fcc000001ff00 */
[----:B------:R3:W5:Y:S02]  /*1cc0*/  @P0 LDG.E.64 R68, [R36.64] ;  /* 0x0000000c24440981 */ /* 0x000764000c1e1b00 */
[----:B---3--:R-:W-:-:S06]  /*1cd0*/  CS2R R36, SRZ ;  /* 0x0000000000247805 */ /* 0x008fcc000001ff00 */
[----:B------:R3:W5:Y:S02]  /*1ce0*/  @P6 LDG.E.64 R36, [R64.64] ;  /* 0x0000000c40246981 */ /* 0x000764000c1e1b00 */
[----:B---3--:R-:W-:-:S06]  /*1cf0*/  CS2R R64, SRZ ;  /* 0x0000000000407805 */ /* 0x008fcc000001ff00 */
[----:B------:R3:W5:Y:S02]  /*1d00*/  @P5 LDG.E.64 R64, [R40.64] ;  /* 0x0000000c28405981 */ /* 0x000764000c1e1b00 */
[----:B---3--:R-:W-:-:S06]  /*1d10*/  CS2R R40, SRZ ;  /* 0x0000000000287805 */ /* 0x008fcc000001ff00 */
[----:B------:R3:W5:Y:S01]  /*1d20*/  @P4 LDG.E.64 R40, [R60.64] ;  /* 0x0000000c3c284981 */ /* 0x000762000c1e1b00 */
[----:B------:R-:W-:Y:S01]  /*1d30*/  ISETP.GT.U32.AND P0, PT, R3, 0x19f, PT ;  /* 0x0000019f0300780c */ /* 0x000fe20003f04070 */
[----:B---3--:R-:W-:-:S06]  /*1d40*/  CS2R R60, SRZ ;  /* 0x00000000003c7805 */ /* 0x008fcc000001ff00 */
[----:B------:R3:W5:Y:S02]  /*1d50*/  @P3 LDG.E.64 R60, [R44.64] ;  /* 0x0000000c2c3c3981 */ /* 0x000764000c1e1b00 */
[----:B---3--:R-:W-:Y:S01]  /*1d60*/  CS2R R44, SRZ ;  /* 0x00000000002c7805 */ /* 0x008fe2000001ff00 */
[----:B------:R-:W-:Y:S05]  /*1d70*/  BSSY B0, `(.L_x_1704) ;  /* 0x0000019000007945 */ /* 0x000fea0003800000 */
[----:B------:R3:W5:Y:S01]  /*1d80*/  @P2 LDG.E.64 R44, [R56.64] ;  /* 0x0000000c382c2981 */ /* 0x000762000c1e1b00 */
[----:B------:R-:W-:Y:S02]  /*1d90*/  MOV R7, RZ ;  /* 0x000000ff00077202 */ /* 0x000fe40000000f00 */
[----:B------:R-:W-:Y:S01]  /*1da0*/  MOV R10, RZ ;  /* 0x000000ff000a7202 */ /* 0x000fe20000000f00 */
[----:B---3--:R-:W-:-:S06]  /*1db0*/  CS2R R56, SRZ ;  /* 0x0000000000387805 */ /* 0x008fcc000001ff00 */
[----:B------:R3:W5:Y:S02]  /*1dc0*/  @P1 LDG.E.64 R56, [R8.64] ;  /* 0x0000000c08381981 */ /* 0x000764000c1e1b00 */
[----:B---3--:R-:W-:Y:S01]  /*1dd0*/  CS2R R8, SRZ ;  /* 0x0000000000087805 */ /* 0x008fe2000001ff00 */
[----:B--2---:R-:W-:Y:S02]  /*1de0*/  FADD.FTZ R80, R80, -UR4 ;  /* 0x8000000450507e21 */ /* 0x004fe40008010000 */
[----:B------:R-:W-:Y:S01]  /*1df0*/  FADD.FTZ R81, R81, -UR4 ;  /* 0x8000000451517e21 */ /* 0x000fe20008010000 */
[----:B------:R-:W-:Y:S05]  /*1e00*/  @P0 BRA `(.L_x_1705) ;  /* 0x000000f000000947 */ /* 0x000fea0003800000 */
[----:B01----:R-:W-:Y:S02]  /*1e10*/  ISETP.NE.AND P0, PT, RZ, UR16, PT ;  /* 0x00000010ff007c0c */ /* 0x003fe4000bf05270 */
[----:B------:R-:W-:-:S04]  /*1e20*/  IADD3 R78, R92, R11, RZ ;  /* 0x0000000b5c4e7210 */ /* 0x000fc80007ffe0ff */
[----:B------:R-:W-:-:S07]  /*1e30*/  SHF.R.S32.HI R7, RZ, 0x1f, R78 ;  /* 0x0000001fff077819 */ /* 0x000fce000001144e */
[----:B------:R-:W-:-:S04]  /*1e40*/  @P0 LEA R10, P6, R78, c[0x0][0x190], 0x1 ;  /* 0x000064004e0a0a11 */ /* 0x000fc800078c08ff */
[----:B------:R-:W-:-:S05]  /*1e50*/  @P0 LEA.HI.X R11, R78, c[0x0][0x194], R7, 0x1, P6 ;  /* 0x000065004e0b0a11 */ /* 0x000fca00030f0c07 */
[----:B------:R-:W2:Y:S04]  /*1e60*/  @P0 LDG.E.U16 R7, [R10.64+0x2] ;  /* 0x0000020c0a070981 */ /* 0x000ea8000c1e1500 */
[----:B------:R0:W3:Y:S01]  /*1e70*/  @P0 LDG.E.U16 R79, [R10.64] ;  /* 0x0000000c0a4f0981 */ /* 0x0000e2000c1e1500 */
[----:B--2---:R-:W-:Y:S01]  /*1e80*/  @P0 PRMT R9, RZ, 0x5410, R7 ;  /* 0x00005410ff090816 */ /* 0x004fe20000000007 */
[----:B------:R-:W-:-:S10]  /*1e90*/  HFMA2.MMA R7, -RZ, RZ, 0, 1.1920928955078125e-07 ;  /* 0x00000002ff077435 */ /* 0x000fd400000001ff */
[----:B0-----:R-:W-:-:S05]  /*1ea0*/  IMAD.WIDE R10, R78, R7, c[0x0][0x188] ;  /* 0x000062004e0a7625 */ /* 0x001fca00078e0207 */
[----:B------:R-:W2:Y:S04]  /*1eb0*/  LDG.E.U16 R7, [R10.64] ;  /* 0x0000000c0a077981 */ /* 0x000ea8000c1e1500 */
[----:B------:R-:W4:Y:S01]  /*1ec0*/  LDG.E.U16 R78, [R10.64+0x2] ;  /* 0x0000020c0a4e7981 */ /* 0x000f22000c1e1500 */
[----:B---3--:R-:W-:Y:S02]  /*1ed0*/  @P0 PRMT R8, RZ, 0x5410, R79 ;  /* 0x00005410ff080816 */ /* 0x008fe4000000004f */
[----:B--2---:R-:W-:Y:S02]  /*1ee0*/  PRMT R7, RZ, 0x5410, R7 ;  /* 0x00005410ff077816 */ /* 0x004fe40000000007 */
[----:B----4-:R-:W-:Y:S02]  /*1ef0*/  PRMT R10, RZ, 0x5410, R78 ;  /* 0x00005410ff0a7816 */ /* 0x010fe4000000004e */
.L_x_1705:
[----:B01----:R-:W-:Y:S05]  /*1f00*/  BSYNC B0 ;  /* 0x0000000000007941 */ /* 0x003fea0003800000 */
.L_x_1704:
[----:B------:R-:W-:Y:S01]  /*1f10*/  ISETP.NE.AND P0, PT, RZ, UR16, PT ;  /* 0x00000010ff007c0c */ /* 0x000fe2000bf05270 */
[----:B------:R-:W-:Y:S01]  /*1f20*/  FMUL.FTZ R86, R80, UR14 ;  /* 0x0000000e50567c20 */ /* 0x000fe20008410000 */
[----:B------:R-:W-:Y:S01]  /*1f30*/  LOP3.LUT R6, R6, 0xfffffeff, RZ, 0xc0, !PT ;  /* 0xfffffeff06067812 */ /* 0x000fe200078ec0ff */
[----:B------:R-:W-:Y:S01]  /*1f40*/  FMUL.FTZ R85, R81, UR14 ;  /* 0x0000000e51557c20 */ /* 0x000fe20008410000 */
[----:B-----5:R-:W-:-:S02]  /*1f50*/  MOV R11, R24 ;  /* 0x00000018000b7202 */ /* 0x020fc40000000f00 */
        /* <DEDUP_REMOVED lines=21> */
.L_x_1706:
        /* <DEDUP_REMOVED lines=31> */
.L_x_1707:
[----:B------:R-:W-:Y:S02]  /*22a0*/  FFMA.FTZ R89, R86, R11, RZ ;  /* 0x0000000b56597223 */ /* 0x000fe400000100ff */
[----:B------:R-:W-:Y:S02]  /*22b0*/  FADD.FTZ R11, RZ, R11 ;  /* 0x0000000bff0b7221 */ /* 0x000fe40000010000 */
[----:B------:R-:W-:Y:S02]  /*22c0*/  FMUL.FTZ R76, R80, R7 ;  /* 0x00000007504c7220 */ /* 0x000fe40000410000 */
[C---:B------:R-:W-:Y:S02]  /*22d0*/  FFMA.FTZ R89, R84.reuse, R80, R89 ;  /* 0x0000005054597223 */ /* 0x040fe40000010059 */
[----:B------:R-:W-:Y:S02]  /*22e0*/  FADD.FTZ R11, R11, R80 ;  /* 0x000000500b0b7221 */ /* 0x000fe40000010000 */
        /* <DEDUP_REMOVED lines=8> */
[----:B------:R-:W-:Y:S02]  /*2370*/  FADD.FTZ R77, R82, R77 ;  /* 0x0000004d524d7221 */ /* 0x000fe40000010000 */
[----:B------:R-:W-:Y:S01]  /*2380*/  FFMA.FTZ R87, R83, R78, R80 ;  /* 0x0000004e53577223 */ /* 0x000fe20000010050 */
[----:B------:R-:W-:Y:S01]  /*2390*/  MOV R80, R28 ;  /* 0x0000001c00507202 */ /* 0x000fe20000000f00 */
[----:B------:R-:W-:Y:S01]  /*23a0*/  FMUL.FTZ R82, R74, UR14 ;  /* 0x0000000e4a527c20 */ /* 0x000fe20008410000 */
[----:B------:R-:W-:Y:S01]  /*23b0*/  MOV R74, R29 ;  /* 0x0000001d004a7202 */ /* 0x000fe20000000f00 */
        /* <DEDUP_REMOVED lines=21> */
.L_x_1708:
        /* <DEDUP_REMOVED lines=35> */
.L_x_1709:
[----:B------:R-:W-:Y:S02]  /*2740*/  FMUL.FTZ R76, R78, R7 ;  /* 0x000000074e4c7220 */ /* 0x000fe40000410000 */
[----:B------:R-:W-:Y:S02]  /*2750*/  FADD.FTZ R70, R70, -UR4 ;  /* 0x8000000446467e21 */ /* 0x000fe40008010000 */
[----:B------:R-:W-:Y:S02]  /*2760*/  FFMA.FTZ R87, R80, R76, R87 ;  /* 0x0000004c50577223 */ /* 0x000fe40000010057 */
[----:B------:R-:W-:Y:S02]  /*2770*/  FADD.FTZ R75, R75, R76 ;  /* 0x0000004c4b4b7221 */ /* 0x000fe40000010000 */
[----:B------:R-:W-:Y:S02]  /*2780*/  FMUL.FTZ R76, R72, R10 ;  /* 0x0000000a484c7220 */ /* 0x000fe40000410000 */
[----:B------:R-:W-:-:S02]  /*2790*/  FADD.FTZ R71, R71, -UR4 ;  /* 0x8000000447477e21 */ /* 0x000fc40008010000 */
[----:B------:R-:W-:Y:S02]  /*27a0*/  FADD.FTZ R73, R77, R72 ;  /* 0x000000484d497221 */ /* 0x000fe40000010000 */
[----:B------:R-:W-:Y:S02]  /*27b0*/  FADD.FTZ R11, R11, R78 ;  /* 0x0000004e0b0b7221 */ /* 0x000fe40000010000 */
[----:B------:R-:W-:Y:S02]  /*27c0*/  FFMA.FTZ R89, R80, R78, R89 ;  /* 0x0000004e50597223 */ /* 0x000fe40000010059 */
[C---:B------:R-:W-:Y:S02]  /*27d0*/  FFMA.FTZ R72, R79.reuse, R72, R74 ;  /* 0x000000484f487223 */ /* 0x040fe4000001004a */
        /* <DEDUP_REMOVED lines=25> */
.L_x_1710:
        /* <DEDUP_REMOVED lines=35> */
.L_x_1711:
        /* <DEDUP_REMOVED lines=35> */
.L_x_1712:
        /* <DEDUP_REMOVED lines=35> */
.L_x_1713:
        /* <DEDUP_REMOVED lines=9> */
[C---:B------:R-:W-:Y:S01]  /*3090*/  FFMA.FTZ R64, R71.reuse, R64, R66 ;  /* 0x0000004047407223 */ /* 0x040fe20000010042 */
[----:B------:R-:W-:Y:S01]  /*30a0*/  MOV R66, R40 ;  /* 0x0000002800427202 */ /* 0x000fe20000000f00 */
[----:B------:R-:W-:Y:S01]  /*30b0*/  FMUL.FTZ R70, R62, UR14 ;  /* 0x0000000e3e467c20 */ /* 0x000fe20008410000 */
[----:B------:R-:W-:Y:S01]  /*30c0*/  MOV R62, R41 ;  /* 0x00000029003e7202 */ /* 0x000fe20000000f00 */
[----:B------:R-:W-:-:S02]  /*30d0*/  FFMA.FTZ R87, R71, R68, R87 ;  /* 0x0000004447577223 */ /* 0x000fc40000010057 */
        /* <DEDUP_REMOVED lines=21> */
.L_x_1714:
        /* <DEDUP_REMOVED lines=35> */
.L_x_1715:
[----:B------:R-:W-:Y:S02]  /*3460*/  FMUL.FTZ R61, R66, R7 ;  /* 0x00000007423d7220 */ /* 0x000fe40000410000 */
[----:B------:R-:W-:Y:S02]  /*3470*/  FADD.FTZ R11, R11, R66 ;  /* 0x000000420b0b7221 */ /* 0x000fe40000010000 */
[C---:B------:R-:W-:Y:S02]  /*3480*/  FFMA.FTZ R63, R68.reuse, R66, R63 ;  /* 0x00000042443f7223 */ /* 0x040fe4000001003f */
[----:B------:R-:W-:Y:S02]  /*3490*/  FFMA.FTZ R66, R68, R61, R87 ;  /* 0x0000003d44427223 */ /* 0x000fe40000010057 */
[----:B------:R-:W-:Y:S02]  /*34a0*/  FMUL.FTZ R87, R60, R10 ;  /* 0x0000000a3c577220 */ /* 0x000fe40000410000 */
[----:B------:R-:W-:-:S02]  /*34b0*/  FADD.FTZ R58, R58, -UR4 ;  /* 0x800000043a3a7e21 */ /* 0x000fc40008010000 */
[----:B------:R-:W-:Y:S02]  /*34c0*/  FADD.FTZ R62, R62, R61 ;  /* 0x0000003d3e3e7221 */ /* 0x000fe40000010000 */
[----:B------:R-:W-:Y:S02]  /*34d0*/  FADD.FTZ R59, R59, -UR4 ;  /* 0x800000043b3b7e21 */ /* 0x000fe40008010000 */
[----:B------:R-:W-:Y:S02]  /*34e0*/  FFMA.FTZ R89, R67, R87, R66 ;  /* 0x0000005743597223 */ /* 0x000fe40000010042 */
[----:B------:R-:W-:Y:S02]  /*34f0*/  FADD.FTZ R61, R65, R60 ;  /* 0x0000003c413d7221 */ /* 0x000fe40000010000 */
[----:B------:R-:W-:Y:S01]  /*3500*/  FFMA.FTZ R64, R67, R60, R64 ;  /* 0x0000003c43407223 */ /* 0x000fe20000010040 */
[----:B------:R-:W-:Y:S01]  /*3510*/  MOV R60, R44 ;  /* 0x0000002c003c7202 */ /* 0x000fe20000000f00 */
[----:B------:R-:W-:Y:S01]  /*3520*/  FMUL.FTZ R66, R58, UR14 ;  /* 0x0000000e3a427c20 */ /* 0x000fe20008410000 */
[----:B------:R-:W-:Y:S01]  /*3530*/  MOV R58, R45 ;  /* 0x0000002d003a7202 */ /* 0x000fe20000000f00 */
[----:B------:R-:W-:-:S02]  /*3540*/  FADD.FTZ R62, R87, R62 ;  /* 0x0000003e573e7221 */ /* 0x000fc40000010000 */
        /* <DEDUP_REMOVED lines=20> */
.L_x_1716:
        /* <DEDUP_REMOVED lines=35> */
.L_x_1717:
        /* <DEDUP_REMOVED lines=35> */
.L_x_1718:
        /* <DEDUP_REMOVED lines=35> */
.L_x_1719:
[----:B------:R-:W-:Y:S02]  /*3d20*/  FMUL.FTZ R54, R56, R7 ;  /* 0x0000000738367220 */ /* 0x000fe40000410000 */
[----:B------:R-:W-:Y:S02]  /*3d30*/  FADD.FTZ R52, R11, R56 ;  /* 0x000000380b347221 */ /* 0x000fe40000010000 */
[C---:B------:R-:W-:Y:S02]  /*3d40*/  FFMA.FTZ R55, R60.reuse, R56, R55 ;  /* 0x000000383c377223 */ /* 0x040fe40000010037 */
[----:B------:R-:W-:Y:S02]  /*3d50*/  FFMA.FTZ R56, R60, R54, R89 ;  /* 0x000000363c387223 */ /* 0x000fe40000010059 */
[----:B------:R-:W-:Y:S02]  /*3d60*/  FADD.FTZ R87, R87, R54 ;  /* 0x0000003657577221 */ /* 0x000fe40000010000 */
[----:B------:R-:W-:-:S02]  /*3d70*/  FADD.FTZ R50, R50, -UR4 ;  /* 0x8000000432327e21 */ /* 0x000fc40008010000 */
[----:B------:R-:W-:Y:S02]  /*3d80*/  FMUL.FTZ R54, R53, R10 ;  /* 0x0000000a35367220 */ /* 0x000fe40000410000 */
[----:B------:R-:W-:Y:S01]  /*3d90*/  FADD.FTZ R11, R51, -UR4 ;  /* 0x80000004330b7e21 */ /* 0x000fe20008010000 */
[----:B------:R-:W-:Y:S01]  /*3da0*/  MOV R51, R21 ;  /* 0x0000001500337202 */ /* 0x000fe20000000f00 */
[----:B------:R-:W-:Y:S02]  /*3db0*/  FFMA.FTZ R88, R59, R53, R58 ;  /* 0x000000353b587223 */ /* 0x000fe4000001003a */
[----:B------:R-:W-:Y:S02]  /*3dc0*/  FADD.FTZ R57, R57, R53 ;  /* 0x0000003539397221 */ /* 0x000fe40000010000 */
        /* <DEDUP_REMOVED lines=13> */
[----:B------:R-:W-:Y:S02]  /*3ea0*/  FMUL.FTZ R50, R20, R51 ;  /* 0x0000003314327220 */ /* 0x000fe40000410000 */
[----:B------:R-:W-:Y:S02]  /*3eb0*/  FFMA.FTZ R51, R11, R10, R9 ;  /* 0x0000000a0b337223 */ /* 0x000fe40000010009 */
[----:B------:R-:W-:Y:S02]  /*3ec0*/  FMUL.FTZ R50, R50, R89 ;  /* 0x0000005932327220 */ /* 0x000fe40000410000 */
        /* <DEDUP_REMOVED lines=8> */
.L_x_1720:
        /* <DEDUP_REMOVED lines=8> */
[----:B------:R-:W-:Y:S02]  /*3fd0*/  FADD.FTZ R52, R52, R50 ;  /* 0x0000003234347221 */ /* 0x000fe40000010000 */
[----:B------:R-:W-:Y:S02]  /*3fe0*/  FFMA.FTZ R56, R11, R54, R56 ;  /* 0x000000360b387223 */ /* 0x000fe40000010038 */
        /* <DEDUP_REMOVED lines=25> */
.L_x_1721:
[----:B------:R-:W-:Y:S01]  /*4180*/  FMUL.FTZ R48, R49, R7 ;  /* 0x0000000731307220 */ /* 0x000fe20000410000 */
[----:B------:R-:W-:Y:S01]  /*4190*/  ISETP.GT.AND P0, PT, R125, 0x1e, PT ;  /* 0x0000001e7d00780c */ /* 0x000fe20003f04270 */
[----:B------:R-:W-:Y:S02]  /*41a0*/  BSSY B0, `(.L_x_1722) ;  /* 0x0000048000007945 */ /* 0x000fe40003800000 */
        /* <DEDUP_REMOVED lines=31> */
[----:B------:R-:W-:Y:S02]  /*43a0*/  FADD.FTZ R50, R52, R49 ;  /* 0x0000003134327221 */ /* 0x000fe40000010000 */
[----:B------:R-:W-:Y:S02]  /*43b0*/  FFMA.FTZ R49, R88, R54, R51 ;  /* 0x0000003658317223 */ /* 0x000fe40000010033 */
[----:B------:R-:W-:Y:S01]  /*43c0*/  FADD.FTZ R51, R57, R54 ;  /* 0x0000003639337221 */ /* 0x000fe20000010000 */
[----:B------:R-:W-:-:S04]  /*43d0*/  MOV R57, R53 ;  /* 0x0000003500397202 */ /* 0x000fc80000000f00 */
[----:B------:R0:W-:Y:S04]  /*43e0*/  STS.128 [R3.X16+0x90], R48 ;  /* 0x0000903003007388 */ /* 0x0001e8000000cc00 */
        /* <DEDUP_REMOVED lines=35> */
.L_x_1723:
[----:B0-----:R-:W-:Y:S05]  /*4620*/  BSYNC B0 ;  /* 0x0000000000007941 */ /* 0x001fea0003800000 */
.L_x_1722:
        /* <DEDUP_REMOVED lines=162> */
.L_x_1725:
[----:B------:R-:W-:Y:S05]  /*5050*/  BSYNC B0 ;  /* 0x0000000000007941 */ /* 0x000fea0003800000 */
.L_x_1724:
        /* <DEDUP_REMOVED lines=19> */
.L_x_1727:
[----:B------:R-:W-:Y:S05]  /*5190*/  BSYNC B0 ;  /* 0x0000000000007941 */ /* 0x000fea0003800000 */
.L_x_1726:
[----:B0-----:R-:W-:-:S04]  /*51a0*/  MOV R48, 0x2 ;  /* 0x0000000200307802 */ /* 0x001fc80000000f00 */
[----:B------:R-:W-:-:S13]  /*51b0*/  ISETP.LE.U32.AND P6, PT, R48, c[0x0][0xc], PT ;  /* 0x0000030030007a0c */ /* 0x000fda0003fc3070 */
[----:B------:R-:W-:Y:S05]  /*51c0*/  @!P6 BRA `(.L_x_1728) ;  /* 0x000012600000e947 */ /* 0x000fea0003800000 */
[----:B------:R-:W-:-:S05]  /*51d0*/  LOP3.LUT R48, R91, 0x1, RZ, 0xc0, !PT ;  /* 0x000000015b307812 */ /* 0x000fca00078ec0ff */
        /* <DEDUP_REMOVED lines=13> */
[----:B-1----:R-:W-:Y:S01]  /*52b0*/  HFMA2.MMA R52, -RZ, RZ, 0, 5.9604644775390625e-08 ;  /* 0x00000001ff347435 */ /* 0x002fe200000001ff */
        /* <DEDUP_REMOVED lines=8> */
[----:B0-----:R-:W-:Y:S02]  /*5340*/  ISETP.EQ.U32.AND P0, PT, R125, UR4, PT ;  /* 0x000000047d007c0c */ /* 0x001fe4000bf02070 */
[----:B------:R-:W-:Y:S01]  /*5350*/  ISETP.NE.AND P6, PT, R55, -0x1, PT ;  /* 0xffffffff3700780c */ /* 0x000fe20003fc5270 */
[----:B------:R-:W-:-:S10]  /*5360*/  IMAD R53, R52, UR15, RZ ;  /* 0x0000000f34357c24 */ /* 0x000fd4000f8e02ff */
[----:B------:R0:W-:Y:S01]  /*5370*/  @P0 RED.E.ADD.S32.STRONG.GPU [R48.64], R53 ;  /* 0x000000353000098e */ /* 0x0001e2000c10e38c */
[----:B------:R-:W-:Y:S01]  /*5380*/  ISETP.NE.AND P0, PT, R54, RZ, PT ;  /* 0x000000ff3600720c */ /* 0x000fe20003f05270 */
[----:B------:R-:W-:Y:S05]  /*5390*/  @!P6 BRA `(.L_x_1729) ;  /* 0x000000500000e947 */ /* 0x000fea0003800000 */
.L_x_1730:
[----:B------:R-:W2:Y:S01]  /*53a0*/  LDG.E.STRONG.GPU R52, [R48.64] ;  /* 0x0000000c30347981 */ /* 0x000ea2000c1ef900 */
[----:B------:R-:W-:Y:S01]  /*53b0*/  YIELD ;  /* 0x0000000000007946 */ /* 0x000fe20003800000 */
[----:B--2---:R-:W-:Y:S01]  /*53c0*/  ISETP.NE.AND P6, PT, R52, R55, PT ;  /* 0x000000373400720c */ /* 0x004fe20003fc5270 */
[----:B------:R-:W-:-:S12]  /*53d0*/  CCTL.IVALL ;  /* 0x00000000ff00798f */ /* 0x000fd80002000000 */
[----:B------:R-:W-:Y:S05]  /*53e0*/  @P6 BRA `(.L_x_1730) ;  /* 0xffffffb000006947 */ /* 0x000fea000383ffff */
.L_x_1729:
        /* <DEDUP_REMOVED lines=9> */
[----:B------:R-:W-:Y:S01]  /*5480*/  ISETP.LT.AND P6, PT, RZ, UR5, PT ;  /* 0x00000005ff007c0c */ /* 0x000fe2000bfc1270 */
[----:B------:R-:W-:Y:S01]  /*5490*/  UMOV UR4, UR5 ;  /* 0x0000000500047c82 */ /* 0x000fe20008000000 */
[----:B------:R-:W-:-:S11]  /*54a0*/  MOV R48, RZ ;  /* 0x000000ff00307202 */ /* 0x000fd60000000f00 */
[----:B------:R-:W-:Y:S05]  /*54b0*/  @!P6 BRA `(.L_x_1732) ;  /* 0x00000ba00000e947 */ /* 0x000fea0003800000 */
[----:B------:R-:W-:Y:S02]  /*54c0*/  UISETP.GT.AND UP1, UPT, UR4, 0xc, UPT ;  /* 0x0000000c0400788c */ /* 0x000fe4000bf24270 */
[----:B------:R-:W-:-:S04]  /*54d0*/  UPLOP3.LUT UP0, UPT, UPT, UPT, UPT, 0x80, 0x0 ;  /* 0x000000000000789c */ /* 0x000fc80003f0f070 */
[----:B------:R-:W-:-:S13]  /*54e0*/  PLOP3.LUT P6, PT, PT, PT, UP1, 0x40, 0x0 ;  /* 0x000000000000781c */ /* 0x000fda0003fce818 */
[----:B------:R-:W-:Y:S05]  /*54f0*/  @P6 BRA `(.L_x_1733) ;  /* 0x0000075000006947 */ /* 0x000fea0003800000 */
[----:B------:R-:W-:Y:S02]  /*5500*/  UPLOP3.LUT UP0, UPT, UPT, UPT, UPT, 0x40, 0x0 ;  /* 0x000000000000789c */ /* 0x000fe40003f0e870 */
.L_x_1734:
        /* <DEDUP_REMOVED lines=116> */
.L_x_1733:
        /* <DEDUP_REMOVED lines=62> */
.L_x_1735:
[----:B------:R-:W-:-:S06]  /*6030*/  UISETP.NE.OR UP0, UPT, UR4, URZ, UP0 ;  /* 0x0000003f0400728c */ /* 0x000fcc0008705670 */
[----:B------:R-:W-:-:S13]  /*6040*/  PLOP3.LUT P6, PT, PT, PT, UP0, 0x80, 0x0 ;  /* 0x000000000000781c */ /* 0x000fda0003fcf008 */
[----:B------:R-:W-:Y:S05]  /*6050*/  @!P6 BRA `(.L_x_1731) ;  /* 0x000001f00000e947 */ /* 0x000fea0003800000 */
.L_x_1732:
        /* <DEDUP_REMOVED lines=31> */
.L_x_1731:
        /* <DEDUP_REMOVED lines=10> */
.L_x_1737:
[----:B------:R-:W-:Y:S05]  /*62f0*/  BSYNC B0 ;  /* 0x0000000000007941 */ /* 0x000fea0003800000 */
.L_x_1736:
        /* <DEDUP_REMOVED lines=19> */
.L_x_1728:
[----:B------:R-:W-:Y:S01]  /*6430*/  @!P0 STS.64 [0x80], R56 ;  /* 0x00008038ff008388 */ /* 0x000fe20000000a00 */
[----:B------:R-:W-:-:S03]  /*6440*/  IMAD.WIDE.U32 R50, R3, 0x4ec4ec4f, RZ ;  /* 0x4ec4ec4f03327825 */ /* 0x000fc600078e00ff */
[----:B------:R-:W-:Y:S01]  /*6450*/  BAR.SYNC.DEFER_BLOCKING 0x0 ;  /* 0x0000000000007b1d */ /* 0x000fe20000010000 */
[----:B------:R-:W-:Y:S02]  /*6460*/  ISETP.NE.AND P6, PT, RZ, UR16, PT ;  /* 0x00000010ff007c0c */ /* 0x000fe4000bfc5270 */
[----:B------:R-:W-:-:S05]  /*6470*/  SHF.R.U32.HI R51, RZ, 0x2, R51 ;  /* 0x00000002ff337819 */ /* 0x000fca0000011633 */
[----:B------:R-:W-:-:S05]  /*6480*/  IMAD R52, R2, c[0x0][0x1fc], R51 ;  /* 0x00007f0002347a24 */ /* 0x000fca00078e0233 */
[----:B------:R-:W-:Y:S01]  /*6490*/  IADD3 R54, R52, 0x180, RZ ;  /* 0x0000018034367810 */ /* 0x000fe20007ffe0ff */
[----:B0-----:R-:W0:Y:S02]  /*64a0*/  LDS.64 R48, [0x80] ;  /* 0x00008000ff307984 */ /* 0x001e240000000a00 */
[----:B0-----:R-:W-:Y:S02]  /*64b0*/  FMUL.FTZ R48, R48, c[0x0][0x20c] ;  /* 0x0000830030307a20 */ /* 0x001fe40000410000 */
[----:B------:R-:W-:Y:S02]  /*64c0*/  FMUL.FTZ R53, R49, c[0x0][0x20c] ;  /* 0x0000830031357a20 */ /* 0x000fe40000410000 */
[----:B------:R0:W1:Y:S01]  /*64d0*/  R2UR UR4, R48 ;  /* 0x00000000300473c2 */ /* 0x00006200000e0000 */
[----:B------:R-:W-:Y:S05]  /*64e0*/  @!P6 BRA `(.L_x_1738) ;  /* 0x000001200000e947 */ /* 0x000fea0003800000 */
[----:B0-----:R-:W-:Y:S02]  /*64f0*/  FFMA.FTZ R48, R86, R7, R8 ;  /* 0x0000000756307223 */ /* 0x001fe40000010008 */
[----:B------:R-:W-:-:S02]  /*6500*/  FFMA.FTZ R49, R85, R10, R9 ;  /* 0x0000000a55317223 */ /* 0x000fc40000010009 */
[----:B------:R-:W-:Y:S02]  /*6510*/  FMUL.FTZ R50, R48, -1.4426950216293334961 ;  /* 0xbfb8aa3b30327820 */ /* 0x000fe40000410000 */
[----:B------:R-:W-:-:S04]  /*6520*/  FMUL.FTZ R55, R49, -1.4426950216293334961 ;  /* 0xbfb8aa3b31377820 */ /* 0x000fc80000410000 */
        /* <DEDUP_REMOVED lines=14> */
.L_x_1738:
[----:B------:R-:W-:Y:S01]  /*6610*/  LOP3.LUT P0, RZ, R6, 0x80, RZ, 0xc0, !PT ;  /* 0x0000008006ff7812 */ /* 0x000fe2000780c0ff */
[----:B------:R-:W-:-:S12]  /*6620*/  BSSY B0, `(.L_x_1739) ;  /* 0x0000011000007945 */ /* 0x000fd80003800000 */
[----:B------:R-:W-:Y:S05]  /*6630*/  @!P0 BRA `(.L_x_1740) ;  /* 0x000000f000008947 */ /* 0x000fea0003800000 */
[----:B0-----:R-:W-:Y:S01]  /*6640*/  MOV R48, R12 ;  /* 0x0000000c00307202 */ /* 0x001fe20000000f00 */
[----:B------:R-:W-:Y:S01]  /*6650*/  IMAD R51, R124, c[0x0][0x1d8], RZ ;  /* 0x000076007c337a24 */ /* 0x000fe200078e02ff */
[----:B------:R-:W-:Y:S01]  /*6660*/  MOV R49, R15 ;  /* 0x0000000f00317202 */ /* 0x000fe20000000f00 */
[----:B-1----:R-:W-:Y:S02]  /*6670*/  FFMA.FTZ R86, R86, UR4, R53 ;  /* 0x0000000456567c23 */ /* 0x002fe40008010035 */
[C---:B------:R-:W-:Y:S02]  /*6680*/  IMAD R51, R4.reuse, c[0x0][0x1dc], R51 ;  /* 0x0000770004337a24 */ /* 0x040fe400078e0233 */
[----:B------:R-:W-:-:S04]  /*6690*/  IMAD.WIDE.U32 R48, R4, c[0x0][0x1d8], R48 ;  /* 0x0000760004307a25 */ /* 0x000fc800078e0030 */
[----:B------:R-:W-:Y:S01]  /*66a0*/  FFMA.FTZ R85, R85, UR4, R53 ;  /* 0x0000000455557c23 */ /* 0x000fe20008010035 */
        /* <DEDUP_REMOVED lines=8> */
.L_x_1740:
[----:B------:R-:W-:Y:S05]  /*6730*/  BSYNC B0 ;  /* 0x0000000000007941 */ /* 0x000fea0003800000 */
.L_x_1739:
[----:B------:R-:W-:Y:S02]  /*6740*/  ISETP.NE.AND P0, PT, RZ, UR16, PT ;  /* 0x00000010ff007c0c */ /* 0x000fe4000bf05270 */
[----:B0-----:R-:W-:-:S11]  /*6750*/  SHF.R.S32.HI R50, RZ, 0x1f, R54 ;  /* 0x0000001fff327819 */ /* 0x001fd60000011436 */
[----:B------:R-:W-:Y:S05]  /*6760*/  @!P0 BRA `(.L_x_1741) ;  /* 0x0000012000008947 */ /* 0x000fea0003800000 */
[----:B------:R-:W-:Y:S02]  /*6770*/  FFMA.FTZ R24, R84, R7, R8 ;  /* 0x0000000754187223 */ /* 0x000fe40000010008 */
[----:B------:R-:W-:Y:S02]  /*6780*/  FFMA.FTZ R25, R83, R10, R9 ;  /* 0x0000000a53197223 */ /* 0x000fe40000010009 */
        /* <DEDUP_REMOVED lines=8> */
[----:B0-----:R-:W-:Y:S02]  /*6810*/  FMUL.FTZ R26, R26, R49 ;  /* 0x000000311a1a7220 */ /* 0x001fe40000410000 */
[----:B--2---:R-:W-:Y:S02]  /*6820*/  FMUL.FTZ R57, R27, R56 ;  /* 0x000000381b397220 */ /* 0x004fe40000410000 */
[----:B------:R-:W-:Y:S02]  /*6830*/  FADD.FTZ R27, -R49, 1 ;  /* 0x3f800000311b7421 */ /* 0x000fe40000010100 */
[----:B------:R-:W-:Y:S02]  /*6840*/  FADD.FTZ R56, -R56, 1 ;  /* 0x3f80000038387421 */ /* 0x000fe40000010100 */
[----:B------:R-:W-:Y:S02]  /*6850*/  FFMA.FTZ R27, R24, R27, 1 ;  /* 0x3f800000181b7423 */ /* 0x000fe4000001001b */
[----:B------:R-:W-:-:S02]  /*6860*/  FFMA.FTZ R56, R25, R56, 1 ;  /* 0x3f80000019387423 */ /* 0x000fc40000010038 */
[----:B------:R-:W-:Y:S02]  /*6870*/  FMUL.FTZ R26, R26, R27 ;  /* 0x0000001b1a1a7220 */ /* 0x000fe40000410000 */
[----:B------:R-:W-:Y:S02]  /*6880*/  FMUL.FTZ R27, R57, R56 ;  /* 0x00000038391b7220 */ /* 0x000fe40000410000 */
.L_x_1741:
[----:B------:R-:W-:Y:S01]  /*6890*/  LOP3.LUT P0, RZ, R6, 0x40, RZ, 0xc0, !PT ;  /* 0x0000004006ff7812 */ /* 0x000fe2000780c0ff */
[----:B------:R-:W-:-:S12]  /*68a0*/  BSSY B0, `(.L_x_1742) ;  /* 0x0000011000007945 */ /* 0x000fd80003800000 */
[----:B------:R-:W-:Y:S05]  /*68b0*/  @!P0 BRA `(.L_x_1743) ;  /* 0x000000f000008947 */ /* 0x000fea0003800000 */
[----:B------:R-:W-:Y:S01]  /*68c0*/  MOV R24, R12 ;  /* 0x0000000c00187202 */ /* 0x000fe20000000f00 */
[----:B------:R-:W-:Y:S01]  /*68d0*/  IMAD R49, R119, c[0x0][0x1d8], RZ ;  /* 0x0000760077317a24 */ /* 0x000fe200078e02ff */
[----:B------:R-:W-:Y:S01]  /*68e0*/  MOV R25, R15 ;  /* 0x0000000f00197202 */ /* 0x000fe20000000f00 */
[----:B-1----:R-:W-:Y:S02]  /*68f0*/  FFMA.FTZ R84, R84, UR4, R53 ;  /* 0x0000000454547c23 */ /* 0x002fe40008010035 */
[C---:B------:R-:W-:Y:S02]  /*6900*/  IMAD R49, R108.reuse, c[0x0][0x1dc], R49 ;  /* 0x000077006c317a24 */ /* 0x040fe400078e0231 */
[----:B------:R-:W-:-:S04]  /*6910*/  IMAD.WIDE.U32 R24, R108, c[0x0][0x1d8], R24 ;  /* 0x000076006c187a25 */ /* 0x000fc800078e0018 */
[----:B------:R-:W-:Y:S01]  /*6920*/  FFMA.FTZ R83, R83, UR4, R53 ;  /* 0x0000000453537c23 */ /* 0x000fe20008010035 */
[----:B------:R-:W-:Y:S02]  /*6930*/  IADD3 R49, R25, R49, RZ ;  /* 0x0000003119317210 */ /* 0x000fe40007ffe0ff */
[----:B------:R-:W-:Y:S01]  /*6940*/  LEA R48, P0, R24, c[0x0][0x160], 0x2 ;  /* 0x0000580018307a11 */ /* 0x000fe200078010ff */
[----:B------:R-:W-:-:S03]  /*6950*/  FFMA.FTZ R25, R10, R27, -R83 ;  /* 0x0000001b0a197223 */ /* 0x000fc60000010853 */
[----:B------:R-:W-:Y:S01]  /*6960*/  LEA.HI.X R49, R24, c[0x0][0x164], R49, 0x2, P0 ;  /* 0x0000590018317a11 */ /* 0x000fe200000f1431 */
[----:B------:R-:W-:Y:S02]  /*6970*/  FFMA.FTZ R24, R7, R26, -R84 ;  /* 0x0000001a07187223 */ /* 0x000fe40000010854 */
[----:B------:R-:W-:Y:S02]  /*6980*/  FMUL.FTZ R25, R25, UR14 ;  /* 0x0000000e19197c20 */ /* 0x000fe40008410000 */
[----:B------:R-:W-:-:S05]  /*6990*/  FMUL.FTZ R24, R24, UR14 ;  /* 0x0000000e18187c20 */ /* 0x000fca0008410000 */
[----:B------:R0:W-:Y:S02]  /*69a0*/  STG.E.64 [R48.64], R24 ;  /* 0x0000001830007986 */ /* 0x0001e4000c101b0c */
.L_x_1743:
[----:B------:R-:W-:Y:S05]  /*69b0*/  BSYNC B0 ;  /* 0x0000000000007941 */ /* 0x000fea0003800000 */
.L_x_1742:
[----:B------:R-:W-:-:S13]  /*69c0*/  ISETP.NE.AND P0, PT, RZ, UR16, PT ;  /* 0x00000010ff007c0c */ /* 0x000fda000bf05270 */
[----:B------:R-:W-:Y:S05]  /*69d0*/  @!P0 BRA `(.L_x_1744) ;  /* 0x0000012000008947 */ /* 0x000fea0003800000 */
[----:B0-----:R-:W-:Y:S02]  /*69e0*/  FFMA.FTZ R24, R82, R7, R8 ;  /* 0x0000000752187223 */ /* 0x001fe40000010008 */
        /* <DEDUP_REMOVED lines=17> */
.L_x_1744:
        /* <DEDUP_REMOVED lines=18> */
.L_x_1746:
[----:B------:R-:W-:Y:S05]  /*6c20*/  BSYNC B0 ;  /* 0x0000000000007941 */ /* 0x000fea0003800000 */
.L_x_1745:
        /* <DEDUP_REMOVED lines=20> */
.L_x_1747:
        /* <DEDUP_REMOVED lines=18> */
.L_x_1749:
[----:B------:R-:W-:Y:S05]  /*6e90*/  BSYNC B0 ;  /* 0x0000000000007941 */ /* 0x000fea0003800000 */
.L_x_1748:
        /* <DEDUP_REMOVED lines=20> */
.L_x_1750:
        /* <DEDUP_REMOVED lines=18> */
.L_x_1752:
[----:B------:R-:W-:Y:S05]  /*7100*/  BSYNC B0 ;  /* 0x0000000000007941 */ /* 0x000fea0003800000 */
.L_x_1751:
        /* <DEDUP_REMOVED lines=20> */
.L_x_1753:
        /* <DEDUP_REMOVED lines=18> */
.L_x_1755:
[----:B------:R-:W-:Y:S05]  /*7370*/  BSYNC B0 ;  /* 0x0000000000007941 */ /* 0x000fea0003800000 */
.L_x_1754:
        /* <DEDUP_REMOVED lines=20> */
.L_x_1756:
        /* <DEDUP_REMOVED lines=18> */
.L_x_1758:
[----:B------:R-:W-:Y:S05]  /*75e0*/  BSYNC B0 ;  /* 0x0000000000007941 */ /* 0x000fea0003800000 */
.L_x_1757:
        /* <DEDUP_REMOVED lines=20> */
.L_x_1759:
[----:B------:R-:W-:Y:S01]  /*7730*/  BSSY B0, `(.L_x_1760) ;  /* 0x0000011000007945 */ /* 0x000fe20003800000 */
        /* <DEDUP_REMOVED lines=16> */
.L_x_1761:
[----:B------:R-:W-:Y:S05]  /*7840*/  BSYNC B0 ;  /* 0x0000000000007941 */ /* 0x000fea0003800000 */
.L_x_1760:
        /* <DEDUP_REMOVED lines=19> */
.L_x_1762:
        /* <DEDUP_REMOVED lines=17> */
.L_x_1764:
[----:B------:R-:W-:Y:S05]  /*7a90*/  BSYNC B0 ;  /* 0x0000000000007941 */ /* 0x000fea0003800000 */
.L_x_1763:
        /* <DEDUP_REMOVED lines=19> */
.L_x_1765:
        /* <DEDUP_REMOVED lines=17> */
.L_x_1767:
[----:B------:R-:W-:Y:S05]  /*7ce0*/  BSYNC B0 ;  /* 0x0000000000007941 */ /* 0x000fea0003800000 */
.L_x_1766:
        /* <DEDUP_REMOVED lines=19> */
.L_x_1768:
        /* <DEDUP_REMOVED lines=17> */
.L_x_1770:
[----:B------:R-:W-:Y:S05]  /*7f30*/  BSYNC B0 ;  /* 0x0000000000007941 */ /* 0x000fea0003800000 */
.L_x_1769:
        /* <DEDUP_REMOVED lines=19> */
.L_x_1771:
        /* <DEDUP_REMOVED lines=17> */
.L_x_1773:
[----:B------:R-:W-:Y:S05]  /*8180*/  BSYNC B0 ;  /* 0x0000000000007941 */ /* 0x000fea0003800000 */
.L_x_1772:
        /* <DEDUP_REMOVED lines=19> */
.L_x_1774:
[----:B------:R-:W-:Y:S01]  /*82c0*/  ISETP.GE.U32.AND P0, PT, R54, c[0x0][0x1e0], PT ;  /* 0x0000780036007a0c */ /* 0x000fe20003f06070 */
[----:B------:R-:W-:Y:S01]  /*82d0*/  BSSY B0, `(.L_x_1775) ;  /* 0x0000015000007945 */ /* 0x000fe20003800000 */
[----:B------:R-:W-:Y:S02]  /*82e0*/  IADD3 R31, R52, 0x1a0, RZ ;  /* 0x000001a0341f7810 */ /* 0x000fe40007ffe0ff */
[----:B------:R-:W-:Y:S02]  /*82f0*/  ISETP.GE.AND.EX P0, PT, R50, c[0x0][0x1e4], PT, P0 ;  /* 0x0000790032007a0c */ /* 0x000fe40003f06300 */
[----:B------:R-:W-:Y:S02]  /*8300*/  SHF.R.S32.HI R32, RZ, 0x1f, R31 ;  /* 0x0000001fff207819 */ /* 0x000fe4000001141f */
[----:B------:R-:W-:-:S13]  /*8310*/  ISETP.LT.U32.AND P0, PT, R3, 0x1a0, !P0 ;  /* 0x000001a00300780c */ /* 0x000fda0004701070 */
        /* <DEDUP_REMOVED lines=16> */
.L_x_1776:
[----:B------:R-:W-:Y:S05]  /*8420*/  BSYNC B0 ;  /* 0x0000000000007941 */ /* 0x000fea0003800000 */
.L_x_1775:
        /* <DEDUP_REMOVED lines=19> */
.L_x_1777:
        /* <DEDUP_REMOVED lines=22> */
.L_x_1779:
[----:B------:R-:W-:Y:S05]  /*86c0*/  BSYNC B0 ;  /* 0x0000000000007941 */ /* 0x000fea0003800000 */
.L_x_1778:
        /* <DEDUP_REMOVED lines=19> */
.L_x_1780:
[----:B------:R-:W-:Y:S01]  /*8800*/  ISETP.GE.U32.AND P0, PT, R29, c[0x0][0x1e0], PT ;  /* 0x000078001d007a0c */ /* 0x000fe20003f06070 */
[----:B------:R-:W-:Y:S01]  /*8810*/  BSSY B0, `(.L_x_1781) ;  /* 0x0000015000007945 */ /* 0x000fe20003800000 */
[----:B------:R-:W-:Y:S02]  /*8820*/  IADD3 R52, R52, 0x1e0, RZ ;  /* 0x000001e034347810 */ /* 0x000fe40007ffe0ff */
[----:B------:R-:W-:Y:S02]  /*8830*/  ISETP.GE.AND.EX P0, PT, R30, c[0x0][0x1e4], PT, P0 ;  /* 0x000079001e007a0c */ /* 0x000fe40003f06300 */
[----:B0-----:R-:W-:Y:S02]  /*8840*/  SHF.R.S32.HI R25, RZ, 0x1f, R52 ;  /* 0x0000001fff197819 */ /* 0x001fe40000011434 */
[----:B------:R-:W-:-:S13]  /*8850*/  ISETP.LT.U32.AND P0, PT, R3, 0x1a0, !P0 ;  /* 0x000001a00300780c */ /* 0x000fda0004701070 */
[----:B------:R-:W-:Y:S05]  /*8860*/  @!P0 BRA `(.L_x_1782) ;  /* 0x000000f000008947 */ /* 0x000fea0003800000 */
[----:B------:R-:W-:Y:S01]  /*8870*/  MOV R16, R12 ;  /* 0x0000000c00107202 */ /* 0x000fe20000000f00 */
[----:B------:R-:W-:Y:S01]  /*8880*/  IMAD R24, R121, c[0x0][0x1d8], RZ ;  /* 0x0000760079187a24 */ /* 0x000fe200078e02ff */
[----:B------:R-:W-:Y:S01]  /*8890*/  MOV R17, R15 ;  /* 0x0000000f00117202 */ /* 0x000fe20000000f00 */
[--C-:B-1----:R-:W-:Y:S02]  /*88a0*/  FFMA.FTZ R58, R58, UR4, R53.reuse ;  /* 0x000000043a3a7c23 */ /* 0x102fe40008010035 */
[----:B------:R-:W-:Y:S02]  /*88b0*/  FFMA.FTZ R11, R11, UR4, R53 ;  /* 0x000000040b0b7c23 */ /* 0x000fe40008010035 */
        /* <DEDUP_REMOVED lines=10> */
.L_x_1782:
[----:B------:R-:W-:Y:S05]  /*8960*/  BSYNC B0 ;  /* 0x0000000000007941 */ /* 0x000fea0003800000 */
.L_x_1781:
[----:B------:R-:W-:Y:S05]  /*8970*/  @!P6 BRA `(.L_x_1783) ;  /* 0x000001200000e947 */ /* 0x000fea0003800000 */
[----:B------:R-:W-:Y:S02]  /*8980*/  FFMA.FTZ R8, R89, R7, R8 ;  /* 0x0000000759087223 */ /* 0x000fe40000010008 */
[----:B------:R-:W-:Y:S02]  /*8990*/  FFMA.FTZ R9, R88, R10, R9 ;  /* 0x0000000a58097223 */ /* 0x000fe40000010009 */
[----:B------:R-:W-:Y:S02]  /*89a0*/  FMUL.FTZ R11, R8, -1.4426950216293334961 ;  /* 0xbfb8aa3b080b7820 */ /* 0x000fe40000410000 */
[----:B------:R-:W-:-:S04]  /*89b0*/  FMUL.FTZ R18, R9, -1.4426950216293334961 ;  /* 0xbfb8aa3b09127820 */ /* 0x000fc80000410000 */
[----:B------:R-:W2:Y:S08]  /*89c0*/  MUFU.EX2 R11, R11 ;  /* 0x0000000b000b7308 */ /* 0x000eb00000000800 */
[----:B------:R-:W3:Y:S01]  /*89d0*/  MUFU.EX2 R18, R18 ;  /* 0x0000001200127308 */ /* 0x000ee20000000800 */
[----:B0-2---:R-:W-:-:S07]  /*89e0*/  FADD.FTZ R16, R11, 1 ;  /* 0x3f8000000b107421 */ /* 0x005fce0000010000 */
[----:B------:R-:W0:Y:S01]  /*89f0*/  MUFU.RCP R17, R16 ;  /* 0x0000001000117308 */ /* 0x000e220000001000 */
[----:B---3--:R-:W-:-:S07]  /*8a00*/  FADD.FTZ R19, R18, 1 ;  /* 0x3f80000012137421 */ /* 0x008fce0000010000 */
        /* <DEDUP_REMOVED lines=9> */
.L_x_1783:
[----:B------:R-:W-:Y:S01]  /*8aa0*/  ISETP.GE.U32.AND P0, PT, R52, c[0x0][0x1e0], PT ;  /* 0x0000780034007a0c */ /* 0x000fe20003f06070 */
[----:B------:R-:W-:Y:S03]  /*8ab0*/  BSSY B0, `(.L_x_1784) ;  /* 0x0000012000007945 */ /* 0x000fe60003800000 */
[----:B------:R-:W-:-:S04]  /*8ac0*/  ISETP.GE.AND.EX P0, PT, R25, c[0x0][0x1e4], PT, P0 ;  /* 0x0000790019007a0c */ /* 0x000fc80003f06300 */
[----:B------:R-:W-:-:S13]  /*8ad0*/  ISETP.LT.U32.AND P0, PT, R3, 0x1a0, !P0 ;  /* 0x000001a00300780c */ /* 0x000fda0004701070 */
[----:B------:R-:W-:Y:S05]  /*8ae0*/  @!P0 BRA `(.L_x_1785) ;  /* 0x000000e000008947 */ /* 0x000fea0003800000 */
[----:B------:R-:W-:Y:S01]  /*8af0*/  MOV R13, R15 ;  /* 0x0000000f000d7202 */ /* 0x000fe20000000f00 */
[----:B------:R-:W-:Y:S02]  /*8b00*/  IMAD R9, R120, c[0x0][0x1d8], RZ ;  /* 0x0000760078097a24 */ /* 0x000fe400078e02ff */
[----:B-1----:R-:W-:Y:S02]  /*8b10*/  FFMA.FTZ R89, R89, UR4, R53 ;  /* 0x0000000459597c23 */ /* 0x002fe40008010035 */
[----:B------:R-:W-:-:S04]  /*8b20*/  IMAD.WIDE.U32 R12, R94, c[0x0][0x1d8], R12 ;  /* 0x000076005e0c7a25 */ /* 0x000fc800078e000c */
[----:B------:R-:W-:Y:S01]  /*8b30*/  IMAD R9, R94, c[0x0][0x1dc], R9 ;  /* 0x000077005e097a24 */ /* 0x000fe200078e0209 */
[----:B------:R-:W-:Y:S01]  /*8b40*/  LEA R8, P0, R12, c[0x0][0x160], 0x2 ;  /* 0x000058000c087a11 */ /* 0x000fe200078010ff */
[----:B------:R-:W-:Y:S02]  /*8b50*/  FFMA.FTZ R53, R88, UR4, R53 ;  /* 0x0000000458357c23 */ /* 0x000fe40008010035 */
[----:B------:R-:W-:Y:S01]  /*8b60*/  FFMA.FTZ R89, R7, R22, -R89 ;  /* 0x0000001607597223 */ /* 0x000fe20000010859 */
[----:B------:R-:W-:Y:S01]  /*8b70*/  IADD3 R9, R13, R9, RZ ;  /* 0x000000090d097210 */ /* 0x000fe20007ffe0ff */
[----:B------:R-:W-:Y:S02]  /*8b80*/  FFMA.FTZ R53, R10, R23, -R53 ;  /* 0x000000170a357223 */ /* 0x000fe40000010835 */
[----:B------:R-:W-:Y:S01]  /*8b90*/  FMUL.FTZ R52, R89, UR14 ;  /* 0x0000000e59347c20 */ /* 0x000fe20008410000 */
[----:B------:R-:W-:Y:S01]  /*8ba0*/  LEA.HI.X R9, R12, c[0x0][0x164], R9, 0x2, P0 ;  /* 0x000059000c097a11 */ /* 0x000fe200000f1409 */
[----:B------:R-:W-:-:S05]  /*8bb0*/  FMUL.FTZ R53, R53, UR14 ;  /* 0x0000000e35357c20 */ /* 0x000fca0008410000 */
[----:B------:R1:W-:Y:S02]  /*8bc0*/  STG.E.64 [R8.64], R52 ;  /* 0x0000003408007986 */ /* 0x0003e4000c101b0c */
.L_x_1785:
[----:B------:R-:W-:Y:S05]  /*8bd0*/  BSYNC B0 ;  /* 0x0000000000007941 */ /* 0x000fea0003800000 */
.L_x_1784:
[----:B------:R-:W-:Y:S02]  /*8be0*/  IADD3 R5, R5, c[0x0][0x10], RZ ;  /* 0x0000040005057a10 */ /* 0x000fe40007ffe0ff */
[----:B------:R-:W-:Y:S02]  /*8bf0*/  IADD3 R91, R91, 0x1, RZ ;  /* 0x000000015b5b7810 */ /* 0x000fe40007ffe0ff */
[----:B------:R-:W-:-:S13]  /*8c00*/  ISETP.GE.AND P0, PT, R5, UR6, PT ;  /* 0x0000000605007c0c */ /* 0x000fda000bf06270 */
[----:B------:R-:W-:Y:S01]  /*8c10*/  @P0 CALL.REL.NOINC `(.L_x_1703) ;  /* 0x0000001000000944 */ /* 0x000fe20003c00000 */
[----:B------:R-:W-:Y:S05]  /*8c20*/  BRA `(.L_x_1786) ;  /* 0xffff7ac000007947 */ /* 0x000fea000383ffff */
.L_x_1703:
        /* <DEDUP_REMOVED lines=18> */
.L_x_1788:
[----:B------:R-:W-:Y:S05]  /*8d50*/  BSYNC B0 ;  /* 0x0000000000007941 */ /* 0x000fea0003800000 */
.L_x_1787:
        /* <DEDUP_REMOVED lines=11> */
.L_x_1790:
[----:B------:R-:W2:Y:S01]  /*8e10*/  LDG.E.STRONG.GPU R7, [R4.64] ;  /* 0x0000000c04077981 */ /* 0x000ea2000c1ef900 */
[----:B------:R-:W-:Y:S01]  /*8e20*/  YIELD ;  /* 0x0000000000007946 */ /* 0x000fe20003800000 */
[----:B--2---:R-:W-:Y:S01]  /*8e30*/  ISETP.NE.AND P0, PT, R7, R0, PT ;  /* 0x000000000700720c */ /* 0x004fe20003f05270 */
[----:B------:R-:W-:-:S12]  /*8e40*/  CCTL.IVALL ;  /* 0x00000000ff00798f */ /* 0x000fd80002000000 */
[----:B------:R-:W-:Y:S05]  /*8e50*/  @P0 BRA `(.L_x_1790) ;  /* 0xffffffb000000947 */ /* 0x000fea000383ffff */
.L_x_1789:
[----:B------:R-:W-:Y:S02]  /*8e60*/  WARPSYNC 0xffffffff ;  /* 0xffffffff00007948 */ /* 0x000fe40003800000 */
[----:B------:R-:W-:Y:S01]  /*8e70*/  MOV R21, c[0x0][0x1dc] ;  /* 0x0000770000157a02 */ /* 0x000fe20000000f00 */
[----:B------:R-:W-:Y:S03]  /*8e80*/  BAR.SYNC.DEFER_BLOCKING 0x0 ;  /* 0x0000000000007b1d */ /* 0x000fe60000010000 */
[----:B------:R-:W-:-:S04]  /*8e90*/  LEA.HI R0, P0, R21, c[0x0][0x1d8], RZ, 0x1 ;  /* 0x0000760015007a11 */ /* 0x000fc800078108ff */
[----:B------:R-:W-:-:S04]  /*8ea0*/  IADD3.X R5, RZ, c[0x0][0x1dc], RZ, P0, !PT ;  /* 0x00007700ff057a10 */ /* 0x000fc800007fe4ff */
[----:B0-----:R-:W-:Y:S02]  /*8eb0*/  SHF.R.S64 R16, R0, 0x1, R5 ;  /* 0x0000000100107819 */ /* 0x001fe40000001005 */
        /* <DEDUP_REMOVED lines=19> */
.L_x_1791:
        /* <DEDUP_REMOVED lines=26> */
.L_x_1792:
        /* <DEDUP_REMOVED lines=15> */
.L_x_3291:


//--------------------- .text._Z35group_norm_nhwc_bwd_one_pass_kernelI11Fp32IOFp16WLi64ELi26ELi416EEv26Group_norm_nhwc_bwd_params --------------------------
	.section	.text._Z35group_norm_nhwc_bwd_one_pass_kernelI11Fp32IOFp16WLi64ELi26ELi416EEv26Group_norm_nhwc_bwd_params,"ax",@progbits
	.sectioninfo	@"SHI_REGISTERS=48"
	.align	128
        .global         _Z35group_norm_nhwc_bwd_one_pass_kernelI11Fp32IOFp16WLi64ELi26ELi416EEv26Group_norm_nhwc_bwd_params
        .type           _Z35group_norm_nhwc_bwd_one_pass_kernelI11Fp32IOFp16WLi64ELi26ELi416EEv26Group_norm_nhwc_bwd_params,@function
        .size           _Z35group_norm_nhwc_bwd_one_pass_kernelI11Fp32IOFp16WLi64ELi26ELi416EEv26Group_norm_nhwc_bwd_params,(.L_x_3292 - _Z35group_norm_nhwc_bwd_one_pass_kernelI11Fp32IOFp16WLi64ELi26ELi416EEv26Group_norm_nhwc_bwd_params)
        .other          _Z35group_norm_nhwc_bwd_one_pass_kernelI11Fp32IOFp16WLi64ELi26ELi416EEv26Group_norm_nhwc_bwd_params,@"STO_CUDA_ENTRY STV_DEFAULT"
_Z35group_norm_nhwc_bwd_one_pass_kernelI11Fp32IOFp16WLi64ELi26ELi416EEv26Group_norm_nhwc_bwd_params:
.text._Z35group_norm_nhwc_bwd_one_pass_kernelI11Fp32IOFp16WLi64ELi26ELi416EEv26Group_norm_nhwc_bwd_params:
        /* <DEDUP_REMOVED lines=41> */
.L_x_1820:
        /* <DEDUP_REMOVED lines=111> */
.L_x_1795:
[----:B0-----:R-:W-:Y:S05]  /*0980*/  BSYNC B0 ;  /* 0x0000000000007941 */ /* 0x001fea0003800000 */
.L_x_1794:
        /* <DEDUP_REMOVED lines=29> */
.L_x_1796:
        /* <DEDUP_REMOVED lines=26> */
.L_x_1797:
        /* <DEDUP_REMOVED lines=83> */
.L_x_1799:
[----:B------:R-:W-:Y:S05]  /*1230*/  BSYNC B0 ;  /* 0x0000000000007941 */ /* 0x000fea0003800000 */
.L_x_1798:
        /* <DEDUP_REMOVED lines=159> */
.L_x_1801:
[----:B------:R-:W-:Y:S05]  /*1c30*/  BSYNC B0 ;  /* 0x0000000000007941 */ /* 0x000fea0003800000 */
.L_x_1800:
        /* <DEDUP_REMOVED lines=19> */
.L_x_1803:
[----:B------:R-:W-:Y:S05]  /*1d70*/  BSYNC B0 ;  /* 0x0000000000007941 */ /* 0x000fea0003800000 */
.L_x_1802:
        /* <DEDUP_REMOVED lines=28> */
.L_x_1806:
[----:B0-----:R-:W2:Y:S01]  /*1f40*/  LDG.E.STRONG.GPU R13, [R16.64] ;  /* 0x0000000e100d7981 */ /* 0x001ea2000c1ef900 */
[----:B------:R-:W-:Y:S01]  /*1f50*/  YIELD ;  /* 0x0000000000007946 */ /* 0x000fe20003800000 */
[----:B--2---:R-:W-:Y:S01]  /*1f60*/  ISETP.NE.AND P0, PT, R13, R18, PT ;  /* 0x000000120d00720c */ /* 0x004fe20003f05270 */
[----:B------:R-:W-:-:S12]  /*1f70*/  CCTL.IVALL ;  /* 0x00000000ff00798f */ /* 0x000fd80002000000 */
[----:B------:R-:W-:Y:S05]  /*1f80*/  @P0 BRA `(.L_x_1806) ;  /* 0xffffffb000000947 */ /* 0x000fea000383ffff */
.L_x_1805:
        /* <DEDUP_REMOVED lines=20> */
.L_x_1810:
        /* <DEDUP_REMOVED lines=116> */
.L_x_1809:
        /* <DEDUP_REMOVED lines=62> */
.L_x_1811:
[----:B------:R-:W-:-:S13]  /*2bf0*/  ISETP.NE.OR P0, PT, RZ, UR4, P0 ;  /* 0x00000004ff007c0c */ /* 0x000fda0008705670 */
[----:B------:R-:W-:Y:S05]  /*2c00*/  @!P0 BRA `(.L_x_1807) ;  /* 0x000001f000008947 */ /* 0x000fea0003800000 */
.L_x_1808:
        /* <DEDUP_REMOVED lines=31> */
.L_x_1807:
        /* <DEDUP_REMOVED lines=12> */
.L_x_1813:
[----:B------:R-:W-:Y:S05]  /*2ec0*/  BSYNC B0 ;  /* 0x0000000000007941 */ /* 0x000fea0003800000 */
.L_x_1812:
        /* <DEDUP_REMOVED lines=16> */
.L_x_1804:
        /* <DEDUP_REMOVED lines=27> */
.L_x_1814:
        /* <DEDUP_REMOVED lines=17> */
.L_x_1816:
[----:B------:R-:W-:Y:S05]  /*3290*/  BSYNC B0 ;  /* 0x0000000000007941 */ /* 0x000fea0003800000 */
.L_x_1815:
        /* <DEDUP_REMOVED lines=19> */
.L_x_1817:
        /* <DEDUP_REMOVED lines=16> */
.L_x_1819:
[----:B------:R-:W-:Y:S05]  /*34d0*/  BSYNC B0 ;  /* 0x0000000000007941 */ /* 0x000fea0003800000 */
.L_x_1818:
[----:B------:R-:W-:Y:S01]  /*34e0*/  ULDC UR4, c[0x0][0x10] ;  /* 0x0000040000047ab9 */ /* 0x000fe20000000800 */
[----:B------:R-:W-:Y:S01]  /*34f0*/  IADD3 R38, R38, 0x1, RZ ;  /* 0x0000000126267810 */ /* 0x000fe20007ffe0ff */
[----:B------:R-:W-:-:S04]  /*3500*/  UIADD3 UR7, UR7, UR4, URZ ;  /* 0x0000000407077290 */ /* 0x000fc8000fffe03f */
[----:B------:R-:W-:-:S06]  /*3510*/  UISETP.GE.AND UP0, UPT, UR7, UR6, UPT ;  /* 0x000000060700728c */ /* 0x000fcc000bf06270 */
[----:B------:R-:W-:-:S13]  /*3520*/  PLOP3.LUT P0, PT, PT, PT, UP0, 0x80, 0x0 ;  /* 0x000000000000781c */ /* 0x000fda0003f0f008 */
[----:B------:R-:W-:Y:S01]  /*3530*/  @P0 CALL.REL.NOINC `(.L_x_1793) ;  /* 0x0000001000000944 */ /* 0x000fe20003c00000 */
[----:B------:R-:W-:Y:S05]  /*3540*/  BRA `(.L_x_1820) ;  /* 0xffffcd4000007947 */ /* 0x000fea000383ffff */
.L_x_1793:
        /* <DEDUP_REMOVED lines=18> */
.L_x_1822:
[----:B------:R-:W-:Y:S05]  /*3670*/  BSYNC B0 ;  /* 0x0000000000007941 */ /* 0x000fea0003800000 */
.L_x_1821:
        /* <DEDUP_REMOVED lines=11> */
.L_x_1824:
[----:B------:R-:W2:Y:S01]  /*3730*/  LDG.E.STRONG.GPU R5, [R2.64] ;  /* 0x0000000e02057981 */ /* 0x000ea2000c1ef900 */
[----:B------:R-:W-:Y:S01]  /*3740*/  YIELD ;  /* 0x0000000000007946 */ /* 0x000fe20003800000 */
[----:B--2---:R-:W-:Y:S01]  /*3750*/  ISETP.NE.AND P0, PT, R5, R4, PT ;  /* 0x000000040500720c */ /* 0x004fe20003f05270 */
[----:B------:R-:W-:-:S12]  /*3760*/  CCTL.IVALL ;  /* 0x00000000ff00798f */ /* 0x000fd80002000000 */
[----:B------:R-:W-:Y:S05]  /*3770*/  @P0 BRA `(.L_x_1824) ;  /* 0xffffffb000000947 */ /* 0x000fea000383ffff */
.L_x_1823:
        /* <DEDUP_REMOVED lines=25> */
.L_x_1825:
        /* <DEDUP_REMOVED lines=26> */
.L_x_1826:
        /* <DEDUP_REMOVED lines=13> */
.L_x_3292:


//--------------------- .text._Z35group_norm_nhwc_bwd_one_pass_kernelI11Fp32IOFp16WLi128ELi26ELi416EEv26Group_norm_nhwc_bwd_params --------------------------
	.section	.text._Z35group_norm_nhwc_bwd_one_pass_kernelI11Fp32IOFp16WLi128ELi26ELi416EEv26Group_norm_nhwc_bwd_params,"ax",@progbits
	.sectioninfo	@"SHI_REGISTERS=72"
	.align	128
        .global         _Z35group_norm_nhwc_bwd_one_pass_kernelI11Fp32IOFp16WLi128ELi26ELi416EEv26Group_norm_nhwc_bwd_params
        .type           _Z35group_norm_nhwc_bwd_one_pass_kernelI11Fp32IOFp16WLi128ELi26ELi416EEv26Group_norm_nhwc_bwd_params,@function
        .size           _Z35group_norm_nhwc_bwd_one_pass_kernelI11Fp32IOFp16WLi128ELi26ELi416EEv26Group_norm_nhwc_bwd_params,(.L_x_3293 - _Z35group_norm_nhwc_bwd_one_pass_kernelI11Fp32IOFp16WLi128ELi26ELi416EEv26Group_norm_nhwc_bwd_params)
        .other          _Z35group_norm_nhwc_bwd_one_pass_kernelI11Fp32IOFp16WLi128ELi26ELi416EEv26Group_norm_nhwc_bwd_params,@"STO_CUDA_ENTRY STV_DEFAULT"
_Z35group_norm_nhwc_bwd_one_pass_kernelI11Fp32IOFp16WLi128ELi26ELi416EEv26Group_norm_nhwc_bwd_params:
.text._Z35group_norm_nhwc_bwd_one_pass_kernelI11Fp32IOFp16WLi128ELi26ELi416EEv26Group_norm_nhwc_bwd_params:
        /* <DEDUP_REMOVED lines=53> */
.L_x_1862:
        /* <DEDUP_REMOVED lines=145> */
.L_x_1829:
[----:B0-----:R-:W-:Y:S05]  /*0c60*/  BSYNC B0 ;  /* 0x0000000000007941 */ /* 0x001fea0003800000 */
.L_x_1828:
        /* <DEDUP_REMOVED lines=29> */
.L_x_1830:
        /* <DEDUP_REMOVED lines=26> */
.L_x_1831:
        /* <DEDUP_REMOVED lines=31> */
.L_x_1832:
        /* <DEDUP_REMOVED lines=31> */
.L_x_1833:
        /* <DEDUP_REMOVED lines=92> */
.L_x_1835:
[----:B------:R-:W-:Y:S05]  /*1980*/  BSYNC B0 ;  /* 0x0000000000007941 */ /* 0x000fea0003800000 */
.L_x_1834:
        /* <DEDUP_REMOVED lines=158> */
.L_x_1837:
[----:B------:R-:W-:Y:S05]  /*2370*/  BSYNC B0 ;  /* 0x0000000000007941 */ /* 0x000fea0003800000 */
.L_x_1836:
        /* <DEDUP_REMOVED lines=17> */
.L_x_1839:
[----:B------:R-:W-:Y:S05]  /*2490*/  BSYNC B0 ;  /* 0x0000000000007941 */ /* 0x000fea0003800000 */
.L_x_1838:
        /* <DEDUP_REMOVED lines=29> */
.L_x_1842:
[----:B------:R-:W2:Y:S01]  /*2670*/  LDG.E.STRONG.GPU R22, [R20.64] ;  /* 0x0000000614167981 */ /* 0x000ea2000c1ef900 */
[----:B------:R-:W-:Y:S01]  /*2680*/  YIELD ;  /* 0x0000000000007946 */ /* 0x000fe20003800000 */
[----:B--2---:R-:W-:Y:S01]  /*2690*/  ISETP.NE.AND P0, PT, R22, R25, PT ;  /* 0x000000191600720c */ /* 0x004fe20003f05270 */
[----:B------:R-:W-:-:S12]  /*26a0*/  CCTL.IVALL ;  /* 0x00000000ff00798f */ /* 0x000fd80002000000 */
[----:B------:R-:W-:Y:S05]  /*26b0*/  @P0 BRA `(.L_x_1842) ;  /* 0xffffffb000000947 */ /* 0x000fea000383ffff */
.L_x_1841:
        /* <DEDUP_REMOVED lines=16> */
.L_x_1846:
        /* <DEDUP_REMOVED lines=115> */
.L_x_1845:
        /* <DEDUP_REMOVED lines=61> */
.L_x_1847:
[----:B------:R-:W-:-:S13]  /*32c0*/  ISETP.NE.OR P0, PT, R26, RZ, P0 ;  /* 0x000000ff1a00720c */ /* 0x000fda0000705670 */
[----:B------:R-:W-:Y:S05]  /*32d0*/  @!P0 BRA `(.L_x_1843) ;  /* 0x000001f000008947 */ /* 0x000fea0003800000 */
.L_x_1844:
        /* <DEDUP_REMOVED lines=31> */
.L_x_1843:
        /* <DEDUP_REMOVED lines=11> */
.L_x_1849:
[----:B------:R-:W-:Y:S05]  /*3580*/  BSYNC B0 ;  /* 0x0000000000007941 */ /* 0x000fea0003800000 */
.L_x_1848:
        /* <DEDUP_REMOVED lines=16> */
.L_x_1840:
        /* <DEDUP_REMOVED lines=37> */
.L_x_1850:
        /* <DEDUP_REMOVED lines=17> */
.L_x_1852:
[----:B------:R-:W-:Y:S05]  /*39f0*/  BSYNC B0 ;  /* 0x0000000000007941 */ /* 0x000fea0003800000 */
.L_x_1851:
        /* <DEDUP_REMOVED lines=19> */
.L_x_1853:
        /* <DEDUP_REMOVED lines=17> */
.L_x_1855:
[----:B------:R-:W-:Y:S05]  /*3c40*/  BSYNC B0 ;  /* 0x0000000000007941 */ /* 0x000fea0003800000 */
.L_x_1854:
        /* <DEDUP_REMOVED lines=19> */
.L_x_1856:
        /* <DEDUP_REMOVED lines=17> */
.L_x_1858:
[----:B------:R-:W-:Y:S05]  /*3e90*/  BSYNC B0 ;  /* 0x0000000000007941 */ /* 0x000fea0003800000 */
.L_x_1857:
        /* <DEDUP_REMOVED lines=19> */
.L_x_1859:
        /* <DEDUP_REMOVED lines=17> */
.L_x_1861:
[----:B------:R-:W-:Y:S05]  /*40e0*/  BSYNC B0 ;  /* 0x0000000000007941 */ /* 0x000fea0003800000 */
.L_x_1860:
[----:B------:R-:W-:Y:S02]  /*40f0*/  IADD3 R41, R41, c[0x0][0x10], RZ ;  /* 0x0000040029297a10 */ /* 0x000fe40007ffe0ff */
[----:B------:R-:W-:Y:S02]  /*4100*/  IADD3 R42, R42, 0x1, RZ ;  /* 0x000000012a2a7810 */ /* 0x000fe40007ffe0ff */
[----:B------:R-:W-:-:S13]  /*4110*/  ISETP.GE.AND P0, PT, R41, UR4, PT ;  /* 0x0000000429007c0c */ /* 0x000fda000bf06270 */
[----:B------:R-:W-:Y:S01]  /*4120*/  @P0 CALL.REL.NOINC `(.L_x_1827) ;  /* 0x0000001000000944 */ /* 0x000fe20003c00000 */
[----:B------:R-:W-:Y:S05]  /*4130*/  BRA `(.L_x_1862) ;  /* 0xffffc21000007947 */ /* 0x000fea000383ffff */
.L_x_1827:
        /* <DEDUP_REMOVED lines=22> */
.L_x_1864:
[----:B------:R-:W-:Y:S05]  /*42a0*/  BSYNC B0 ;  /* 0x0000000000007941 */ /* 0x000fea0003800000 */
.L_x_1863:
[----:B------:R-:W-:Y:S05]  /*42b0*/  @P0 EXIT ;  /* 0x000000000000094d */ /* 0x000fea0003800000 */
[----:B------:R-:W-:Y:S05]  /*42c0*/  @P2 BRA `(.L_x_1865) ;  /* 0x0000008000002947 */ /* 0x000fea0003800000 */
[----:B------:R-:W-:-:S05]  /*42d0*/  IMAD R0, R4, c[0x0][0x10], RZ ;  /* 0x0000040004007a24 */ /* 0x000fca00078e02ff */
[----:B------:R-:W-:-:S13]  /*42e0*/  ISETP.NE.AND P0, PT, R0, -0x1, PT ;  /* 0xffffffff0000780c */ /* 0x000fda0003f05270 */
[----:B------:R-:W-:Y:S05]  /*42f0*/  @!P0 BRA `(.L_x_1865) ;  /* 0x0000005000008947 */ /* 0x000fea0003800000 */
.L_x_1866:
[----:B-1----:R-:W2:Y:S01]  /*4300*/  LDG.E.STRONG.GPU R5, [R2.64] ;  /* 0x0000000602057981 */ /* 0x002ea2000c1ef900 */
[----:B------:R-:W-:Y:S01]  /*4310*/  YIELD ;  /* 0x0000000000007946 */ /* 0x000fe20003800000 */
[----:B--2---:R-:W-:Y:S01]  /*4320*/  ISETP.NE.AND P0, PT, R5, R0, PT ;  /* 0x000000000500720c */ /* 0x004fe20003f05270 */
[----:B------:R-:W-:-:S12]  /*4330*/  CCTL.IVALL ;  /* 0x00000000ff00798f */ /* 0x000fd80002000000 */
[----:B------:R-:W-:Y:S05]  /*4340*/  @P0 BRA `(.L_x_1866) ;  /* 0xffffffb000000947 */ /* 0x000fea000383ffff */
.L_x_1865:
        /* <DEDUP_REMOVED lines=25> */
.L_x_1867:
        /* <DEDUP_REMOVED lines=26> */
.L_x_1868:
        /* <DEDUP_REMOVED lines=16> */
.L_x_3293:


//--------------------- .text._Z35group_norm_nhwc_bwd_one_pass_kernelI11Fp32IOFp16WLi256ELi26ELi416EEv26Group_norm_nhwc_bwd_params --------------------------
	.section	.text._Z35group_norm_nhwc_bwd_one_pass_kernelI11Fp32IOFp16WLi256ELi26ELi416EEv26Group_norm_nhwc_bwd_params,"ax",@progbits
	.sectioninfo	@"SHI_REGISTERS=72"
	.align	128
        .global         _Z35group_norm_nhwc_bwd_one_pass_kernelI11Fp32IOFp16WLi256ELi26ELi416EEv26Group_norm_nhwc_bwd_params
        .type           _Z35group_norm_nhwc_bwd_one_pass_kernelI11Fp32IOFp16WLi256ELi26ELi416EEv26Group_norm_nhwc_bwd_params,@function
        .size           _Z35group_norm_nhwc_bwd_one_pass_kernelI11Fp32IOFp16WLi256ELi26ELi416EEv26Group_norm_nhwc_bwd_params,(.L_x_3294 - _Z35group_norm_nhwc_bwd_one_pass_kernelI11Fp32IOFp16WLi256ELi26ELi416EEv26Group_norm_nhwc_bwd_params)
        .other          _Z35group_norm_nhwc_bwd_one_pass_kernelI11Fp32IOFp16WLi256ELi26ELi416EEv26Group_norm_nhwc_bwd_params,@"STO_CUDA_ENTRY STV_DEFAULT"
_Z35group_norm_nhwc_bwd_one_pass_kernelI11Fp32IOFp16WLi256ELi26ELi416EEv26Group_norm_nhwc_bwd_params:
.text._Z35group_norm_nhwc_bwd_one_pass_kernelI11Fp32IOFp16WLi256ELi26ELi416EEv26Group_norm_nhwc_bwd_params:
        /* <DEDUP_REMOVED lines=57> */
.L_x_1920:
        /* <DEDUP_REMOVED lines=223> */
.L_x_1871:
[----:B0-----:R-:W-:Y:S05]  /*1180*/  BSYNC B0 ;  /* 0x0000000000007941 */ /* 0x001fea0003800000 */
.L_x_1870:
        /* <DEDUP_REMOVED lines=36> */
.L_x_1872:
        /* <DEDUP_REMOVED lines=33> */
.L_x_1873:
        /* <DEDUP_REMOVED lines=37> */
.L_x_1874:
        /* <DEDUP_REMOVED lines=33> */
.L_x_1875:
        /* <DEDUP_REMOVED lines=33> */
.L_x_1876:
        /* <DEDUP_REMOVED lines=33> */
.L_x_1877:
        /* <DEDUP_REMOVED lines=33> */
.L_x_1878:
        /* <DEDUP_REMOVED lines=31> */
.L_x_1879:
        /* <DEDUP_REMOVED lines=77> */
.L_x_1881:
[----:B------:R-:W-:Y:S05]  /*2730*/  BSYNC B0 ;  /* 0x0000000000007941 */ /* 0x000fea0003800000 */
.L_x_1880:
        /* <DEDUP_REMOVED lines=159> */
.L_x_1883:
[----:B------:R-:W-:Y:S05]  /*3130*/  BSYNC B0 ;  /* 0x0000000000007941 */ /* 0x000fea0003800000 */
.L_x_1882:
        /* <DEDUP_REMOVED lines=19> */
.L_x_1885:
[----:B------:R-:W-:Y:S05]  /*3270*/  BSYNC B0 ;  /* 0x0000000000007941 */ /* 0x000fea0003800000 */
.L_x_1884:
        /* <DEDUP_REMOVED lines=30> */
.L_x_1888:
[----:B------:R-:W2:Y:S01]  /*3460*/  LDG.E.STRONG.GPU R30, [R28.64] ;  /* 0x0000000e1c1e7981 */ /* 0x000ea2000c1ef900 */
[----:B------:R-:W-:Y:S01]  /*3470*/  YIELD ;  /* 0x0000000000007946 */ /* 0x000fe20003800000 */
[----:B--2---:R-:W-:Y:S01]  /*3480*/  ISETP.NE.AND P0, PT, R30, R25, PT ;  /* 0x000000191e00720c */ /* 0x004fe20003f05270 */
[----:B------:R-:W-:-:S12]  /*3490*/  CCTL.IVALL ;  /* 0x00000000ff00798f */ /* 0x000fd80002000000 */
[----:B------:R-:W-:Y:S05]  /*34a0*/  @P0 BRA `(.L_x_1888) ;  /* 0xffffffb000000947 */ /* 0x000fea000383ffff */
.L_x_1887:
        /* <DEDUP_REMOVED lines=20> */
.L_x_1892:
        /* <DEDUP_REMOVED lines=116> */
.L_x_1891:
        /* <DEDUP_REMOVED lines=62> */
.L_x_1893:
[----:B------:R-:W-:-:S13]  /*4110*/  ISETP.NE.OR P0, PT, RZ, UR4, P0 ;  /* 0x00000004ff007c0c */ /* 0x000fda0008705670 */
[----:B------:R-:W-:Y:S05]  /*4120*/  @!P0 BRA `(.L_x_1889) ;  /* 0x000001f000008947 */ /* 0x000fea0003800000 */
.L_x_1890:
        /* <DEDUP_REMOVED lines=31> */
.L_x_1889:
        /* <DEDUP_REMOVED lines=12> */
.L_x_1895:
[----:B------:R-:W-:Y:S05]  /*43e0*/  BSYNC B0 ;  /* 0x0000000000007941 */ /* 0x000fea0003800000 */
.L_x_1894:
        /* <DEDUP_REMOVED lines=16> */
.L_x_1886:
        /* <DEDUP_REMOVED lines=26> */
.L_x_1896:
        /* <DEDUP_REMOVED lines=18> */
.L_x_1898:
[----:B------:R-:W-:Y:S05]  /*47b0*/  BSYNC B0 ;  /* 0x0000000000007941 */ /* 0x000fea0003800000 */
.L_x_1897:
        /* <DEDUP_REMOVED lines=19> */
.L_x_1899:
        /* <DEDUP_REMOVED lines=18> */
.L_x_1901:
[----:B------:R-:W-:Y:S05]  /*4a10*/  BSYNC B0 ;  /* 0x0000000000007941 */ /* 0x000fea0003800000 */
.L_x_1900:
        /* <DEDUP_REMOVED lines=19> */
.L_x_1902:
        /* <DEDUP_REMOVED lines=18> */
.L_x_1904:
[----:B------:R-:W-:Y:S05]  /*4c70*/  BSYNC B0 ;  /* 0x0000000000007941 */ /* 0x000fea0003800000 */
.L_x_1903:
        /* <DEDUP_REMOVED lines=19> */
.L_x_1905:
        /* <DEDUP_REMOVED lines=18> */
.L_x_1907:
[----:B------:R-:W-:Y:S05]  /*4ed0*/  BSYNC B0 ;  /* 0x0000000000007941 */ /* 0x000fea0003800000 */
.L_x_1906:
        /* <DEDUP_REMOVED lines=24> */
.L_x_1908:
        /* <DEDUP_REMOVED lines=17> */
.L_x_1910:
[----:B------:R-:W-:Y:S05]  /*5170*/  BSYNC B0 ;  /* 0x0000000000007941 */ /* 0x000fea0003800000 */
.L_x_1909:
        /* <DEDUP_REMOVED lines=21> */
.L_x_1911:
        /* <DEDUP_REMOVED lines=17> */
.L_x_1913:
[----:B------:R-:W-:Y:S05]  /*53e0*/  BSYNC B0 ;  /* 0x0000000000007941 */ /* 0x000fea0003800000 */
.L_x_1912:
        /* <DEDUP_REMOVED lines=24> */
.L_x_1914:
        /* <DEDUP_REMOVED lines=17> */
.L_x_1916:
[----:B------:R-:W-:Y:S05]  /*5680*/  BSYNC B0 ;  /* 0x0000000000007941 */ /* 0x000fea0003800000 */
.L_x_1915:
        /* <DEDUP_REMOVED lines=19> */
.L_x_1917:
        /* <DEDUP_REMOVED lines=17> */
.L_x_1919:
[----:B------:R-:W-:Y:S05]  /*58d0*/  BSYNC B0 ;  /* 0x0000000000007941 */ /* 0x000fea0003800000 */
.L_x_1918:
[----:B------:R-:W-:Y:S01]  /*58e0*/  ULDC UR4, c[0x0][0x10] ;  /* 0x0000040000047ab9 */ /* 0x000fe20000000800 */
[----:B------:R-:W-:Y:S01]  /*58f0*/  IADD3 R57, R57, 0x1, RZ ;  /* 0x0000000139397810 */ /* 0x000fe20007ffe0ff */
[----:B------:R-:W-:-:S04]  /*5900*/  UIADD3 UR7, UR7, UR4, URZ ;  /* 0x0000000407077290 */ /* 0x000fc8000fffe03f */
[----:B------:R-:W-:-:S06]  /*5910*/  UISETP.GE.AND UP0, UPT, UR7, UR6, UPT ;  /* 0x000000060700728c */ /* 0x000fcc000bf06270 */
[----:B------:R-:W-:-:S13]  /*5920*/  PLOP3.LUT P0, PT, PT, PT, UP0, 0x80, 0x0 ;  /* 0x000000000000781c */ /* 0x000fda0003f0f008 */
[----:B------:R-:W-:Y:S01]  /*5930*/  @P0 CALL.REL.NOINC `(.L_x_1869) ;  /* 0x0000001000000944 */ /* 0x000fe20003c00000 */
[----:B------:R-:W-:Y:S05]  /*5940*/  BRA `(.L_x_1920) ;  /* 0xffffaa4000007947 */ /* 0x000fea000383ffff */
.L_x_1869:
        /* <DEDUP_REMOVED lines=18> */
.L_x_1922:
[----:B------:R-:W-:Y:S05]  /*5a70*/  BSYNC B0 ;  /* 0x0000000000007941 */ /* 0x000fea0003800000 */
.L_x_1921:
        /* <DEDUP_REMOVED lines=11> */
.L_x_1924:
[----:B------:R-:W2:Y:S01]  /*5b30*/  LDG.E.STRONG.GPU R7, [R2.64] ;  /* 0x0000000e02077981 */ /* 0x000ea2000c1ef900 */
[----:B------:R-:W-:Y:S01]  /*5b40*/  YIELD ;  /* 0x0000000000007946 */ /* 0x000fe20003800000 */
[----:B--2---:R-:W-:Y:S01]  /*5b50*/  ISETP.NE.AND P0, PT, R7, R0, PT ;  /* 0x000000000700720c */ /* 0x004fe20003f05270 */
[----:B------:R-:W-:-:S12]  /*5b60*/  CCTL.IVALL ;  /* 0x00000000ff00798f */ /* 0x000fd80002000000 */
[----:B------:R-:W-:Y:S05]  /*5b70*/  @P0 BRA `(.L_x_1924) ;  /* 0xffffffb000000947 */ /* 0x000fea000383ffff */
.L_x_1923:
        /* <DEDUP_REMOVED lines=25> */
.L_x_1925:
        /* <DEDUP_REMOVED lines=20> */
[----:B--2---:R-:W-:Y:S02]  /*5e50*/  F2FP.PACK_AB R17, R11, R0 ;  /* 0x000000000b11723e */ /* 0x004fe400000000ff */
[----:B---3--:R-:W-:-:S03]  /*5e60*/  F2FP.PACK_AB R19, R15, R12 ;  /* 0x0000000c0f13723e */ /* 0x008fc600000000ff */
[----:B------:R0:W-:Y:S04]  /*5e70*/  STG.E [R2.64], R17 ;  /* 0x0000001102007986 */ /* 0x0001e8000c10190e */
[----:B------:R0:W-:Y:S02]  /*5e80*/  STG.E [R6.64], R19 ;  /* 0x0000001306007986 */ /* 0x0001e4000c10190e */
[----:B------:R-:W-:Y:S05]  /*5e90*/  @P0 BRA `(.L_x_1925) ;  /* 0xfffffe7000000947 */ /* 0x000fea000383ffff */
[----:B------:R-:W-:Y:S05]  /*5ea0*/  EXIT ;  /* 0x000000000000794d */ /* 0x000fea0003800000 */
.L_x_1926:
        /* <DEDUP_REMOVED lines=13> */
.L_x_3294:


//--------------------- .text._Z35group_norm_nhwc_bwd_one_pass_kernelI11Fp32IOFp16WLi512ELi26ELi416EEv26Group_norm_nhwc_bwd_params --------------------------
	.section	.text._Z35group_norm_nhwc_bwd_one_pass_kernelI11Fp32IOFp16WLi512ELi26ELi416EEv26Group_norm_nhwc_bwd_params,"ax",@progbits
	.sectioninfo	@"SHI_REGISTERS=128"
	.align	128
        .global         _Z35group_norm_nhwc_bwd_one_pass_kernelI11Fp32IOFp16WLi512ELi26ELi416EEv26Group_norm_nhwc_bwd_params
        .type           _Z35group_norm_nhwc_bwd_one_pass_kernelI11Fp32IOFp16WLi512ELi26ELi416EEv26Group_norm_nhwc_bwd_params,@function
        .size           _Z35group_norm_nhwc_bwd_one_pass_kernelI11Fp32IOFp16WLi512ELi26ELi416EEv26Group_norm_nhwc_bwd_params,(.L_x_3295 - _Z35group_norm_nhwc_bwd_one_pass_kernelI11Fp32IOFp16WLi512ELi26ELi416EEv26Group_norm_nhwc_bwd_params)
        .other          _Z35group_norm_nhwc_bwd_one_pass_kernelI11Fp32IOFp16WLi512ELi26ELi416EEv26Group_norm_nhwc_bwd_params,@"STO_CUDA_ENTRY STV_DEFAULT"
_Z35group_norm_nhwc_bwd_one_pass_kernelI11Fp32IOFp16WLi512ELi26ELi416EEv26Group_norm_nhwc_bwd_params:
.text._Z35group_norm_nhwc_bwd_one_pass_kernelI11Fp32IOFp16WLi512ELi26ELi416EEv26Group_norm_nhwc_bwd_params:
        /* <DEDUP_REMOVED lines=111> */
.L_x_2010:
        /* <DEDUP_REMOVED lines=377> */
[----:B--2---:R-:W-:Y:S01]  /*1e80*/  @P0 HADD2.F32 R9, -RZ, R7.H0_H0 ;  /* 0x20000007ff090230 */ /* 0x004fe20000004100 */
[----:B------:R-:W-:-:S10]  /*1e90*/  HFMA2.MMA R7, -RZ, RZ, 0, 1.1920928955078125e-07 ;  /* 0x00000002ff077435 */ /* 0x000fd400000001ff */
[----:B0-----:R-:W-:-:S05]  /*1ea0*/  IMAD.WIDE R10, R78, R7, c[0x0][0x188] ;  /* 0x000062004e0a7625 */ /* 0x001fca00078e0207 */
[----:B------:R-:W2:Y:S04]  /*1eb0*/  LDG.E.U16 R7, [R10.64] ;  /* 0x0000000c0a077981 */ /* 0x000ea8000c1e1500 */
[----:B------:R-:W4:Y:S01]  /*1ec0*/  LDG.E.U16 R78, [R10.64+0x2] ;  /* 0x0000020c0a4e7981 */ /* 0x000f22000c1e1500 */
[----:B---3--:R-:W-:Y:S02]  /*1ed0*/  @P0 HADD2.F32 R8, -RZ, R79.H0_H0 ;  /* 0x2000004fff080230 */ /* 0x008fe40000004100 */
[----:B--2---:R-:W-:Y:S02]  /*1ee0*/  HADD2.F32 R7, -RZ, R7.H0_H0 ;  /* 0x20000007ff077230 */ /* 0x004fe40000004100 */
[----:B----4-:R-:W-:Y:S02]  /*1ef0*/  HADD2.F32 R10, -RZ, R78.H0_H0 ;  /* 0x2000004eff0a7230 */ /* 0x010fe40000004100 */
.L_x_1929:
[----:B01----:R-:W-:Y:S05]  /*1f00*/  BSYNC B0 ;  /* 0x0000000000007941 */ /* 0x003fea0003800000 */
.L_x_1928:
        /* <DEDUP_REMOVED lines=26> */
.L_x_1930:
        /* <DEDUP_REMOVED lines=31> */
.L_x_1931:
        /* <DEDUP_REMOVED lines=39> */
.L_x_1932:
        /* <DEDUP_REMOVED lines=35> */
.L_x_1933:
        /* <DEDUP_REMOVED lines=35> */
.L_x_1934:
        /* <DEDUP_REMOVED lines=35> */
.L_x_1935:
        /* <DEDUP_REMOVED lines=35> */
.L_x_1936:
        /* <DEDUP_REMOVED lines=35> */
.L_x_1937:
        /* <DEDUP_REMOVED lines=35> */
.L_x_1938:
        /* <DEDUP_REMOVED lines=35> */
.L_x_1939:
        /* <DEDUP_REMOVED lines=35> */
.L_x_1940:
        /* <DEDUP_REMOVED lines=35> */
.L_x_1941:
        /* <DEDUP_REMOVED lines=35> */
.L_x_1942:
        /* <DEDUP_REMOVED lines=35> */
.L_x_1943:
        /* <DEDUP_REMOVED lines=35> */
.L_x_1944:
        /* <DEDUP_REMOVED lines=35> */
.L_x_1945:
        /* <DEDUP_REMOVED lines=74> */
.L_x_1947:
[----:B0-----:R-:W-:Y:S05]  /*4620*/  BSYNC B0 ;  /* 0x0000000000007941 */ /* 0x001fea0003800000 */
.L_x_1946:
        /* <DEDUP_REMOVED lines=162> */
.L_x_1949:
[----:B------:R-:W-:Y:S05]  /*5050*/  BSYNC B0 ;  /* 0x0000000000007941 */ /* 0x000fea0003800000 */
.L_x_1948:
        /* <DEDUP_REMOVED lines=19> */
.L_x_1951:
[----:B------:R-:W-:Y:S05]  /*5190*/  BSYNC B0 ;  /* 0x0000000000007941 */ /* 0x000fea0003800000 */
.L_x_1950:
        /* <DEDUP_REMOVED lines=32> */
.L_x_1954:
[----:B------:R-:W2:Y:S01]  /*53a0*/  LDG.E.STRONG.GPU R52, [R48.64] ;  /* 0x0000000c30347981 */ /* 0x000ea2000c1ef900 */
[----:B------:R-:W-:Y:S01]  /*53b0*/  YIELD ;  /* 0x0000000000007946 */ /* 0x000fe20003800000 */
[----:B--2---:R-:W-:Y:S01]  /*53c0*/  ISETP.NE.AND P6, PT, R52, R55, PT ;  /* 0x000000373400720c */ /* 0x004fe20003fc5270 */
[----:B------:R-:W-:-:S12]  /*53d0*/  CCTL.IVALL ;  /* 0x00000000ff00798f */ /* 0x000fd80002000000 */
[----:B------:R-:W-:Y:S05]  /*53e0*/  @P6 BRA `(.L_x_1954) ;  /* 0xffffffb000006947 */ /* 0x000fea000383ffff */
.L_x_1953:
        /* <DEDUP_REMOVED lines=18> */
.L_x_1958:
        /* <DEDUP_REMOVED lines=116> */
.L_x_1957:
        /* <DEDUP_REMOVED lines=62> */
.L_x_1959:
[----:B------:R-:W-:-:S06]  /*6030*/  UISETP.NE.OR UP0, UPT, UR4, URZ, UP0 ;  /* 0x0000003f0400728c */ /* 0x000fcc0008705670 */
[----:B------:R-:W-:-:S13]  /*6040*/  PLOP3.LUT P6, PT, PT, PT, UP0, 0x80, 0x0 ;  /* 0x000000000000781c */ /* 0x000fda0003fcf008 */
[----:B------:R-:W-:Y:S05]  /*6050*/  @!P6 BRA `(.L_x_1955) ;  /* 0x000001f00000e947 */ /* 0x000fea0003800000 */
.L_x_1956:
        /* <DEDUP_REMOVED lines=31> */
.L_x_1955:
        /* <DEDUP_REMOVED lines=10> */
.L_x_1961:
[----:B------:R-:W-:Y:S05]  /*62f0*/  BSYNC B0 ;  /* 0x0000000000007941 */ /* 0x000fea0003800000 */
.L_x_1960:
        /* <DEDUP_REMOVED lines=19> */
.L_x_1952:
        /* <DEDUP_REMOVED lines=30> */
.L_x_1962:
        /* <DEDUP_REMOVED lines=18> */
.L_x_1964:
[----:B------:R-:W-:Y:S05]  /*6730*/  BSYNC B0 ;  /* 0x0000000000007941 */ /* 0x000fea0003800000 */
.L_x_1963:
        /* <DEDUP_REMOVED lines=21> */
.L_x_1965:
        /* <DEDUP_REMOVED lines=18> */
.L_x_1967:
[----:B------:R-:W-:Y:S05]  /*69b0*/  BSYNC B0 ;  /* 0x0000000000007941 */ /* 0x000fea0003800000 */
.L_x_1966:
        /* <DEDUP_REMOVED lines=20> */
.L_x_1968:
        /* <DEDUP_REMOVED lines=18> */
.L_x_1970:
[----:B------:R-:W-:Y:S05]  /*6c20*/  BSYNC B0 ;  /* 0x0000000000007941 */ /* 0x000fea0003800000 */
.L_x_1969:
        /* <DEDUP_REMOVED lines=20> */
.L_x_1971:
        /* <DEDUP_REMOVED lines=18> */
.L_x_1973:
[----:B------:R-:W-:Y:S05]  /*6e90*/  BSYNC B0 ;  /* 0x0000000000007941 */ /* 0x000fea0003800000 */
.L_x_1972:
        /* <DEDUP_REMOVED lines=20> */
.L_x_1974:
        /* <DEDUP_REMOVED lines=18> */
.L_x_1976:
[----:B------:R-:W-:Y:S05]  /*7100*/  BSYNC B0 ;  /* 0x0000000000007941 */ /* 0x000fea0003800000 */
.L_x_1975:
        /* <DEDUP_REMOVED lines=20> */
.L_x_1977:
        /* <DEDUP_REMOVED lines=18> */
.L_x_1979:
[----:B------:R-:W-:Y:S05]  /*7370*/  BSYNC B0 ;  /* 0x0000000000007941 */ /* 0x000fea0003800000 */
.L_x_1978:
        /* <DEDUP_REMOVED lines=20> */
.L_x_1980:
        /* <DEDUP_REMOVED lines=18> */
.L_x_1982:
[----:B------:R-:W-:Y:S05]  /*75e0*/  BSYNC B0 ;  /* 0x0000000000007941 */ /* 0x000fea0003800000 */
.L_x_1981:
        /* <DEDUP_REMOVED lines=20> */
.L_x_1983:
        /* <DEDUP_REMOVED lines=17> */
.L_x_1985:
[----:B------:R-:W-:Y:S05]  /*7840*/  BSYNC B0 ;  /* 0x0000000000007941 */ /* 0x000fea0003800000 */
.L_x_1984:
        /* <DEDUP_REMOVED lines=19> */
.L_x_1986:
        /* <DEDUP_REMOVED lines=17> */
.L_x_1988:
[----:B------:R-:W-:Y:S05]  /*7a90*/  BSYNC B0 ;  /* 0x0000000000007941 */ /* 0x000fea0003800000 */
.L_x_1987:
        /* <DEDUP_REMOVED lines=19> */
.L_x_1989:
        /* <DEDUP_REMOVED lines=17> */
.L_x_1991:
[----:B------:R-:W-:Y:S05]  /*7ce0*/  BSYNC B0 ;  /* 0x0000000000007941 */ /* 0x000fea0003800000 */
.L_x_1990:
        /* <DEDUP_REMOVED lines=19> */
.L_x_1992:
        /* <DEDUP_REMOVED lines=17> */
.L_x_1994:
[----:B------:R-:W-:Y:S05]  /*7f30*/  BSYNC B0 ;  /* 0x0000000000007941 */ /* 0x000fea0003800000 */
.L_x_1993:
        /* <DEDUP_REMOVED lines=19> */
.L_x_1995:
        /* <DEDUP_REMOVED lines=17> */
.L_x_1997:
[----:B------:R-:W-:Y:S05]  /*8180*/  BSYNC B0 ;  /* 0x0000000000007941 */ /* 0x000fea0003800000 */
.L_x_1996:
        /* <DEDUP_REMOVED lines=19> */
.L_x_1998:
        /* <DEDUP_REMOVED lines=22> */
.L_x_2000:
[----:B------:R-:W-:Y:S05]  /*8420*/  BSYNC B0 ;  /* 0x0000000000007941 */ /* 0x000fea0003800000 */
.L_x_1999:
        /* <DEDUP_REMOVED lines=19> */
.L_x_2001:
        /* <DEDUP_REMOVED lines=22> */
.L_x_2003:
[----:B------:R-:W-:Y:S05]  /*86c0*/  BSYNC B0 ;  /* 0x0000000000007941 */ /* 0x000fea0003800000 */
.L_x_2002:
        /* <DEDUP_REMOVED lines=19> */
.L_x_2004:
        /* <DEDUP_REMOVED lines=22> */
.L_x_2006:
[----:B------:R-:W-:Y:S05]  /*8960*/  BSYNC B0 ;  /* 0x0000000000007941 */ /* 0x000fea0003800000 */
.L_x_2005:
        /* <DEDUP_REMOVED lines=19> */
.L_x_2007:
        /* <DEDUP_REMOVED lines=19> */
.L_x_2009:
[----:B------:R-:W-:Y:S05]  /*8bd0*/  BSYNC B0 ;  /* 0x0000000000007941 */ /* 0x000fea0003800000 */
.L_x_2008:
[----:B------:R-:W-:Y:S02]  /*8be0*/  IADD3 R5, R5, c[0x0][0x10], RZ ;  /* 0x0000040005057a10 */ /* 0x000fe40007ffe0ff */
[----:B------:R-:W-:Y:S02]  /*8bf0*/  IADD3 R91, R91, 0x1, RZ ;  /* 0x000000015b5b7810 */ /* 0x000fe40007ffe0ff */
[----:B------:R-:W-:-:S13]  /*8c00*/  ISETP.GE.AND P0, PT, R5, UR6, PT ;  /* 0x0000000605007c0c */ /* 0x000fda000bf06270 */
[----:B------:R-:W-:Y:S01]  /*8c10*/  @P0 CALL.REL.NOINC `(.L_x_1927) ;  /* 0x0000001000000944 */ /* 0x000fe20003c00000 */
[----:B------:R-:W-:Y:S05]  /*8c20*/  BRA `(.L_x_2010) ;  /* 0xffff7ac000007947 */ /* 0x000fea000383ffff */
.L_x_1927:
        /* <DEDUP_REMOVED lines=18> */
.L_x_2012:
[----:B------:R-:W-:Y:S05]  /*8d50*/  BSYNC B0 ;  /* 0x0000000000007941 */ /* 0x000fea0003800000 */
.L_x_2011:
        /* <DEDUP_REMOVED lines=11> */
.L_x_2014:
[----:B------:R-:W2:Y:S01]  /*8e10*/  LDG.E.STRONG.GPU R7, [R4.64] ;  /* 0x0000000c04077981 */ /* 0x000ea2000c1ef900 */
[----:B------:R-:W-:Y:S01]  /*8e20*/  YIELD ;  /* 0x0000000000007946 */ /* 0x000fe20003800000 */
[----:B--2---:R-:W-:Y:S01]  /*8e30*/  ISETP.NE.AND P0, PT, R7, R0, PT ;  /* 0x000000000700720c */ /* 0x004fe20003f05270 */
[----:B------:R-:W-:-:S12]  /*8e40*/  CCTL.IVALL ;  /* 0x00000000ff00798f */ /* 0x000fd80002000000 */
[----:B------:R-:W-:Y:S05]  /*8e50*/  @P0 BRA `(.L_x_2014) ;  /* 0xffffffb000000947 */ /* 0x000fea000383ffff */
.L_x_2013:
        /* <DEDUP_REMOVED lines=25> */
.L_x_2015:
        /* <DEDUP_REMOVED lines=26> */
.L_x_2016:
        /* <DEDUP_REMOVED lines=15> */
.L_x_3295:


//--------------------- .text._Z35group_norm_nhwc_fwd_one_pass_kernelI11Bf16IOFp32WLi64ELi26ELi416EEv26Group_norm_nhwc_fwd_params --------------------------
	.section	.text._Z35group_norm_nhwc_fwd_one_pass_kernelI11Bf16IOFp32WLi64ELi26ELi416EEv26Group_norm_nhwc_fwd_params,"ax",@progbits
	.sectioninfo	@"SHI_REGISTERS=32"
	.align	128
        .global         _Z35group_norm_nhwc_fwd_one_pass_kernelI11Bf16IOFp32WLi64ELi26ELi416EEv26Group_norm_nhwc_fwd_params
        .type           _Z35group_norm_nhwc_fwd_one_pass_kernelI11Bf16IOFp32WLi64ELi26ELi416EEv26Group_norm_nhwc_fwd_params,@function
        .size           _Z35group_norm_nhwc_fwd_one_pass_kernelI11Bf16IOFp32WLi64ELi26ELi416EEv26Group_norm_nhwc_fwd_params,(.L_x_3296 - _Z35group_norm_nhwc_fwd_one_pass_kernelI11Bf16IOFp32WLi64ELi26ELi416EEv26Group_norm_nhwc_fwd_params)
        .other          _Z35group_norm_nhwc_fwd_one_pass_kernelI11Bf16IOFp32WLi64ELi26ELi416EEv26Group_norm_nhwc_fwd_params,@"STO_CUDA_ENTRY STV_DEFAULT"
_Z35group_norm_nhwc_fwd_one_pass_kernelI11Bf16IOFp32WLi64ELi26ELi416EEv26Group_norm_nhwc_fwd_params:
.text._Z35group_norm_nhwc_fwd_one_pass_kernelI11Bf16IOFp32WLi64ELi26ELi416EEv26Group_norm_nhwc_fwd_params:
[----:B------:R-:W-:Y:S02]  /*0000*/  MOV R1, c[0x0][0x28] ;  /* 0x00000a0000017a02 */ /* 0x000fe40000000f00 */
[----:B------:R-:W0:Y:S01]  /*0010*/  S2R R20, SR_CTAID.Y ;  /* 0x0000000000147919 */ /* 0x000e220000002600 */
[----:B------:R-:W-:Y:S02]  /*0020*/  ULDC UR4, c[0x0][0x1d8] ;  /* 0x0000760000047ab9 */ /* 0x000fe40000000800 */
[----:B------:R-:W-:Y:S02]  /*0030*/  ULDC UR5, c[0x0][0x1a8] ;  /* 0x00006a0000057ab9 */ /* 0x000fe40000000800 */
[----:B------:R-:W-:-:S06]  /*0040*/  UIMAD UR4, UR4, UR5, URZ ;  /* 0x00000005040472a4 */ /* 0x000fcc000f8e023f */
[----:B0-----:R-:W-:-:S13]  /*0050*/  ISETP.GE.AND P0, PT, R20, UR4, PT ;  /* 0x0000000414007c0c */ /* 0x001fda000bf06270 */
[----:B------:R-:W-:Y:S05]  /*0060*/  @P0 EXIT ;  /* 0x000000000000094d */ /* 0x000fea0003800000 */
[----:B------:R-:W0:Y:S01]  /*0070*/  S2R R6, SR_TID.X ;  /* 0x0000000000067919 */ /* 0x000e220000002100 */
[----:B------:R-:W-:Y:S02]  /*0080*/  ULDC.U8 UR5, c[0x0][0x1dc] ;  /* 0x0000770000057ab9 */ /* 0x000fe40000000000 */
[----:B------:R-:W-:Y:S01]  /*0090*/  ULDC.64 UR6, c[0x0][0x118] ;  /* 0x0000460000067ab9 */ /* 0x000fe20000000a00 */
[----:B------:R-:W1:Y:S04]  /*00a0*/  S2R R5, SR_CTAID.X ;  /* 0x0000000000057919 */ /* 0x000e680000002500 */
[----:B------:R-:W2:Y:S01]  /*00b0*/  S2R R4, SR_LANEID ;  /* 0x0000000000047919 */ /* 0x000ea20000000000 */
[----:B0-----:R-:W-:Y:S01]  /*00c0*/  IMAD.WIDE.U32 R2, R6, 0x4ec4ec4f, RZ ;  /* 0x4ec4ec4f06027825 */ /* 0x001fe200078e00ff */
[----:B------:R-:W-:-:S04]  /*00d0*/  SHF.R.S32.HI R7, RZ, 0x1f, R6 ;  /* 0x0000001fff077819 */ /* 0x000fc80000011406 */
[----:B------:R-:W-:Y:S02]  /*00e0*/  SHF.R.U32.HI R2, RZ, 0x2, R3 ;  /* 0x00000002ff027819 */ /* 0x000fe40000011603 */
[----:B------:R-:W-:-:S03]  /*00f0*/  LEA.HI R0, R7, R6, RZ, 0x5 ;  /* 0x0000000607007211 */ /* 0x000fc600078f28ff */
[----:B-1----:R-:W-:Y:S01]  /*0100*/  IMAD R19, R5, c[0x0][0x1e4], R2 ;  /* 0x0000790005137a24 */ /* 0x002fe200078e0202 */
[----:B------:R-:W-:Y:S01]  /*0110*/  SHF.R.S32.HI R0, RZ, 0x5, R0 ;  /* 0x00000005ff007819 */ /* 0x000fe20000011400 */
[----:B------:R-:W-:Y:S01]  /*0120*/  IMAD R21, R2, -0xd, R6 ;  /* 0xfffffff302157824 */ /* 0x000fe200078e0206 */
[----:B------:R-:W-:Y:S02]  /*0130*/  HFMA2.MMA R2, -RZ, RZ, 0, 0 ;  /* 0x00000000ff027435 */ /* 0x000fe400000001ff */
[----:B------:R-:W-:Y:S02]  /*0140*/  ISETP.GE.U32.AND P0, PT, R19, c[0x0][0x1c8], PT ;  /* 0x0000720013007a0c */ /* 0x000fe40003f06070 */
[----:B------:R-:W-:Y:S02]  /*0150*/  SHF.R.S32.HI R3, RZ, 0x1f, R19 ;  /* 0x0000001fff037819 */ /* 0x000fe40000011413 */
[----:B------:R-:W-:Y:S02]  /*0160*/  SHF.L.U32 R21, R21, 0x1, RZ ;  /* 0x0000000115157819 */ /* 0x000fe400000006ff */
[----:B------:R-:W-:-:S02]  /*0170*/  ISETP.GE.AND.EX P0, PT, R3, c[0x0][0x1cc], PT, P0 ;  /* 0x0000730003007a0c */ /* 0x000fc40003f06300 */
[----:B------:R-:W-:Y:S02]  /*0180*/  IADD3 R18, R19, 0x20, RZ ;  /* 0x0000002013127810 */ /* 0x000fe40007ffe0ff */
[----:B--2---:R-:W-:Y:S02]  /*0190*/  ISETP.LT.U32.AND P0, PT, R6, 0x1a0, !P0 ;  /* 0x000001a00600780c */ /* 0x004fe40004701070 */
.L_x_2033:
[----:B0-----:R-:W-:Y:S01]  /*01a0*/  IABS R10, c[0x0][0x1d8] ;  /* 0x00007600000a7a13 */ /* 0x001fe20000000000 */
[----:B------:R-:W-:Y:S01]  /*01b0*/  CS2R R16, SRZ ;  /* 0x0000000000107805 */ /* 0x000fe2000001ff00 */
[----:B------:R-:W-:Y:S02]  /*01c0*/  IABS R12, R20 ;  /* 0x00000014000c7213 */ /* 0x000fe40000000000 */
[----:B------:R-:W0:Y:S08]  /*01d0*/  I2F.RP R7, R10 ;  /* 0x0000000a00077306 */ /* 0x000e300000209400 */
        /* <DEDUP_REMOVED lines=10> */
[----:B------:R-:W-:Y:S01]  /*0280*/  IMAD R7, R10, R7, R11 ;  /* 0x000000070a077224 */ /* 0x000fe200078e020b */
[----:B------:R-:W-:-:S04]  /*0290*/  SHF.R.S32.HI R11, RZ, 0x1f, R21 ;  /* 0x0000001fff0b7819 */ /* 0x000fc80000011415 */
[----:B------:R-:W-:-:S13]  /*02a0*/  ISETP.GT.U32.AND P2, PT, R10, R7, PT ;  /* 0x000000070a00720c */ /* 0x000fda0003f44070 */
[-C--:B------:R-:W-:Y:S02]  /*02b0*/  @!P2 IADD3 R7, R7, -R10.reuse, RZ ;  /* 0x8000000a0707a210 */ /* 0x080fe40007ffe0ff */
[----:B------:R-:W-:Y:S02]  /*02c0*/  @!P2 IADD3 R9, R9, 0x1, RZ ;  /* 0x000000010909a810 */ /* 0x000fe40007ffe0ff */
[----:B------:R-:W-:Y:S02]  /*02d0*/  ISETP.GE.U32.AND P1, PT, R7, R10, PT ;  /* 0x0000000a0700720c */ /* 0x000fe40003f26070 */
[----:B------:R-:W-:Y:S02]  /*02e0*/  LOP3.LUT R7, R20, c[0x0][0x1d8], RZ, 0x3c, !PT ;  /* 0x0000760014077a12 */ /* 0x000fe400078e3cff */
[----:B------:R-:W-:Y:S02]  /*02f0*/  ISETP.NE.AND P2, PT, RZ, c[0x0][0x1d8], PT ;  /* 0x00007600ff007a0c */ /* 0x000fe40003f45270 */
[----:B------:R-:W-:-:S07]  /*0300*/  ISETP.GE.AND P3, PT, R7, RZ, PT ;  /* 0x000000ff0700720c */ /* 0x000fce0003f66270 */
[----:B------:R-:W-:Y:S02]  /*0310*/  @P1 IADD3 R9, R9, 0x1, RZ ;  /* 0x0000000109091810 */ /* 0x000fe40007ffe0ff */
[----:B------:R-:W-:-:S04]  /*0320*/  ISETP.GE.U32.AND P1, PT, R18, c[0x0][0x1c8], PT ;  /* 0x0000720012007a0c */ /* 0x000fc80003f26070 */
[----:B------:R-:W-:Y:S02]  /*0330*/  @!P3 IADD3 R9, -R9, RZ, RZ ;  /* 0x000000ff0909b210 */ /* 0x000fe40007ffe1ff */
[----:B------:R-:W-:-:S04]  /*0340*/  @!P2 LOP3.LUT R9, RZ, c[0x0][0x1d8], RZ, 0x33, !PT ;  /* 0x00007600ff09aa12 */ /* 0x000fc800078e33ff */
[----:B------:R-:W-:Y:S02]  /*0350*/  IADD3 R7, -R9, RZ, RZ ;  /* 0x000000ff09077210 */ /* 0x000fe40007ffe1ff */
[----:B------:R-:W-:-:S03]  /*0360*/  SHF.R.S32.HI R8, RZ, 0x1f, R9 ;  /* 0x0000001fff087819 */ /* 0x000fc60000011409 */
[----:B------:R-:W-:Y:S01]  /*0370*/  IMAD R22, R7, c[0x0][0x1d8], R20 ;  /* 0x0000760007167a24 */ /* 0x000fe200078e0214 */
[----:B------:R-:W-:Y:S01]  /*0380*/  SHF.R.S32.HI R7, RZ, 0x1f, R18 ;  /* 0x0000001fff077819 */ /* 0x000fe20000011412 */
[----:B------:R-:W-:Y:S02]  /*0390*/  IMAD R8, R8, c[0x0][0x1d0], RZ ;  /* 0x0000740008087a24 */ /* 0x000fe400078e02ff */
[----:B------:R-:W-:Y:S01]  /*03a0*/  IMAD R22, R22, 0x1a, RZ ;  /* 0x0000001a16167824 */ /* 0x000fe200078e02ff */
[----:B------:R-:W-:Y:S01]  /*03b0*/  ISETP.GE.AND.EX P1, PT, R7, c[0x0][0x1cc], PT, P1 ;  /* 0x0000730007007a0c */ /* 0x000fe20003f26310 */
[----:B------:R-:W-:Y:S02]  /*03c0*/  IMAD R25, R9, c[0x0][0x1d4], R8 ;  /* 0x0000750009197a24 */ /* 0x000fe400078e0208 */
[----:B------:R-:W-:Y:S01]  /*03d0*/  @P0 IMAD R8, R3, c[0x0][0x1c0], RZ ;  /* 0x0000700003080a24 */ /* 0x000fe200078e02ff */
[----:B------:R-:W-:Y:S02]  /*03e0*/  IADD3 R26, P2, R21, R22, RZ ;  /* 0x00000016151a7210 */ /* 0x000fe40007f5e0ff */
[----:B------:R-:W-:-:S02]  /*03f0*/  ISETP.GT.U32.OR P1, PT, R6, 0x19f, P1 ;  /* 0x0000019f0600780c */ /* 0x000fc40000f24470 */
[----:B------:R-:W-:Y:S01]  /*0400*/  LEA.HI.X.SX32 R27, R22, R11, 0x1, P2 ;  /* 0x0000000b161b7211 */ /* 0x000fe200010f0eff */
[----:B------:R-:W-:-:S04]  /*0410*/  @P0 IMAD R11, R19, c[0x0][0x1c4], R8 ;  /* 0x00007100130b0a24 */ /* 0x000fc800078e0208 */
[----:B------:R-:W-:-:S05]  /*0420*/  IMAD.WIDE.U32 R26, R9, c[0x0][0x1d0], R26 ;  /* 0x00007400091a7a25 */ /* 0x000fca00078e001a */
[----:B------:R-:W-:Y:S01]  /*0430*/  IADD3 R25, R27, R25, RZ ;  /* 0x000000191b197210 */ /* 0x000fe20007ffe0ff */
[----:B------:R-:W-:Y:S01]  /*0440*/  @!P1 IMAD R9, R7, c[0x0][0x1c0], RZ ;  /* 0x0000700007099a24 */ /* 0x000fe200078e02ff */
[-C--:B------:R-:W-:Y:S02]  /*0450*/  @P0 MOV R14, R26.reuse ;  /* 0x0000001a000e0202 */ /* 0x080fe40000000f00 */
[----:B------:R-:W-:Y:S01]  /*0460*/  @P0 MOV R15, R25 ;  /* 0x00000019000f0202 */ /* 0x000fe20000000f00 */
[----:B------:R-:W-:Y:S01]  /*0470*/  @!P1 IMAD R9, R18, c[0x0][0x1c4], R9 ;  /* 0x0000710012099a24 */ /* 0x000fe200078e0209 */
[----:B------:R-:W-:-:S03]  /*0480*/  @!P1 MOV R24, R26 ;  /* 0x0000001a00189202 */ /* 0x000fc60000000f00 */
[----:B------:R-:W-:-:S04]  /*0490*/  @P0 IMAD.WIDE.U32 R14, R19, c[0x0][0x1c0], R14 ;  /* 0x00007000130e0a25 */ /* 0x000fc800078e000e */
[----:B------:R-:W-:Y:S01]  /*04a0*/  @!P1 IMAD.WIDE.U32 R12, R18, c[0x0][0x1c0], R24 ;  /* 0x00007000120c9a25 */ /* 0x000fe200078e0018 */
[----:B------:R-:W-:Y:S02]  /*04b0*/  @P0 IADD3 R11, R15, R11, RZ ;  /* 0x0000000b0f0b0210 */ /* 0x000fe40007ffe0ff */
[C---:B------:R-:W-:Y:S02]  /*04c0*/  @P0 LEA R10, P2, R14.reuse, c[0x0][0x170], 0x1 ;  /* 0x00005c000e0a0a11 */ /* 0x040fe400078408ff */
[----:B------:R-:W-:Y:S02]  /*04d0*/  @!P1 IADD3 R9, R13, R9, RZ ;  /* 0x000000090d099210 */ /* 0x000fe40007ffe0ff */
[----:B------:R-:W-:Y:S02]  /*04e0*/  @P0 LEA.HI.X R11, R14, c[0x0][0x174], R11, 0x1, P2 ;  /* 0x00005d000e0b0a11 */ /* 0x000fe400010f0c0b */
[----:B------:R-:W-:-:S03]  /*04f0*/  @!P1 LEA R8, P3, R12, c[0x0][0x170], 0x1 ;  /* 0x00005c000c089a11 */ /* 0x000fc600078608ff */
[----:B------:R-:W2:Y:S01]  /*0500*/  @P0 LDG.E R17, [R10.64] ;  /* 0x000000060a110981 */ /* 0x000ea2000c1e1900 */
[----:B------:R-:W-:-:S05]  /*0510*/  @!P1 LEA.HI.X R9, R12, c[0x0][0x174], R9, 0x1, P3 ;  /* 0x00005d000c099a11 */ /* 0x000fca00018f0c09 */
[----:B------:R2:W3:Y:S01]  /*0520*/  @!P1 LDG.E R16, [R8.64] ;  /* 0x0000000608109981 */ /* 0x0004e2000c1e1900 */
[C---:B------:R-:W-:Y:S02]  /*0530*/  ISETP.GT.AND P1, PT, R4.reuse, 0x1e, PT ;  /* 0x0000001e0400780c */ /* 0x040fe40003f24270 */
[----:B------:R-:W-:Y:S02]  /*0540*/  ISETP.NE.AND P3, PT, R4, RZ, PT ;  /* 0x000000ff0400720c */ /* 0x000fe40003f65270 */
[----:B------:R-:W-:Y:S01]  /*0550*/  ISETP.NE.AND P2, PT, R6, RZ, PT ;  /* 0x000000ff0600720c */ /* 0x000fe20003f45270 */
[----:B------:R-:W-:Y:S01]  /*0560*/  BSSY B0, `(.L_x_2017) ;  /* 0x0000049000007945 */ /* 0x000fe20003800000 */
[--C-:B--2---:R-:W-:Y:S02]  /*0570*/  PRMT R9, RZ, 0x7610, R17.reuse ;  /* 0x00007610ff097816 */ /* 0x104fe40000000011 */
[----:B------:R-:W-:-:S03]  /*0580*/  PRMT R8, RZ, 0x5410, R17 ;  /* 0x00005410ff087816 */ /* 0x000fc60000000011 */
[----:B------:R-:W-:Y:S01]  /*0590*/  FMUL.FTZ R13, R9, R9 ;  /* 0x00000009090d7220 */ /* 0x000fe20000410000 */
[--C-:B---3--:R-:W-:Y:S01]  /*05a0*/  PRMT R11, RZ, 0x7610, R16.reuse ;  /* 0x00007610ff0b7816 */ /* 0x108fe20000000010 */
[C---:B------:R-:W-:Y:S02]  /*05b0*/  FADD.FTZ R12, R8.reuse, R9 ;  /* 0x00000009080c7221 */ /* 0x040fe40000010000 */
[----:B------:R-:W-:Y:S01]  /*05c0*/  FFMA.FTZ R13, R8, R8, R13 ;  /* 0x00000008080d7223 */ /* 0x000fe2000001000d */
[----:B------:R-:W-:Y:S01]  /*05d0*/  PRMT R8, RZ, 0x5410, R16 ;  /* 0x00005410ff087816 */ /* 0x000fe20000000010 */
[----:B------:R-:W-:Y:S02]  /*05e0*/  FMUL.FTZ R23, R11, R11 ;  /* 0x0000000b0b177220 */ /* 0x000fe40000410000 */
[----:B------:R-:W-:Y:S02]  /*05f0*/  FADD.FTZ R12, RZ, R12 ;  /* 0x0000000cff0c7221 */ /* 0x000fe40000010000 */
[----:B------:R-:W-:-:S02]  /*0600*/  FADD.FTZ R15, R8, R11 ;  /* 0x0000000b080f7221 */ /* 0x000fc40000010000 */
[----:B------:R-:W-:Y:S02]  /*0610*/  FFMA.FTZ R8, R8, R8, R23 ;  /* 0x0000000808087223 */ /* 0x000fe40000010017 */
[----:B------:R-:W-:Y:S02]  /*0620*/  FADD.FTZ R13, RZ, R13 ;  /* 0x0000000dff0d7221 */ /* 0x000fe40000010000 */
[----:B------:R-:W-:Y:S02]  /*0630*/  FADD.FTZ R12, R12, R15 ;  /* 0x0000000f0c0c7221 */ /* 0x000fe40000010000 */
[----:B------:R-:W-:-:S03]  /*0640*/  FADD.FTZ R13, R13, R8 ;  /* 0x000000080d0d7221 */ /* 0x000fc60000010000 */
[----:B------:R-:W0:Y:S04]  /*0650*/  SHFL.DOWN PT, R9, R12, 0x1, 0x1f ;  /* 0x08201f000c097f89 */ /* 0x000e2800000e0000 */
[----:B------:R-:W1:Y:S01]  /*0660*/  SHFL.DOWN PT, R8, R13, 0x1, 0x1f ;  /* 0x08201f000d087f89 */ /* 0x000e6200000e0000 */
[----:B0-----:R-:W-:Y:S02]  /*0670*/  @!P1 FADD.FTZ R12, R12, R9 ;  /* 0x000000090c0c9221 */ /* 0x001fe40000010000 */
[----:B-1----:R-:W-:-:S03]  /*0680*/  @!P1 FADD.FTZ R13, R13, R8 ;  /* 0x000000080d0d9221 */ /* 0x002fc60000010000 */
[----:B------:R-:W0:Y:S04]  /*0690*/  SHFL.DOWN PT, R9, R12, 0x2, 0x1f ;  /* 0x08401f000c097f89 */ /* 0x000e2800000e0000 */
[----:B------:R-:W1:Y:S01]  /*06a0*/  SHFL.DOWN PT, R8, R13, 0x2, 0x1f ;  /* 0x08401f000d087f89 */ /* 0x000e6200000e0000 */
[----:B------:R-:W-:-:S13]  /*06b0*/  ISETP.GT.AND P1, PT, R4, 0x1d, PT ;  /* 0x0000001d0400780c */ /* 0x000fda0003f24270 */
        /* <DEDUP_REMOVED lines=16> */
[----:B-1----:R-:W-:-:S05]  /*07c0*/  @!P1 FADD.FTZ R13, R13, R8 ;  /* 0x000000080d0d9221 */ /* 0x002fca0000010000 */
[----:B------:R0:W-:Y:S04]  /*07d0*/  @!P3 STS.64 [R0.X8+0x10], R12 ;  /* 0x0000100c0000b388 */ /* 0x0001e80000008a00 */
[----:B------:R-:W-:Y:S06]  /*07e0*/  BAR.SYNC.DEFER_BLOCKING 0x0 ;  /* 0x0000000000007b1d */ /* 0x000fec0000010000 */
[----:B------:R-:W-:Y:S05]  /*07f0*/  @P2 BRA `(.L_x_2018) ;  /* 0x000001f000002947 */ /* 0x000fea0003800000 */
[----:B------:R-:W1:Y:S04]  /*0800*/  LDS.64 R14, [0x18] ;  /* 0x00001800ff0e7984 */ /* 0x000e680000000a00 */
[----:B------:R-:W2:Y:S01]  /*0810*/  LDS.128 R8, [0x20] ;  /* 0x00002000ff087984 */ /* 0x000ea20000000c00 */
[----:B-1----:R-:W-:-:S02]  /*0820*/  FADD.FTZ R23, R12, R14 ;  /* 0x0000000e0c177221 */ /* 0x002fc40000010000 */
[----:B------:R-:W-:Y:S02]  /*0830*/  FADD.FTZ R28, R13, R15 ;  /* 0x0000000f0d1c7221 */ /* 0x000fe40000010000 */
[----:B0-----:R-:W0:Y:S01]  /*0840*/  LDS.128 R12, [0x30] ;  /* 0x00003000ff0c7984 */ /* 0x001e220000000c00 */
[----:B--2---:R-:W-:Y:S02]  /*0850*/  FADD.FTZ R23, R23, R8 ;  /* 0x0000000817177221 */ /* 0x004fe40000010000 */
[----:B------:R-:W-:Y:S02]  /*0860*/  FADD.FTZ R28, R28, R9 ;  /* 0x000000091c1c7221 */ /* 0x000fe40000010000 */
[----:B------:R-:W-:Y:S02]  /*0870*/  FADD.FTZ R23, R23, R10 ;  /* 0x0000000a17177221 */ /* 0x000fe40000010000 */
[----:B------:R-:W-:Y:S02]  /*0880*/  FADD.FTZ R28, R28, R11 ;  /* 0x0000000b1c1c7221 */ /* 0x000fe40000010000 */
[----:B------:R-:W1:Y:S01]  /*0890*/  LDS.128 R8, [0x40] ;  /* 0x00004000ff087984 */ /* 0x000e620000000c00 */
        /* <DEDUP_REMOVED lines=9> */
[----:B------:R-:W1:Y:S01]  /*0930*/  LDS.128 R8, [0x60] ;  /* 0x00006000ff087984 */ /* 0x000e620000000c00 */
[----:B0-----:R-:W-:Y:S02]  /*0940*/  FADD.FTZ R23, R23, R12 ;  /* 0x0000000c17177221 */ /* 0x001fe40000010000 */
[----:B------:R-:W-:Y:S02]  /*0950*/  FADD.FTZ R28, R28, R13 ;  /* 0x0000000d1c1c7221 */ /* 0x000fe40000010000 */
[----:B------:R-:W0:Y:S01]  /*0960*/  LDS.64 R12, [0x70] ;  /* 0x00007000ff0c7984 */ /* 0x000e220000000a00 */
[----:B------:R-:W-:Y:S02]  /*0970*/  FADD.FTZ R23, R23, R14 ;  /* 0x0000000e17177221 */ /* 0x000fe40000010000 */
[----:B------:R-:W-:-:S02]  /*0980*/  FADD.FTZ R28, R28, R15 ;  /* 0x0000000f1c1c7221 */ /* 0x000fc40000010000 */
[----:B-1----:R-:W-:Y:S02]  /*0990*/  FADD.FTZ R23, R23, R8 ;  /* 0x0000000817177221 */ /* 0x002fe40000010000 */
[----:B------:R-:W-:Y:S02]  /*09a0*/  FADD.FTZ R28, R28, R9 ;  /* 0x000000091c1c7221 */ /* 0x000fe40000010000 */
[----:B------:R-:W-:Y:S02]  /*09b0*/  FADD.FTZ R23, R23, R10 ;  /* 0x0000000a17177221 */ /* 0x000fe40000010000 */
[----:B------:R-:W-:Y:S02]  /*09c0*/  FADD.FTZ R28, R28, R11 ;  /* 0x0000000b1c1c7221 */ /* 0x000fe40000010000 */
[----:B0-----:R-:W-:Y:S02]  /*09d0*/  FADD.FTZ R12, R23, R12 ;  /* 0x0000000c170c7221 */ /* 0x001fe40000010000 */
[----:B------:R-:W-:-:S02]  /*09e0*/  FADD.FTZ R13, R28, R13 ;  /* 0x0000000d1c0d7221 */ /* 0x000fc40000010000 */
.L_x_2018:
[----:B------:R-:W-:Y:S05]  /*09f0*/  BSYNC B0 ;  /* 0x0000000000007941 */ /* 0x000fea0003800000 */
.L_x_2017:
[----:B------:R-:W-:-:S04]  /*0a00*/  MOV R15, c[0x0][0xc] ;  /* 0x00000300000f7a02 */ /* 0x000fc80000000f00 */
[----:B------:R-:W-:-:S13]  /*0a10*/  ISETP.GE.U32.AND P1, PT, R15, 0x2, PT ;  /* 0x000000020f00780c */ /* 0x000fda0003f26070 */
[----:B------:R-:W-:Y:S05]  /*0a20*/  @!P1 BRA `(.L_x_2019) ;  /* 0x0000095000009947 */ /* 0x000fea0003800000 */
[----:B------:R-:W-:Y:S05]  /*0a30*/  @P2 BRA `(.L_x_2020) ;  /* 0x000001c000002947 */ /* 0x000fea0003800000 */
[----:B------:R-:W1:Y:S01]  /*0a40*/  S2R R14, SR_CTAID.Y ;  /* 0x00000000000e7919 */ /* 0x000e620000002600 */
[C---:B------:R-:W-:Y:S01]  /*0a50*/  LOP3.LUT R23, R2.reuse, 0x1, RZ, 0xc0, !PT ;  /* 0x0000000102177812 */ /* 0x040fe200078ec0ff */
[----:B------:R-:W-:Y:S01]  /*0a60*/  HFMA2.MMA R28, -RZ, RZ, 0, 2.384185791015625e-07 ;  /* 0x00000004ff1c7435 */ /* 0x000fe200000001ff */
[----:B------:R-:W-:-:S03]  /*0a70*/  LOP3.LUT P1, RZ, R2, 0x2, RZ, 0xc0, !PT ;  /* 0x0000000202ff7812 */ /* 0x000fc6000782c0ff */
[----:B------:R-:W-:-:S04]  /*0a80*/  IMAD R9, R23, c[0x0][0x10], RZ ;  /* 0x0000040017097a24 */ /* 0x000fc800078e02ff */
[----:B------:R-:W-:-:S05]  /*0a90*/  IMAD R8, R9, c[0x0][0xc], RZ ;  /* 0x0000030009087a24 */ /* 0x000fca00078e02ff */
[----:B------:R-:W-:Y:S02]  /*0aa0*/  SHF.L.U32 R11, R8, 0x1, RZ ;  /* 0x00000001080b7819 */ /* 0x000fe400000006ff */
[----:B------:R-:W-:-:S03]  /*0ab0*/  MOV R8, 0x1 ;  /* 0x0000000100087802 */ /* 0x000fc60000000f00 */
[----:B------:R-:W-:-:S04]  /*0ac0*/  IMAD.WIDE R10, R11, R28, c[0x0][0x198] ;  /* 0x000066000b0a7625 */ /* 0x000fc800078e021c */
[----:B-1----:R-:W-:Y:S01]  /*0ad0*/  IMAD R29, R5, c[0x0][0x10], R14 ;  /* 0x00000400051d7a24 */ /* 0x002fe200078e020e */
[----:B------:R-:W-:-:S03]  /*0ae0*/  IADD3 R9, R9, R14, RZ ;  /* 0x0000000e09097210 */ /* 0x000fc60007ffe0ff */
[----:B------:R-:W-:Y:S01]  /*0af0*/  IMAD.WIDE.U32 R10, R29, 0x8, R10 ;  /* 0x000000081d0a7825 */ /* 0x000fe200078e000a */
[----:B------:R-:W-:-:S03]  /*0b00*/  SEL R29, R8, 0xffffffff, !P1 ;  /* 0xffffffff081d7807 */ /* 0x000fc60004800000 */
[----:B------:R-:W-:Y:S01]  /*0b10*/  IMAD.WIDE.U32 R8, R9, R28, c[0x0][0x190] ;  /* 0x0000640009087625 */ /* 0x000fe200078e001c */
[----:B------:R1:W-:Y:S01]  /*0b20*/  STG.E.64 [R10.64], R12 ;  /* 0x0000000c0a007986 */ /* 0x0003e2000c101b06 */
[----:B------:R-:W-:Y:S06]  /*0b30*/  MEMBAR.ALL.GPU ;  /* 0x0000000000007992 */ /* 0x000fec000000a000 */
[----:B------:R-:W-:-:S00]  /*0b40*/  ERRBAR ;  /* 0x00000000000079ab */ /* 0x000fc00000000000 */
[----:B-1----:R-:W-:Y:S01]  /*0b50*/  SEL R11, RZ, c[0x0][0xc], P1 ;  /* 0x00000300ff0b7a07 */ /* 0x002fe20000800000 */
[----:B------:R1:W-:Y:S03]  /*0b60*/  RED.E.ADD.S32.STRONG.GPU [R8.64], R29 ;  /* 0x0000001d0800798e */ /* 0x0003e6000c10e386 */
[----:B------:R-:W-:-:S13]  /*0b70*/  ISETP.NE.AND P1, PT, R11, -0x1, PT ;  /* 0xffffffff0b00780c */ /* 0x000fda0003f25270 */
[----:B------:R-:W-:Y:S05]  /*0b80*/  @!P1 BRA `(.L_x_2020) ;  /* 0x0000007000009947 */ /* 0x000fea0003800000 */
[----:B-1----:R-:W-:-:S04]  /*0b90*/  IMAD R29, R23, c[0x0][0x10], R14 ;  /* 0x00000400171d7a24 */ /* 0x002fc800078e020e */
[----:B------:R-:W-:-:S05]  /*0ba0*/  IMAD.WIDE.U32 R28, R29, R28, c[0x0][0x190] ;  /* 0x000064001d1c7625 */ /* 0x000fca00078e001c */
.L_x_2021:
[----:B------:R-:W2:Y:S01]  /*0bb0*/  LDG.E.STRONG.GPU R8, [R28.64] ;  /* 0x000000061c087981 */ /* 0x000ea2000c1ef900 */
[----:B------:R-:W-:Y:S01]  /*0bc0*/  YIELD ;  /* 0x0000000000007946 */ /* 0x000fe20003800000 */
[----:B--2---:R-:W-:Y:S01]  /*0bd0*/  ISETP.NE.AND P1, PT, R8, R11, PT ;  /* 0x0000000b0800720c */ /* 0x004fe20003f25270 */
[----:B------:R-:W-:-:S12]  /*0be0*/  CCTL.IVALL ;  /* 0x00000000ff00798f */ /* 0x000fd80002000000 */
[----:B------:R-:W-:Y:S05]  /*0bf0*/  @P1 BRA `(.L_x_2021) ;  /* 0xffffffb000001947 */ /* 0x000fea000383ffff */
.L_x_2020:
[----:B-1----:R-:W-:Y:S01]  /*0c00*/  ISETP.NE.AND P1, PT, RZ, c[0x0][0xc], PT ;  /* 0x00000300ff007a0c */ /* 0x002fe20003f25270 */
[----:B------:R-:W-:Y:S01]  /*0c10*/  WARPSYNC 0xffffffff ;  /* 0xffffffff00007948 */ /* 0x000fe20003800000 */
[----:B------:R-:W-:Y:S11]  /*0c20*/  BAR.SYNC.DEFER_BLOCKING 0x0 ;  /* 0x0000000000007b1d */ /* 0x000ff60000010000 */
[----:B------:R-:W-:Y:S05]  /*0c30*/  @!P1 BRA `(.L_x_2019) ;  /* 0x0000074000009947 */ /* 0x000fea0003800000 */
[----:B------:R-:W-:Y:S01]  /*0c40*/  IADD3 R8, R15, -0x1, RZ ;  /* 0xffffffff0f087810 */ /* 0x000fe20007ffe0ff */
[----:B------:R-:W-:-:S03]  /*0c50*/  HFMA2.MMA R14, -RZ, RZ, 0, 0 ;  /* 0x00000000ff0e7435 */ /* 0x000fc600000001ff */
[----:B------:R-:W-:-:S13]  /*0c60*/  ISETP.GE.U32.AND P1, PT, R8, 0x3, PT ;  /* 0x000000030800780c */ /* 0x000fda0003f26070 */
[----:B------:R-:W-:Y:S05]  /*0c70*/  @!P1 BRA `(.L_x_2022) ;  /* 0x000003e000009947 */ /* 0x000fea0003800000 */
[----:B------:R-:W-:Y:S02]  /*0c80*/  LOP3.LUT R15, R15, 0x3, RZ, 0xc0, !PT ;  /* 0x000000030f0f7812 */ /* 0x000fe400078ec0ff */
[----:B------:R-:W-:Y:S02]  /*0c90*/  MOV R14, RZ ;  /* 0x000000ff000e7202 */ /* 0x000fe40000000f00 */
[----:B------:R-:W-:Y:S02]  /*0ca0*/  IADD3 R15, -R15, c[0x0][0xc], RZ ;  /* 0x000003000f0f7a10 */ /* 0x000fe40007ffe1ff */
.L_x_2023:
[C---:B------:R-:W-:Y:S02]  /*0cb0*/  ISETP.EQ.OR P4, PT, R14.reuse, R5, P2 ;  /* 0x000000050e00720c */ /* 0x040fe40001782670 */
[----:B------:R-:W-:-:S04]  /*0cc0*/  IADD3 R10, R14, 0x1, RZ ;  /* 0x000000010e0a7810 */ /* 0x000fc80007ffe0ff */
[----:B------:R-:W-:-:S07]  /*0cd0*/  ISETP.EQ.OR P1, PT, R10, R5, P2 ;  /* 0x000000050a00720c */ /* 0x000fce0001722670 */
[----:B------:R-:W1:Y:S01]  /*0ce0*/  @!P4 S2R R11, SR_CTAID.Y ;  /* 0x00000000000bc919 */ /* 0x000e620000002600 */
[----:B------:R-:W-:Y:S02]  /*0cf0*/  @!P4 LOP3.LUT R8, R2, 0x1, RZ, 0xc0, !PT ;  /* 0x000000010208c812 */ /* 0x000fe400078ec0ff */
[----:B------:R-:W-:-:S03]  /*0d00*/  @!P4 MOV R9, 0x4 ;  /* 0x000000040009c802 */ /* 0x000fc60000000f00 */
[----:B------:R-:W-:-:S04]  /*0d10*/  @!P4 IMAD R8, R8, c[0x0][0x10], RZ ;  /* 0x000004000808ca24 */ /* 0x000fc800078e02ff */
[----:B------:R-:W-:Y:S01]  /*0d20*/  @!P4 IMAD R8, R8, c[0x0][0xc], RZ ;  /* 0x000003000808ca24 */ /* 0x000fe200078e02ff */
[----:B------:R-:W2:Y:S04]  /*0d30*/  @!P1 S2R R23, SR_CTAID.Y ;  /* 0x0000000000179919 */ /* 0x000ea80000002600 */
[----:B------:R-:W-:-:S05]  /*0d40*/  @!P4 SHF.L.U32 R8, R8, 0x1, RZ ;  /* 0x000000010808c819 */ /* 0x000fca00000006ff */
[----:B------:R-:W-:-:S04]  /*0d50*/  @!P4 IMAD.WIDE R8, R8, R9, c[0x0][0x198] ;  /* 0x000066000808c625 */ /* 0x000fc800078e0209 */
[----:B-1----:R-:W-:-:S04]  /*0d60*/  @!P4 IMAD R11, R14, c[0x0][0x10], R11 ;  /* 0x000004000e0bca24 */ /* 0x002fc800078e020b */
[----:B------:R-:W-:Y:S01]  /*0d70*/  @!P4 IMAD.WIDE.U32 R8, R11, 0x8, R8 ;  /* 0x000000080b08c825 */ /* 0x000fe200078e0008 */
[----:B------:R-:W-:-:S05]  /*0d80*/  @!P1 LOP3.LUT R11, R2, 0x1, RZ, 0xc0, !PT ;  /* 0x00000001020b9812 */ /* 0x000fca00078ec0ff */
[----:B------:R-:W3:Y:S01]  /*0d90*/  @!P4 LDG.E.64 R8, [R8.64] ;  /* 0x000000060808c981 */ /* 0x000ee2000c1e1b00 */
[----:B------:R-:W-:Y:S02]  /*0da0*/  @!P1 IMAD R11, R11, c[0x0][0x10], RZ ;  /* 0x000004000b0b9a24 */ /* 0x000fe400078e02ff */
[----:B--2---:R-:W-:Y:S01]  /*0db0*/  @!P1 IMAD R23, R10, c[0x0][0x10], R23 ;  /* 0x000004000a179a24 */ /* 0x004fe200078e0217 */
[----:B------:R-:W-:Y:S01]  /*0dc0*/  @!P1 MOV R10, 0x4 ;  /* 0x00000004000a9802 */ /* 0x000fe20000000f00 */
[----:B------:R-:W-:-:S05]  /*0dd0*/  @!P1 IMAD R11, R11, c[0x0][0xc], RZ ;  /* 0x000003000b0b9a24 */ /* 0x000fca00078e02ff */
[----:B------:R-:W-:-:S05]  /*0de0*/  @!P1 SHF.L.U32 R11, R11, 0x1, RZ ;  /* 0x000000010b0b9819 */ /* 0x000fca00000006ff */
[----:B------:R-:W-:-:S06]  /*0df0*/  @!P1 IMAD.WIDE R10, R11, R10, c[0x0][0x198] ;  /* 0x000066000b0a9625 */ /* 0x000fcc00078e020a */
[----:B------:R-:W-:-:S06]  /*0e00*/  @!P1 IMAD.WIDE.U32 R10, R23, 0x8, R10 ;  /* 0x00000008170a9825 */ /* 0x000fcc00078e000a */
[----:B------:R-:W2:Y:S01]  /*0e10*/  @!P1 LDG.E.64 R10, [R10.64] ;  /* 0x000000060a0a9981 */ /* 0x000ea2000c1e1b00 */
[----:B------:R-:W-:-:S04]  /*0e20*/  IADD3 R28, R14, 0x2, RZ ;  /* 0x000000020e1c7810 */ /* 0x000fc80007ffe0ff */
[----:B------:R-:W-:-:S13]  /*0e30*/  ISETP.EQ.OR P3, PT, R28, R5, P2 ;  /* 0x000000051c00720c */ /* 0x000fda0001762670 */
[----:B------:R-:W1:Y:S02]  /*0e40*/  @!P3 S2R R23, SR_CTAID.Y ;  /* 0x000000000017b919 */ /* 0x000e640000002600 */
[----:B-1----:R-:W-:Y:S01]  /*0e50*/  @!P3 IMAD R23, R28, c[0x0][0x10], R23 ;  /* 0x000004001c17ba24 */ /* 0x002fe200078e0217 */
[----:B------:R-:W-:Y:S01]  /*0e60*/  IADD3 R28, R14, 0x3, RZ ;  /* 0x000000030e1c7810 */ /* 0x000fe20007ffe0ff */
[----:B0--3--:R-:W-:Y:S01]  /*0e70*/  @!P4 FADD.FTZ R12, R12, R8 ;  /* 0x000000080c0cc221 */ /* 0x009fe20000010000 */
[----:B------:R-:W-:Y:S01]  /*0e80*/  @!P3 LOP3.LUT R8, R2, 0x1, RZ, 0xc0, !PT ;  /* 0x000000010208b812 */ /* 0x000fe200078ec0ff */
[----:B------:R-:W-:Y:S01]  /*0e90*/  @!P4 FADD.FTZ R13, R13, R9 ;  /* 0x000000090d0dc221 */ /* 0x000fe20000010000 */
[----:B------:R-:W-:Y:S02]  /*0ea0*/  ISETP.EQ.OR P4, PT, R28, R5, P2 ;  /* 0x000000051c00720c */ /* 0x000fe40001782670 */
[----:B------:R-:W-:Y:S01]  /*0eb0*/  @!P3 MOV R9, 0x4 ;  /* 0x000000040009b802 */ /* 0x000fe20000000f00 */
[----:B------:R-:W-:-:S04]  /*0ec0*/  @!P3 IMAD R8, R8, c[0x0][0x10], RZ ;  /* 0x000004000808ba24 */ /* 0x000fc800078e02ff */
[----:B------:R-:W-:-:S05]  /*0ed0*/  @!P3 IMAD R8, R8, c[0x0][0xc], RZ ;  /* 0x000003000808ba24 */ /* 0x000fca00078e02ff */
[----:B------:R-:W-:-:S05]  /*0ee0*/  @!P3 SHF.L.U32 R8, R8, 0x1, RZ ;  /* 0x000000010808b819 */ /* 0x000fca00000006ff */
[----:B------:R-:W-:-:S06]  /*0ef0*/  @!P3 IMAD.WIDE R8, R8, R9, c[0x0][0x198] ;  /* 0x000066000808b625 */ /* 0x000fcc00078e0209 */
[----:B------:R-:W-:Y:S02]  /*0f00*/  @!P3 IMAD.WIDE.U32 R8, R23, 0x8, R8 ;  /* 0x000000081708b825 */ /* 0x000fe400078e0008 */
[----:B------:R-:W0:Y:S02]  /*0f10*/  @!P4 S2R R23, SR_CTAID.Y ;  /* 0x000000000017c919 */ /* 0x000e240000002600 */
[----:B--2---:R-:W-:Y:S01]  /*0f20*/  @!P1 FADD.FTZ R12, R12, R10 ;  /* 0x0000000a0c0c9221 */ /* 0x004fe20000010000 */
[----:B------:R-:W-:Y:S01]  /*0f30*/  @!P4 LOP3.LUT R10, R2, 0x1, RZ, 0xc0, !PT ;  /* 0x00000001020ac812 */ /* 0x000fe200078ec0ff */
[----:B------:R-:W-:Y:S01]  /*0f40*/  @!P1 FADD.FTZ R13, R13, R11 ;  /* 0x0000000b0d0d9221 */ /* 0x000fe20000010000 */
[----:B------:R-:W-:Y:S01]  /*0f50*/  @!P4 MOV R11, 0x4 ;  /* 0x00000004000bc802 */ /* 0x000fe20000000f00 */
[----:B------:R-:W2:Y:S02]  /*0f60*/  @!P3 LDG.E.64 R8, [R8.64] ;  /* 0x000000060808b981 */ /* 0x000ea4000c1e1b00 */
[----:B------:R-:W-:-:S04]  /*0f70*/  @!P4 IMAD R10, R10, c[0x0][0x10], RZ ;  /* 0x000004000a0aca24 */ /* 0x000fc800078e02ff */
[----:B------:R-:W-:-:S05]  /*0f80*/  @!P4 IMAD R10, R10, c[0x0][0xc], RZ ;  /* 0x000003000a0aca24 */ /* 0x000fca00078e02ff */
[----:B------:R-:W-:-:S05]  /*0f90*/  @!P4 SHF.L.U32 R10, R10, 0x1, RZ ;  /* 0x000000010a0ac819 */ /* 0x000fca00000006ff */
[----:B------:R-:W-:-:S04]  /*0fa0*/  @!P4 IMAD.WIDE R10, R10, R11, c[0x0][0x198] ;  /* 0x000066000a0ac625 */ /* 0x000fc800078e020b */
[----:B0-----:R-:W-:-:S04]  /*0fb0*/  @!P4 IMAD R23, R28, c[0x0][0x10], R23 ;  /* 0x000004001c17ca24 */ /* 0x001fc800078e0217 */
[----:B------:R-:W-:-:S06]  /*0fc0*/  @!P4 IMAD.WIDE.U32 R10, R23, 0x8, R10 ;  /* 0x00000008170ac825 */ /* 0x000fcc00078e000a */
[----:B------:R-:W3:Y:S01]  /*0fd0*/  @!P4 LDG.E.64 R10, [R10.64] ;  /* 0x000000060a0ac981 */ /* 0x000ee2000c1e1b00 */
[----:B------:R-:W-:-:S04]  /*0fe0*/  IADD3 R15, R15, -0x4, RZ ;  /* 0xfffffffc0f0f7810 */ /* 0x000fc80007ffe0ff */
[----:B------:R-:W-:Y:S02]  /*0ff0*/  ISETP.NE.AND P1, PT, R15, RZ, PT ;  /* 0x000000ff0f00720c */ /* 0x000fe40003f25270 */
[----:B------:R-:W-:Y:S01]  /*1000*/  IADD3 R14, R14, 0x4, RZ ;  /* 0x000000040e0e7810 */ /* 0x000fe20007ffe0ff */
[----:B--2---:R-:W-:Y:S02]  /*1010*/  @!P3 FADD.FTZ R12, R12, R8 ;  /* 0x000000080c0cb221 */ /* 0x004fe40000010000 */
[----:B------:R-:W-:Y:S02]  /*1020*/  @!P3 FADD.FTZ R13, R13, R9 ;  /* 0x000000090d0db221 */ /* 0x000fe40000010000 */
[----:B---3--:R-:W-:Y:S02]  /*1030*/  @!P4 FADD.FTZ R12, R12, R10 ;  /* 0x0000000a0c0cc221 */ /* 0x008fe40000010000 */
[----:B------:R-:W-:-:S04]  /*1040*/  @!P4 FADD.FTZ R13, R13, R11 ;  /* 0x0000000b0d0dc221 */ /* 0x000fc80000010000 */
[----:B------:R-:W-:Y:S05]  /*1050*/  @P1 BRA `(.L_x_2023) ;  /* 0xfffffc5000001947 */ /* 0x000fea000383ffff */
.L_x_2022:
[----:B------:R-:W-:-:S04]  /*1060*/  MOV R10, c[0x0][0xc] ;  /* 0x00000300000a7a02 */ /* 0x000fc80000000f00 */
[----:B------:R-:W-:-:S13]  /*1070*/  LOP3.LUT P1, R10, R10, 0x3, RZ, 0xc0, !PT ;  /* 0x000000030a0a7812 */ /* 0x000fda000782c0ff */
[----:B------:R-:W-:Y:S05]  /*1080*/  @!P1 BRA `(.L_x_2019) ;  /* 0x000002f000009947 */ /* 0x000fea0003800000 */
[----:B------:R-:W-:Y:S01]  /*1090*/  ISETP.EQ.OR P1, PT, R14, R5, P2 ;  /* 0x000000050e00720c */ /* 0x000fe20001722670 */
[----:B------:R-:W-:Y:S01]  /*10a0*/  BSSY B0, `(.L_x_2024) ;  /* 0x000000f000007945 */ /* 0x000fe20003800000 */
[----:B------:R-:W-:-:S11]  /*10b0*/  ISETP.NE.AND P3, PT, R10, 0x1, PT ;  /* 0x000000010a00780c */ /* 0x000fd60003f65270 */
[----:B------:R-:W-:Y:S05]  /*10c0*/  @P1 BRA `(.L_x_2025) ;  /* 0x000000c000001947 */ /* 0x000fea0003800000 */
[----:B------:R-:W1:Y:S01]  /*10d0*/  S2R R11, SR_CTAID.Y ;  /* 0x00000000000b7919 */ /* 0x000e620000002600 */
[----:B------:R-:W-:Y:S01]  /*10e0*/  LOP3.LUT R8, R2, 0x1, RZ, 0xc0, !PT ;  /* 0x0000000102087812 */ /* 0x000fe200078ec0ff */
[----:B------:R-:W-:-:S04]  /*10f0*/  HFMA2.MMA R9, -RZ, RZ, 0, 2.384185791015625e-07 ;  /* 0x00000004ff097435 */ /* 0x000fc800000001ff */
[----:B------:R-:W-:-:S04]  /*1100*/  IMAD R8, R8, c[0x0][0x10], RZ ;  /* 0x0000040008087a24 */ /* 0x000fc800078e02ff */
[----:B------:R-:W-:-:S05]  /*1110*/  IMAD R8, R8, c[0x0][0xc], RZ ;  /* 0x0000030008087a24 */ /* 0x000fca00078e02ff */
[----:B------:R-:W-:-:S05]  /*1120*/  SHF.L.U32 R8, R8, 0x1, RZ ;  /* 0x0000000108087819 */ /* 0x000fca00000006ff */
[----:B------:R-:W-:-:S04]  /*1130*/  IMAD.WIDE R8, R8, R9, c[0x0][0x198] ;  /* 0x0000660008087625 */ /* 0x000fc800078e0209 */
[----:B-1----:R-:W-:-:S04]  /*1140*/  IMAD R11, R14, c[0x0][0x10], R11 ;  /* 0x000004000e0b7a24 */ /* 0x002fc800078e020b */
[----:B------:R-:W-:-:S06]  /*1150*/  IMAD.WIDE.U32 R8, R11, 0x8, R8 ;  /* 0x000000080b087825 */ /* 0x000fcc00078e0008 */
[----:B------:R-:W2:Y:S02]  /*1160*/  LDG.E.64 R8, [R8.64] ;  /* 0x0000000608087981 */ /* 0x000ea4000c1e1b00 */
[----:B0-2---:R-:W-:Y:S02]  /*1170*/  FADD.FTZ R12, R12, R8 ;  /* 0x000000080c0c7221 */ /* 0x005fe40000010000 */
[----:B------:R-:W-:Y:S02]  /*1180*/  FADD.FTZ R13, R13, R9 ;  /* 0x000000090d0d7221 */ /* 0x000fe40000010000 */
.L_x_2025:
[----:B------:R-:W-:Y:S05]  /*1190*/  BSYNC B0 ;  /* 0x0000000000007941 */ /* 0x000fea0003800000 */
.L_x_2024:
[----:B------:R-:W-:Y:S05]  /*11a0*/  @!P3 BRA `(.L_x_2019) ;  /* 0x000001d00000b947 */ /* 0x000fea0003800000 */
[C---:B------:R-:W-:Y:S02]  /*11b0*/  IADD3 R8, R14.reuse, 0x1, RZ ;  /* 0x000000010e087810 */ /* 0x040fe40007ffe0ff */
[----:B------:R-:W-:Y:S02]  /*11c0*/  IADD3 R14, R14, 0x2, RZ ;  /* 0x000000020e0e7810 */ /* 0x000fe40007ffe0ff */
[-C--:B------:R-:W-:Y:S02]  /*11d0*/  ISETP.EQ.OR P3, PT, R8, R5.reuse, P2 ;  /* 0x000000050800720c */ /* 0x080fe40001762670 */
[----:B------:R-:W-:-:S04]  /*11e0*/  ISETP.EQ.OR P1, PT, R14, R5, P2 ;  /* 0x000000050e00720c */ /* 0x000fc80001722670 */
[----:B------:R-:W-:-:S07]  /*11f0*/  ISETP.EQ.OR P1, PT, R10, 0x2, P1 ;  /* 0x000000020a00780c */ /* 0x000fce0000f22670 */
[----:B------:R-:W1:Y:S01]  /*1200*/  @!P3 S2R R9, SR_CTAID.Y ;  /* 0x000000000009b919 */ /* 0x000e620000002600 */
[----:B------:R-:W-:Y:S02]  /*1210*/  @!P3 LOP3.LUT R10, R2, 0x1, RZ, 0xc0, !PT ;  /* 0x00000001020ab812 */ /* 0x000fe400078ec0ff */
[----:B------:R-:W-:-:S03]  /*1220*/  @!P3 MOV R28, 0x4 ;  /* 0x00000004001cb802 */ /* 0x000fc60000000f00 */
[----:B------:R-:W2:Y:S01]  /*1230*/  @!P1 S2R R15, SR_CTAID.Y ;  /* 0x00000000000f9919 */ /* 0x000ea20000002600 */
[----:B------:R-:W-:Y:S01]  /*1240*/  @!P3 IMAD R10, R10, c[0x0][0x10], RZ ;  /* 0x000004000a0aba24 */ /* 0x000fe200078e02ff */
[----:B------:R-:W-:-:S03]  /*1250*/  @!P1 LOP3.LUT R11, R2, 0x1, RZ, 0xc0, !PT ;  /* 0x00000001020b9812 */ /* 0x000fc600078ec0ff */
[----:B------:R-:W-:Y:S02]  /*1260*/  @!P3 IMAD R10, R10, c[0x0][0xc], RZ ;  /* 0x000003000a0aba24 */ /* 0x000fe400078e02ff */
[----:B------:R-:W-:-:S03]  /*1270*/  @!P1 IMAD R11, R11, c[0x0][0x10], RZ ;  /* 0x000004000b0b9a24 */ /* 0x000fc600078e02ff */
[----:B------:R-:W-:Y:S01]  /*1280*/  @!P3 SHF.L.U32 R23, R10, 0x1, RZ ;  /* 0x000000010a17b819 */ /* 0x000fe200000006ff */
[----:B------:R-:W-:-:S05]  /*1290*/  @!P1 IMAD R10, R11, c[0x0][0xc], RZ ;  /* 0x000003000b0a9a24 */ /* 0x000fca00078e02ff */
[----:B------:R-:W-:Y:S01]  /*12a0*/  @!P1 SHF.L.U32 R10, R10, 0x1, RZ ;  /* 0x000000010a0a9819 */ /* 0x000fe200000006ff */
[----:B-1----:R-:W-:Y:S02]  /*12b0*/  @!P3 IMAD R11, R8, c[0x0][0x10], R9 ;  /* 0x00000400080bba24 */ /* 0x002fe400078e0209 */
[----:B------:R-:W-:Y:S01]  /*12c0*/  @!P3 IMAD.WIDE R8, R23, R28, c[0x0][0x198] ;  /* 0x000066001708b625 */ /* 0x000fe200078e021c */
[----:B------:R-:W-:-:S03]  /*12d0*/  @!P1 MOV R23, 0x4 ;  /* 0x0000000400179802 */ /* 0x000fc60000000f00 */
[----:B--2---:R-:W-:Y:S02]  /*12e0*/  @!P1 IMAD R15, R14, c[0x0][0x10], R15 ;  /* 0x000004000e0f9a24 */ /* 0x004fe400078e020f */
[----:B------:R-:W-:-:S04]  /*12f0*/  @!P3 IMAD.WIDE.U32 R8, R11, 0x8, R8 ;  /* 0x000000080b08b825 */ /* 0x000fc800078e0008 */
[----:B------:R-:W-:Y:S02]  /*1300*/  @!P1 IMAD.WIDE R10, R10, R23, c[0x0][0x198] ;  /* 0x000066000a0a9625 */ /* 0x000fe400078e0217 */
[----:B------:R-:W2:Y:S04]  /*1310*/  @!P3 LDG.E.64 R8, [R8.64] ;  /* 0x000000060808b981 */ /* 0x000ea8000c1e1b00 */
[----:B------:R-:W-:-:S06]  /*1320*/  @!P1 IMAD.WIDE.U32 R10, R15, 0x8, R10 ;  /* 0x000000080f0a9825 */ /* 0x000fcc00078e000a */
[----:B------:R-:W3:Y:S01]  /*1330*/  @!P1 LDG.E.64 R10, [R10.64] ;  /* 0x000000060a0a9981 */ /* 0x000ee2000c1e1b00 */
[----:B0-2---:R-:W-:Y:S02]  /*1340*/  @!P3 FADD.FTZ R12, R12, R8 ;  /* 0x000000080c0cb221 */ /* 0x005fe40000010000 */
[----:B------:R-:W-:Y:S02]  /*1350*/  @!P3 FADD.FTZ R13, R13, R9 ;  /* 0x000000090d0db221 */ /* 0x000fe40000010000 */
[----:B---3--:R-:W-:Y:S02]  /*1360*/  @!P1 FADD.FTZ R12, R12, R10 ;  /* 0x0000000a0c0c9221 */ /* 0x008fe40000010000 */
[----:B------:R-:W-:-:S04]  /*1370*/  @!P1 FADD.FTZ R13, R13, R11 ;  /* 0x0000000b0d0d9221 */ /* 0x000fc80000010000 */
.L_x_2019:
[----:B------:R-:W-:Y:S01]  /*1380*/  LOP3.LUT P1, RZ, R5, R6, RZ, 0xfc, !PT ;  /* 0x0000000605ff7212 */ /* 0x000fe2000782fcff */
[----:B------:R1:W-:Y:S01]  /*1390*/  @!P2 STS.64 [0x80], R12 ;  /* 0x0000800cff00a388 */ /* 0x0003e20000000a00 */
[----:B------:R-:W-:Y:S01]  /*13a0*/  ISETP.EQ.U32.AND P3, PT, RZ, c[0x0][0x168], PT ;  /* 0x00005a00ff007a0c */ /* 0x000fe20003f62070 */
[----:B------:R-:W-:Y:S01]  /*13b0*/  HFMA2.MMA R11, -RZ, RZ, 0, 2.384185791015625e-07 ;  /* 0x00000004ff0b7435 */ /* 0x000fe200000001ff */
[----:B------:R-:W-:-:S02]  /*13c0*/  IADD3 R10, R21, R22, RZ ;  /* 0x00000016150a7210 */ /* 0x000fc40007ffe0ff */
[----:B------:R-:W-:-:S07]  /*13d0*/  ISETP.EQ.OR.EX P1, PT, RZ, c[0x0][0x16c], P1, P3 ;  /* 0x00005b00ff007a0c */ /* 0x000fce0000f22730 */
[----:B------:R-:W-:-:S04]  /*13e0*/  IMAD.WIDE R8, R10, R11, c[0x0][0x178] ;  /* 0x00005e000a087625 */ /* 0x000fc800078e020b */
[----:B------:R-:W-:Y:S02]  /*13f0*/  IMAD.WIDE R10, R10, R11, c[0x0][0x180] ;  /* 0x000060000a0a7625 */ /* 0x000fe400078e020b */
[----:B------:R-:W-:Y:S02]  /*1400*/  @!P1 MOV R29, 0x8 ;  /* 0x00000008001d9802 */ /* 0x000fe40000000f00 */
[----:B------:R-:W-:Y:S02]  /*1410*/  @!P1 FMUL.FTZ R23, R13, c[0x0][0x1f4] ;  /* 0x00007d000d179a20 */ /* 0x000fe40000410000 */
[----:B------:R-:W-:Y:S02]  /*1420*/  @!P1 FMUL.FTZ R22, R12, c[0x0][0x1f4] ;  /* 0x00007d000c169a20 */ /* 0x000fe40000410000 */
[----:B------:R-:W-:-:S05]  /*1430*/  @!P1 IMAD.WIDE R28, R20, R29, c[0x0][0x168] ;  /* 0x00005a00141c9625 */ /* 0x000fca00078e021d */
[----:B------:R2:W-:Y:S04]  /*1440*/  @!P1 STG.E.64 [R28.64], R22 ;  /* 0x000000161c009986 */ /* 0x0005e8000c101b06 */
[----:B------:R-:W-:Y:S06]  /*1450*/  BAR.SYNC.DEFER_BLOCKING 0x0 ;  /* 0x0000000000007b1d */ /* 0x000fec0000010000 */
[----:B------:R-:W3:Y:S04]  /*1460*/  LDG.E.64 R8, [R8.64] ;  /* 0x0000000608087981 */ /* 0x000ee8000c1e1b00 */
[----:B------:R-:W3:Y:S01]  /*1470*/  LDG.E.64 R10, [R10.64] ;  /* 0x000000060a0a7981 */ /* 0x000ee2000c1e1b00 */
[----:B------:R-:W-:-:S02]  /*1480*/  ISETP.NE.AND P2, PT, RZ, UR5, PT ;  /* 0x00000005ff007c0c */ /* 0x000fc4000bf45270 */
[----:B01----:R-:W-:Y:S01]  /*1490*/  PRMT R13, RZ, 0x5410, R17 ;  /* 0x00005410ff0d7816 */ /* 0x003fe20000000011 */
[----:B------:R-:W0:Y:S01]  /*14a0*/  LDS.64 R14, [0x80] ;  /* 0x00008000ff0e7984 */ /* 0x000e220000000a00 */
[--C-:B--2---:R-:W-:Y:S02]  /*14b0*/  PRMT R23, RZ, 0x5410, R16.reuse ;  /* 0x00005410ff177816 */ /* 0x104fe40000000010 */
[----:B------:R-:W-:Y:S01]  /*14c0*/  PRMT R29, RZ, 0x7610, R16 ;  /* 0x00007610ff1d7816 */ /* 0x000fe20000000010 */
[----:B0-----:R-:W-:-:S04]  /*14d0*/  FMUL.FTZ R14, R14, c[0x0][0x1f4] ;  /* 0x00007d000e0e7a20 */ /* 0x001fc80000410000 */
[----:B------:R-:W-:Y:S02]  /*14e0*/  FMUL.FTZ R12, R14, R14 ;  /* 0x0000000e0e0c7220 */ /* 0x000fe40000410000 */
[----:B------:R-:W-:Y:S02]  /*14f0*/  FADD.FTZ R23, R23, -R14 ;  /* 0x8000000e17177221 */ /* 0x000fe40000010000 */
[----:B------:R-:W-:Y:S01]  /*1500*/  FFMA.FTZ R15, R15, c[0x0][0x1f4], -R12 ;  /* 0x00007d000f0f7a23 */ /* 0x000fe2000001080c */
[----:B------:R-:W-:Y:S01]  /*1510*/  MOV R12, 0x3f800000 ;  /* 0x3f800000000c7802 */ /* 0x000fe20000000f00 */
[----:B------:R-:W-:-:S03]  /*1520*/  FADD.FTZ R29, R29, -R14 ;  /* 0x8000000e1d1d7221 */ /* 0x000fc60000010000 */
[----:B------:R-:W-:-:S13]  /*1530*/  FSETP.GTU.FTZ.AND P1, PT, R15, RZ, PT ;  /* 0x000000ff0f00720b */ /* 0x000fda0003f3c000 */
[----:B------:R-:W-:-:S04]  /*1540*/  @P1 FADD.FTZ R15, R15, c[0x0][0x188] ;  /* 0x000062000f0f1621 */ /* 0x000fc80000010000 */
[----:B------:R0:W1:Y:S01]  /*1550*/  @P1 MUFU.RSQ R12, R15 ;  /* 0x0000000f000c1308 */ /* 0x0000620000001400 */
[----:B------:R-:W-:-:S04]  /*1560*/  ISETP.GE.U32.AND P1, PT, R18, c[0x0][0x1c8], PT ;  /* 0x0000720012007a0c */ /* 0x000fc80003f26070 */
[----:B------:R-:W-:Y:S02]  /*1570*/  ISETP.GE.AND.EX P1, PT, R7, c[0x0][0x1cc], PT, P1 ;  /* 0x0000730007007a0c */ /* 0x000fe40003f26310 */
[----:B0-----:R-:W-:Y:S01]  /*1580*/  PRMT R15, RZ, 0x7610, R17 ;  /* 0x00007610ff0f7816 */ /* 0x001fe20000000011 */
[----:B------:R-:W-:Y:S01]  /*1590*/  FADD.FTZ R17, R13, -R14 ;  /* 0x8000000e0d117221 */ /* 0x000fe20000010000 */
[----:B------:R-:W-:-:S03]  /*15a0*/  ISETP.GT.U32.OR P1, PT, R6, 0x19f, P1 ;  /* 0x0000019f0600780c */ /* 0x000fc60000f24470 */
[----:B------:R-:W-:Y:S02]  /*15b0*/  FADD.FTZ R13, R15, -R14 ;  /* 0x8000000e0f0d7221 */ /* 0x000fe40000010000 */
[-C--:B-1----:R-:W-:Y:S02]  /*15c0*/  FMUL.FTZ R17, R17, R12.reuse ;  /* 0x0000000c11117220 */ /* 0x082fe40000410000 */
[-C--:B------:R-:W-:Y:S02]  /*15d0*/  FMUL.FTZ R23, R23, R12.reuse ;  /* 0x0000000c17177220 */ /* 0x080fe40000410000 */
[-C--:B------:R-:W-:Y:S02]  /*15e0*/  FMUL.FTZ R22, R29, R12.reuse ;  /* 0x0000000c1d167220 */ /* 0x080fe40000410000 */
[----:B------:R-:W-:Y:S02]  /*15f0*/  FMUL.FTZ R16, R13, R12 ;  /* 0x0000000c0d107220 */ /* 0x000fe40000410000 */
[----:B---3--:R-:W-:-:S02]  /*1600*/  FFMA.FTZ R14, R8, R17, R10 ;  /* 0x00000011080e7223 */ /* 0x008fc4000001000a */
[----:B------:R-:W-:Y:S02]  /*1610*/  FFMA.FTZ R12, R8, R23, R10 ;  /* 0x00000017080c7223 */ /* 0x000fe4000001000a */
[C-C-:B------:R-:W-:Y:S02]  /*1620*/  FFMA.FTZ R13, R9.reuse, R22, R11.reuse ;  /* 0x00000016090d7223 */ /* 0x140fe4000001000b */
[----:B------:R-:W-:Y:S01]  /*1630*/  FFMA.FTZ R15, R9, R16, R11 ;  /* 0x00000010090f7223 */ /* 0x000fe2000001000b */
[----:B------:R-:W-:Y:S05]  /*1640*/  @!P2 BRA `(.L_x_2026) ;  /* 0x000000a00000a947 */ /* 0x000fea0003800000 */
        /* <DEDUP_REMOVED lines=9> */
[----:B-1----:R-:W-:-:S05]  /*16e0*/  FMUL.FTZ R15, R15, R16 ;  /* 0x000000100f0f7220 */ /* 0x002fca0000410000 */
.L_x_2026:
[----:B------:R-:W-:Y:S01]  /*16f0*/  BSSY B0, `(.L_x_2027) ;  /* 0x000000c000007945 */ /* 0x000fe20003800000 */
[----:B------:R-:W-:Y:S05]  /*1700*/  @!P0 BRA `(.L_x_2028) ;  /* 0x000000a000008947 */ /* 0x000fea0003800000 */
[----:B------:R-:W-:Y:S01]  /*1710*/  MOV R8, R26 ;  /* 0x0000001a00087202 */ /* 0x000fe20000000f00 */
[----:B------:R-:W-:Y:S01]  /*1720*/  IMAD R10, R3, c[0x0][0x1c0], RZ ;  /* 0x00007000030a7a24 */ /* 0x000fe200078e02ff */
[----:B------:R-:W-:Y:S02]  /*1730*/  MOV R9, R25 ;  /* 0x0000001900097202 */ /* 0x000fe40000000f00 */
[----:B------:R-:W-:Y:S01]  /*1740*/  F2FP.BF16.PACK_AB R15, R15, R14 ;  /* 0x0000000e0f0f723e */ /* 0x000fe200000010ff */
[C---:B------:R-:W-:Y:S02]  /*1750*/  IMAD R11, R19.reuse, c[0x0][0x1c4], R10 ;  /* 0x00007100130b7a24 */ /* 0x040fe400078e020a */
[----:B------:R-:W-:-:S05]  /*1760*/  IMAD.WIDE.U32 R8, R19, c[0x0][0x1c0], R8 ;  /* 0x0000700013087a25 */ /* 0x000fca00078e0008 */
[----:B------:R-:W-:Y:S02]  /*1770*/  IADD3 R11, R9, R11, RZ ;  /* 0x0000000b090b7210 */ /* 0x000fe40007ffe0ff */
[----:B------:R-:W-:-:S04]  /*1780*/  LEA R10, P3, R8, c[0x0][0x160], 0x1 ;  /* 0x00005800080a7a11 */ /* 0x000fc800078608ff */
[----:B------:R-:W-:-:S05]  /*1790*/  LEA.HI.X R11, R8, c[0x0][0x164], R11, 0x1, P3 ;  /* 0x00005900080b7a11 */ /* 0x000fca00018f0c0b */
[----:B------:R0:W-:Y:S04]  /*17a0*/  STG.E [R10.64], R15 ;  /* 0x0000000f0a007986 */ /* 0x0001e8000c101906 */
.L_x_2028:
[----:B------:R-:W-:Y:S05]  /*17b0*/  BSYNC B0 ;  /* 0x0000000000007941 */ /* 0x000fea0003800000 */
.L_x_2027:
[----:B------:R-:W-:Y:S05]  /*17c0*/  @!P2 BRA `(.L_x_2029) ;  /* 0x000000a00000a947 */ /* 0x000fea0003800000 */
        /* <DEDUP_REMOVED lines=10> */
.L_x_2029:
[----:B------:R-:W-:Y:S01]  /*1870*/  BSSY B0, `(.L_x_2030) ;  /* 0x000000c000007945 */ /* 0x000fe20003800000 */
[----:B------:R-:W-:Y:S05]  /*1880*/  @P1 BRA `(.L_x_2031) ;  /* 0x000000a000001947 */ /* 0x000fea0003800000 */
[----:B0-----:R-:W-:Y:S01]  /*1890*/  MOV R10, R26 ;  /* 0x0000001a000a7202 */ /* 0x001fe20000000f00 */
        /* <DEDUP_REMOVED lines=9> */
.L_x_2031:
[----:B------:R-:W-:Y:S05]  /*1930*/  BSYNC B0 ;  /* 0x0000000000007941 */ /* 0x000fea0003800000 */
.L_x_2030:
[----:B------:R-:W-:Y:S02]  /*1940*/  IADD3 R20, R20, c[0x0][0x10], RZ ;  /* 0x0000040014147a10 */ /* 0x000fe40007ffe0ff */
[----:B------:R-:W-:Y:S02]  /*1950*/  IADD3 R2, R2, 0x1, RZ ;  /* 0x0000000102027810 */ /* 0x000fe40007ffe0ff */
[----:B------:R-:W-:-:S13]  /*1960*/  ISETP.GE.AND P1, PT, R20, UR4, PT ;  /* 0x0000000414007c0c */ /* 0x000fda000bf26270 */
[----:B------:R-:W-:Y:S01]  /*1970*/  @P1 CALL.REL.NOINC `(.L_x_2032) ;  /* 0x0000001000001944 */ /* 0x000fe20003c00000 */
[----:B------:R-:W-:Y:S05]  /*1980*/  BRA `(.L_x_2033) ;  /* 0xffffe81000007947 */ /* 0x000fea000383ffff */
.L_x_2032:
[----:B------:R-:W-:Y:S05]  /*1990*/  EXIT ;  /* 0x000000000000794d */ /* 0x000fea0003800000 */
.L_x_2034:
        /* <DEDUP_REMOVED lines=14> */
.L_x_3296:


//--------------------- .text._Z35group_norm_nhwc_fwd_one_pass_kernelI11Bf16IOFp32WLi128ELi26ELi416EEv26Group_norm_nhwc_fwd_params --------------------------
	.section	.text._Z35group_norm_nhwc_fwd_one_pass_kernelI11Bf16IOFp32WLi128ELi26ELi416EEv26Group_norm_nhwc_fwd_params,"ax",@progbits
	.sectioninfo	@"SHI_REGISTERS=44"
	.align	128
        .global         _Z35group_norm_nhwc_fwd_one_pass_kernelI11Bf16IOFp32WLi128ELi26ELi416EEv26Group_norm_nhwc_fwd_params
        .type           _Z35group_norm_nhwc_fwd_one_pass_kernelI11Bf16IOFp32WLi128ELi26ELi416EEv26Group_norm_nhwc_fwd_params,@function
        .size           _Z35group_norm_nhwc_fwd_one_pass_kernelI11Bf16IOFp32WLi128ELi26ELi416EEv26Group_norm_nhwc_fwd_params,(.L_x_3297 - _Z35group_norm_nhwc_fwd_one_pass_kernelI11Bf16IOFp32WLi128ELi26ELi416EEv26Group_norm_nhwc_fwd_params)
        .other          _Z35group_norm_nhwc_fwd_one_pass_kernelI11Bf16IOFp32WLi128ELi26ELi416EEv26Group_norm_nhwc_fwd_params,@"STO_CUDA_ENTRY STV_DEFAULT"
_Z35group_norm_nhwc_fwd_one_pass_kernelI11Bf16IOFp32WLi128ELi26ELi416EEv26Group_norm_nhwc_fwd_params:
.text._Z35group_norm_nhwc_fwd_one_pass_kernelI11Bf16IOFp32WLi128ELi26ELi416EEv26Group_norm_nhwc_fwd_params:
        /* <DEDUP_REMOVED lines=8> */
[----:B------:R-:W-:Y:S01]  /*0080*/  HFMA2.MMA R6, -RZ, RZ, 0, 0 ;  /* 0x00000000ff067435 */ /* 0x000fe200000001ff */
[----:B------:R-:W-:Y:S02]  /*0090*/  ULDC.U8 UR5, c[0x0][0x1dc] ;  /* 0x0000770000057ab9 */ /* 0x000fe40000000000 */
[----:B------:R-:W1:Y:S01]  /*00a0*/  S2R R3, SR_CTAID.X ;  /* 0x0000000000037919 */ /* 0x000e620000002500 */
[----:B------:R-:W-:Y:S01]  /*00b0*/  ULDC.64 UR6, c[0x0][0x118] ;  /* 0x0000460000067ab9 */ /* 0x000fe20000000a00 */
[----:B0-----:R-:W-:Y:S01]  /*00c0*/  IMAD.WIDE.U32 R4, R0, 0x4ec4ec4f, RZ ;  /* 0x4ec4ec4f00047825 */ /* 0x001fe200078e00ff */
[----:B------:R-:W-:-:S04]  /*00d0*/  SHF.R.S32.HI R7, RZ, 0x1f, R0 ;  /* 0x0000001fff077819 */ /* 0x000fc80000011400 */
[----:B------:R-:W-:Y:S01]  /*00e0*/  SHF.R.U32.HI R33, RZ, 0x2, R5 ;  /* 0x00000002ff217819 */ /* 0x000fe20000011605 */
[----:B------:R-:W0:Y:S01]  /*00f0*/  S2R R4, SR_LANEID ;  /* 0x0000000000047919 */ /* 0x000e220000000000 */
[----:B------:R-:W-:-:S03]  /*0100*/  LEA.HI R7, R7, R0, RZ, 0x5 ;  /* 0x0000000007077211 */ /* 0x000fc600078f28ff */
[----:B-1----:R-:W-:Y:S01]  /*0110*/  IMAD R2, R3, c[0x0][0x1e4], R33 ;  /* 0x0000790003027a24 */ /* 0x002fe200078e0221 */
[----:B------:R-:W-:Y:S01]  /*0120*/  SHF.R.S32.HI R7, RZ, 0x5, R7 ;  /* 0x00000005ff077819 */ /* 0x000fe20000011407 */
[----:B------:R-:W-:-:S03]  /*0130*/  IMAD R33, R33, -0xd, R0 ;  /* 0xfffffff321217824 */ /* 0x000fc600078e0200 */
[C---:B------:R-:W-:Y:S02]  /*0140*/  ISETP.GE.U32.AND P0, PT, R2.reuse, c[0x0][0x1c8], PT ;  /* 0x0000720002007a0c */ /* 0x040fe40003f06070 */
[----:B------:R-:W-:Y:S02]  /*0150*/  SHF.R.S32.HI R5, RZ, 0x1f, R2 ;  /* 0x0000001fff057819 */ /* 0x000fe40000011402 */
[----:B------:R-:W-:Y:S02]  /*0160*/  SHF.L.U32 R33, R33, 0x1, RZ ;  /* 0x0000000121217819 */ /* 0x000fe400000006ff */
[----:B------:R-:W-:Y:S02]  /*0170*/  ISETP.GE.AND.EX P0, PT, R5, c[0x0][0x1cc], PT, P0 ;  /* 0x0000730005007a0c */ /* 0x000fe40003f06300 */
[----:B------:R-:W-:Y:S02]  /*0180*/  IADD3 R20, R2, 0x20, RZ ;  /* 0x0000002002147810 */ /* 0x000fe40007ffe0ff */
[----:B------:R-:W-:-:S02]  /*0190*/  ISETP.LT.U32.AND P0, PT, R0, 0x1a0, !P0 ;  /* 0x000001a00000780c */ /* 0x000fc40004701070 */
[C---:B------:R-:W-:Y:S02]  /*01a0*/  IADD3 R21, R2.reuse, 0x40, RZ ;  /* 0x0000004002157810 */ /* 0x040fe40007ffe0ff */
[----:B------:R-:W-:Y:S02]  /*01b0*/  IADD3 R22, R2, 0x60, RZ ;  /* 0x0000006002167810 */ /* 0x000fe40007ffe0ff */
.L_x_2057:
[----:B0-----:R-:W-:Y:S01]  /*01c0*/  IABS R11, c[0x0][0x1d8] ;  /* 0x00007600000b7a13 */ /* 0x001fe20000000000 */
[----:B------:R-:W-:Y:S01]  /*01d0*/  CS2R R28, SRZ ;  /* 0x00000000001c7805 */ /* 0x000fe2000001ff00 */
[----:B------:R-:W-:Y:S02]  /*01e0*/  SHF.R.S32.HI R23, RZ, 0x1f, R20 ;  /* 0x0000001fff177819 */ /* 0x000fe40000011414 */
[----:B-1----:R-:W1:Y:S01]  /*01f0*/  I2F.RP R10, R11 ;  /* 0x0000000b000a7306 */ /* 0x002e620000209400 */
[----:B------:R-:W-:Y:S02]  /*0200*/  SHF.R.S32.HI R25, RZ, 0x1f, R21 ;  /* 0x0000001fff197819 */ /* 0x000fe40000011415 */
[----:B------:R-:W-:Y:S02]  /*0210*/  SHF.R.S32.HI R26, RZ, 0x1f, R22 ;  /* 0x0000001fff1a7819 */ /* 0x000fe40000011416 */
[----:B------:R-:W-:-:S03]  /*0220*/  MOV R27, RZ ;  /* 0x000000ff001b7202 */ /* 0x000fc60000000f00 */
[----:B-1----:R-:W1:Y:S02]  /*0230*/  MUFU.RCP R10, R10 ;  /* 0x0000000a000a7308 */ /* 0x002e640000001000 */
[----:B-1----:R-:W-:-:S06]  /*0240*/  IADD3 R8, R10, 0xffffffe, RZ ;  /* 0x0ffffffe0a087810 */ /* 0x002fcc0007ffe0ff */
[----:B------:R1:W2:Y:S02]  /*0250*/  F2I.FTZ.U32.TRUNC.NTZ R9, R8 ;  /* 0x0000000800097305 */ /* 0x0002a4000021f000 */
[----:B-1----:R-:W-:Y:S02]  /*0260*/  MOV R8, RZ ;  /* 0x000000ff00087202 */ /* 0x002fe40000000f00 */
[----:B--2---:R-:W-:-:S05]  /*0270*/  IADD3 R12, RZ, -R9, RZ ;  /* 0x80000009ff0c7210 */ /* 0x004fca0007ffe0ff */
[----:B------:R-:W-:Y:S01]  /*0280*/  IMAD R13, R12, R11, RZ ;  /* 0x0000000b0c0d7224 */ /* 0x000fe200078e02ff */
[----:B------:R-:W-:-:S03]  /*0290*/  IABS R12, R31 ;  /* 0x0000001f000c7213 */ /* 0x000fc60000000000 */
[----:B------:R-:W-:Y:S01]  /*02a0*/  IMAD.HI.U32 R9, R9, R13, R8 ;  /* 0x0000000d09097227 */ /* 0x000fe200078e0008 */
[----:B------:R-:W-:-:S04]  /*02b0*/  LOP3.LUT R8, R31, c[0x0][0x1d8], RZ, 0x3c, !PT ;  /* 0x000076001f087a12 */ /* 0x000fc800078e3cff */
[----:B------:R-:W-:Y:S01]  /*02c0*/  ISETP.GE.AND P3, PT, R8, RZ, PT ;  /* 0x000000ff0800720c */ /* 0x000fe20003f66270 */
[----:B------:R-:W-:-:S05]  /*02d0*/  IMAD.HI.U32 R9, R9, R12, RZ ;  /* 0x0000000c09097227 */ /* 0x000fca00078e00ff */
[----:B------:R-:W-:-:S05]  /*02e0*/  IADD3 R10, -R9, RZ, RZ ;  /* 0x000000ff090a7210 */ /* 0x000fca0007ffe1ff */
[----:B------:R-:W-:-:S05]  /*02f0*/  IMAD R10, R11, R10, R12 ;  /* 0x0000000a0b0a7224 */ /* 0x000fca00078e020c */
[----:B------:R-:W-:-:S13]  /*0300*/  ISETP.GT.U32.AND P2, PT, R11, R10, PT ;  /* 0x0000000a0b00720c */ /* 0x000fda0003f44070 */
[-C--:B------:R-:W-:Y:S02]  /*0310*/  @!P2 IADD3 R10, R10, -R11.reuse, RZ ;  /* 0x8000000b0a0aa210 */ /* 0x080fe40007ffe0ff */
[----:B------:R-:W-:Y:S02]  /*0320*/  @!P2 IADD3 R9, R9, 0x1, RZ ;  /* 0x000000010909a810 */ /* 0x000fe40007ffe0ff */
[----:B------:R-:W-:Y:S02]  /*0330*/  ISETP.GE.U32.AND P1, PT, R10, R11, PT ;  /* 0x0000000b0a00720c */ /* 0x000fe40003f26070 */
[----:B------:R-:W-:Y:S02]  /*0340*/  ISETP.NE.AND P2, PT, RZ, c[0x0][0x1d8], PT ;  /* 0x00007600ff007a0c */ /* 0x000fe40003f45270 */
[----:B------:R-:W-:-:S09]  /*0350*/  SHF.R.S32.HI R11, RZ, 0x1f, R33 ;  /* 0x0000001fff0b7819 */ /* 0x000fd20000011421 */
[----:B------:R-:W-:Y:S02]  /*0360*/  @P1 IADD3 R9, R9, 0x1, RZ ;  /* 0x0000000109091810 */ /* 0x000fe40007ffe0ff */
[----:B------:R-:W-:Y:S02]  /*0370*/  ISETP.GE.U32.AND P1, PT, R20, c[0x0][0x1c8], PT ;  /* 0x0000720014007a0c */ /* 0x000fe40003f26070 */
[----:B------:R-:W-:Y:S02]  /*0380*/  @!P3 IADD3 R9, -R9, RZ, RZ ;  /* 0x000000ff0909b210 */ /* 0x000fe40007ffe1ff */
[----:B------:R-:W-:Y:S02]  /*0390*/  @!P2 LOP3.LUT R9, RZ, c[0x0][0x1d8], RZ, 0x33, !PT ;  /* 0x00007600ff09aa12 */ /* 0x000fe400078e33ff */
[----:B------:R-:W-:Y:S02]  /*03a0*/  ISETP.GE.AND.EX P1, PT, R23, c[0x0][0x1cc], PT, P1 ;  /* 0x0000730017007a0c */ /* 0x000fe40003f26310 */
[----:B------:R-:W-:-:S02]  /*03b0*/  IADD3 R24, -R9, RZ, RZ ;  /* 0x000000ff09187210 */ /* 0x000fc40007ffe1ff */
[----:B------:R-:W-:Y:S02]  /*03c0*/  SHF.R.S32.HI R8, RZ, 0x1f, R9 ;  /* 0x0000001fff087819 */ /* 0x000fe40000011409 */
[----:B------:R-:W-:Y:S01]  /*03d0*/  ISETP.GT.U32.OR P1, PT, R0, 0x19f, P1 ;  /* 0x0000019f0000780c */ /* 0x000fe20000f24470 */
[----:B------:R-:W-:Y:S01]  /*03e0*/  IMAD R24, R24, c[0x0][0x1d8], R31 ;  /* 0x0000760018187a24 */ /* 0x000fe200078e021f */
[----:B------:R-:W-:Y:S01]  /*03f0*/  ISETP.GE.U32.AND P3, PT, R22, c[0x0][0x1c8], PT ;  /* 0x0000720016007a0c */ /* 0x000fe20003f66070 */
[----:B------:R-:W-:Y:S02]  /*0400*/  IMAD R8, R8, c[0x0][0x1d0], RZ ;  /* 0x0000740008087a24 */ /* 0x000fe400078e02ff */
[----:B------:R-:W-:Y:S01]  /*0410*/  IMAD R24, R24, 0x1a, RZ ;  /* 0x0000001a18187824 */ /* 0x000fe200078e02ff */
[----:B------:R-:W-:Y:S01]  /*0420*/  ISETP.GE.AND.EX P3, PT, R26, c[0x0][0x1cc], PT, P3 ;  /* 0x000073001a007a0c */ /* 0x000fe20003f66330 */
[----:B------:R-:W-:-:S03]  /*0430*/  IMAD R35, R9, c[0x0][0x1d4], R8 ;  /* 0x0000750009237a24 */ /* 0x000fc600078e0208 */
[----:B------:R-:W-:Y:S02]  /*0440*/  IADD3 R36, P2, R33, R24, RZ ;  /* 0x0000001821247210 */ /* 0x000fe40007f5e0ff */
[----:B------:R-:W-:Y:S02]  /*0450*/  ISETP.GT.U32.OR P3, PT, R0, 0x19f, P3 ;  /* 0x0000019f0000780c */ /* 0x000fe40001f64470 */
[----:B------:R-:W-:Y:S01]  /*0460*/  LEA.HI.X.SX32 R37, R24, R11, 0x1, P2 ;  /* 0x0000000b18257211 */ /* 0x000fe200010f0eff */
[----:B------:R-:W-:Y:S01]  /*0470*/  @!P1 IMAD R11, R23, c[0x0][0x1c0], RZ ;  /* 0x00007000170b9a24 */ /* 0x000fe200078e02ff */
[----:B------:R-:W-:-:S03]  /*0480*/  ISETP.GE.U32.AND P2, PT, R21, c[0x0][0x1c8], PT ;  /* 0x0000720015007a0c */ /* 0x000fc60003f46070 */
[----:B------:R-:W-:Y:S01]  /*0490*/  IMAD.WIDE.U32 R36, R9, c[0x0][0x1d0], R36 ;  /* 0x0000740009247a25 */ /* 0x000fe200078e0024 */
[----:B------:R-:W-:-:S03]  /*04a0*/  ISETP.GE.AND.EX P2, PT, R25, c[0x0][0x1cc], PT, P2 ;  /* 0x0000730019007a0c */ /* 0x000fc60003f46320 */
[----:B------:R-:W-:Y:S01]  /*04b0*/  @P0 IMAD R9, R5, c[0x0][0x1c0], RZ ;  /* 0x0000700005090a24 */ /* 0x000fe200078e02ff */
[----:B------:R-:W-:Y:S01]  /*04c0*/  IADD3 R35, R37, R35, RZ ;  /* 0x0000002325237210 */ /* 0x000fe20007ffe0ff */
[----:B------:R-:W-:Y:S01]  /*04d0*/  @!P1 IMAD R15, R20, c[0x0][0x1c4], R11 ;  /* 0x00007100140f9a24 */ /* 0x000fe200078e020b */
[-C--:B------:R-:W-:Y:S01]  /*04e0*/  @!P1 MOV R34, R36.reuse ;  /* 0x0000002400229202 */ /* 0x080fe20000000f00 */
[----:B------:R-:W-:Y:S01]  /*04f0*/  @P0 IMAD R13, R2, c[0x0][0x1c4], R9 ;  /* 0x00007100020d0a24 */ /* 0x000fe200078e0209 */
[----:B------:R-:W-:Y:S02]  /*0500*/  ISETP.GT.U32.OR P2, PT, R0, 0x19f, P2 ;  /* 0x0000019f0000780c */ /* 0x000fe40001744470 */
[----:B------:R-:W-:Y:S01]  /*0510*/  @P0 MOV R10, R36 ;  /* 0x00000024000a0202 */ /* 0x000fe20000000f00 */
[----:B------:R-:W-:Y:S01]  /*0520*/  @!P1 IMAD.WIDE.U32 R8, R20, c[0x0][0x1c0], R34 ;  /* 0x0000700014089a25 */ /* 0x000fe200078e0022 */
[----:B------:R-:W-:-:S04]  /*0530*/  @P0 MOV R11, R35 ;  /* 0x00000023000b0202 */ /* 0x000fc80000000f00 */
[----:B------:R-:W-:Y:S01]  /*0540*/  @!P1 IADD3 R9, R9, R15, RZ ;  /* 0x0000000f09099210 */ /* 0x000fe20007ffe0ff */
[----:B------:R-:W-:Y:S01]  /*0550*/  @P0 IMAD.WIDE.U32 R10, R2, c[0x0][0x1c0], R10 ;  /* 0x00007000020a0a25 */ /* 0x000fe200078e000a */
[----:B------:R-:W-:-:S04]  /*0560*/  @!P1 LEA R14, P5, R8, c[0x0][0x170], 0x1 ;  /* 0x00005c00080e9a11 */ /* 0x000fc800078a08ff */
[----:B------:R-:W-:Y:S01]  /*0570*/  @P0 IADD3 R11, R11, R13, RZ ;  /* 0x0000000d0b0b0210 */ /* 0x000fe20007ffe0ff */
[----:B------:R-:W-:Y:S01]  /*0580*/  @!P3 IMAD R13, R26, c[0x0][0x1c0], RZ ;  /* 0x000070001a0dba24 */ /* 0x000fe200078e02ff */
[----:B------:R-:W-:Y:S02]  /*0590*/  @P0 LEA R16, P4, R10, c[0x0][0x170], 0x1 ;  /* 0x00005c000a100a11 */ /* 0x000fe400078808ff */
[----:B------:R-:W-:Y:S01]  /*05a0*/  @!P1 LEA.HI.X R15, R8, c[0x0][0x174], R9, 0x1, P5 ;  /* 0x00005d00080f9a11 */ /* 0x000fe200028f0c09 */
[----:B------:R-:W-:Y:S01]  /*05b0*/  @!P2 IMAD R8, R25, c[0x0][0x1c0], RZ ;  /* 0x000070001908aa24 */ /* 0x000fe200078e02ff */
[----:B------:R-:W-:Y:S02]  /*05c0*/  @P0 LEA.HI.X R17, R10, c[0x0][0x174], R11, 0x1, P4 ;  /* 0x00005d000a110a11 */ /* 0x000fe400020f0c0b */
[----:B------:R-:W-:Y:S01]  /*05d0*/  @!P2 MOV R9, R35 ;  /* 0x000000230009a202 */ /* 0x000fe20000000f00 */
[C---:B------:R-:W-:Y:S01]  /*05e0*/  @!P2 IMAD R11, R21.reuse, c[0x0][0x1c4], R8 ;  /* 0x00007100150baa24 */ /* 0x040fe200078e0208 */
[-C--:B------:R-:W-:Y:S01]  /*05f0*/  @!P2 MOV R8, R36.reuse ;  /* 0x000000240008a202 */ /* 0x080fe20000000f00 */
[----:B------:R-:W2:Y:S04]  /*0600*/  @!P1 LDG.E R27, [R14.64] ;  /* 0x000000060e1b9981 */ /* 0x000ea8000c1e1900 */
[----:B------:R-:W-:Y:S01]  /*0610*/  @!P2 IMAD.WIDE.U32 R8, R21, c[0x0][0x1c0], R8 ;  /* 0x000070001508aa25 */ /* 0x000fe200078e0008 */
[----:B------:R-:W3:Y:S01]  /*0620*/  @P0 LDG.E R28, [R16.64] ;  /* 0x00000006101c0981 */ /* 0x000ee2000c1e1900 */
[----:B------:R-:W-:-:S03]  /*0630*/  @!P3 MOV R10, R36 ;  /* 0x00000024000ab202 */ /* 0x000fc60000000f00 */
[----:B------:R-:W-:Y:S02]  /*0640*/  @!P2 IADD3 R9, R9, R11, RZ ;  /* 0x0000000b0909a210 */ /* 0x000fe40007ffe0ff */
[----:B------:R-:W-:Y:S02]  /*0650*/  @!P2 LEA R12, P1, R8, c[0x0][0x170], 0x1 ;  /* 0x00005c00080caa11 */ /* 0x000fe400078208ff */
[----:B------:R-:W-:Y:S01]  /*0660*/  @!P3 MOV R11, R35 ;  /* 0x00000023000bb202 */ /* 0x000fe20000000f00 */
[----:B------:R-:W-:Y:S01]  /*0670*/  @!P3 IMAD R19, R22, c[0x0][0x1c4], R13 ;  /* 0x000071001613ba24 */ /* 0x000fe200078e020d */
[----:B------:R-:W-:-:S03]  /*0680*/  @!P2 LEA.HI.X R13, R8, c[0x0][0x174], R9, 0x1, P1 ;  /* 0x00005d00080daa11 */ /* 0x000fc600008f0c09 */
[----:B------:R-:W-:Y:S02]  /*0690*/  @!P3 IMAD.WIDE.U32 R10, R22, c[0x0][0x1c0], R10 ;  /* 0x00007000160aba25 */ /* 0x000fe400078e000a */
[----:B------:R2:W4:Y:S03]  /*06a0*/  @!P2 LDG.E R29, [R12.64] ;  /* 0x000000060c1da981 */ /* 0x000526000c1e1900 */
[----:B------:R-:W-:Y:S02]  /*06b0*/  @!P3 IADD3 R9, R11, R19, RZ ;  /* 0x000000130b09b210 */ /* 0x000fe40007ffe0ff */
[C---:B------:R-:W-:Y:S02]  /*06c0*/  @!P3 LEA R8, P1, R10.reuse, c[0x0][0x170], 0x1 ;  /* 0x00005c000a08ba11 */ /* 0x040fe400078208ff */
[----:B------:R-:W-:Y:S02]  /*06d0*/  MOV R30, RZ ;  /* 0x000000ff001e7202 */ /* 0x000fe40000000f00 */
[----:B------:R-:W-:-:S05]  /*06e0*/  @!P3 LEA.HI.X R9, R10, c[0x0][0x174], R9, 0x1, P1 ;  /* 0x00005d000a09ba11 */ /* 0x000fca00008f0c09 */
[----:B------:R3:W5:Y:S01]  /*06f0*/  @!P3 LDG.E R30, [R8.64] ;  /* 0x00000006081eb981 */ /* 0x000762000c1e1900 */
[C---:B0-----:R-:W-:Y:S02]  /*0700*/  ISETP.GT.AND P1, PT, R4.reuse, 0x1e, PT ;  /* 0x0000001e0400780c */ /* 0x041fe40003f24270 */
[----:B------:R-:W-:Y:S02]  /*0710*/  ISETP.NE.AND P3, PT, R4, RZ, PT ;  /* 0x000000ff0400720c */ /* 0x000fe40003f65270 */
[----:B------:R-:W-:Y:S01]  /*0720*/  ISETP.NE.AND P2, PT, R0, RZ, PT ;  /* 0x000000ff0000720c */ /* 0x000fe20003f45270 */
[----:B------:R-:W-:Y:S01]  /*0730*/  BSSY B0, `(.L_x_2035) ;  /* 0x0000058000007945 */ /* 0x000fe20003800000 */
[--C-:B--2---:R-:W-:Y:S02]  /*0740*/  PRMT R12, RZ, 0x5410, R27.reuse ;  /* 0x00005410ff0c7816 */ /* 0x104fe4000000001b */
[----:B------:R-:W-:Y:S02]  /*0750*/  PRMT R11, RZ, 0x7610, R27 ;  /* 0x00007610ff0b7816 */ /* 0x000fe4000000001b */
[----:B---3--:R-:W-:-:S02]  /*0760*/  PRMT R9, RZ, 0x7610, R28 ;  /* 0x00007610ff097816 */ /* 0x008fc4000000001c */
[----:B------:R-:W-:Y:S01]  /*0770*/  PRMT R8, RZ, 0x5410, R28 ;  /* 0x00005410ff087816 */ /* 0x000fe2000000001c */
[----:B------:R-:W-:Y:S02]  /*0780*/  FADD.FTZ R15, R12, R11 ;  /* 0x0000000b0c0f7221 */ /* 0x000fe40000010000 */
[----:B------:R-:W-:Y:S02]  /*0790*/  FMUL.FTZ R17, R11, R11 ;  /* 0x0000000b0b117220 */ /* 0x000fe40000410000 */
[----:B------:R-:W-:Y:S02]  /*07a0*/  FMUL.FTZ R11, R9, R9 ;  /* 0x00000009090b7220 */ /* 0x000fe40000410000 */
[C---:B------:R-:W-:Y:S02]  /*07b0*/  FADD.FTZ R10, R8.reuse, R9 ;  /* 0x00000009080a7221 */ /* 0x040fe40000010000 */
[----:B------:R-:W-:Y:S02]  /*07c0*/  FFMA.FTZ R11, R8, R8, R11 ;  /* 0x00000008080b7223 */ /* 0x000fe4000001000b */
[----:B------:R-:W-:Y:S01]  /*07d0*/  FADD.FTZ R10, RZ, R10 ;  /* 0x0000000aff0a7221 */ /* 0x000fe20000010000 */
[----:B----4-:R-:W-:-:S02]  /*07e0*/  PRMT R9, RZ, 0x7610, R29 ;  /* 0x00007610ff097816 */ /* 0x010fc4000000001d */
[----:B------:R-:W-:Y:S01]  /*07f0*/  PRMT R8, RZ, 0x5410, R29 ;  /* 0x00005410ff087816 */ /* 0x000fe2000000001d */
[----:B------:R-:W-:Y:S02]  /*0800*/  FADD.FTZ R10, R10, R15 ;  /* 0x0000000f0a0a7221 */ /* 0x000fe40000010000 */
[----:B------:R-:W-:Y:S02]  /*0810*/  FMUL.FTZ R13, R9, R9 ;  /* 0x00000009090d7220 */ /* 0x000fe40000410000 */
[C---:B------:R-:W-:Y:S02]  /*0820*/  FADD.FTZ R9, R8.reuse, R9 ;  /* 0x0000000908097221 */ /* 0x040fe40000010000 */
[----:B------:R-:W-:Y:S02]  /*0830*/  FFMA.FTZ R8, R8, R8, R13 ;  /* 0x0000000808087223 */ /* 0x000fe4000001000d */
[----:B------:R-:W-:Y:S02]  /*0840*/  FADD.FTZ R9, R10, R9 ;  /* 0x000000090a097221 */ /* 0x000fe40000010000 */
[----:B------:R-:W-:Y:S01]  /*0850*/  FFMA.FTZ R12, R12, R12, R17 ;  /* 0x0000000c0c0c7223 */ /* 0x000fe20000010011 */
[--C-:B-----5:R-:W-:Y:S01]  /*0860*/  PRMT R13, RZ, 0x7610, R30.reuse ;  /* 0x00007610ff0d7816 */ /* 0x120fe2000000001e */
[----:B------:R-:W-:Y:S01]  /*0870*/  FADD.FTZ R11, RZ, R11 ;  /* 0x0000000bff0b7221 */ /* 0x000fe20000010000 */
[----:B------:R-:W-:-:S03]  /*0880*/  PRMT R10, RZ, 0x5410, R30 ;  /* 0x00005410ff0a7816 */ /* 0x000fc6000000001e */
[----:B------:R-:W-:Y:S02]  /*0890*/  FADD.FTZ R11, R11, R12 ;  /* 0x0000000c0b0b7221 */ /* 0x000fe40000010000 */
[----:B------:R-:W-:Y:S02]  /*08a0*/  FMUL.FTZ R15, R13, R13 ;  /* 0x0000000d0d0f7220 */ /* 0x000fe40000410000 */
[C---:B------:R-:W-:Y:S02]  /*08b0*/  FADD.FTZ R12, R10.reuse, R13 ;  /* 0x0000000d0a0c7221 */ /* 0x040fe40000010000 */
[----:B------:R-:W-:Y:S02]  /*08c0*/  FADD.FTZ R8, R11, R8 ;  /* 0x000000080b087221 */ /* 0x000fe40000010000 */
[----:B------:R-:W-:Y:S02]  /*08d0*/  FFMA.FTZ R15, R10, R10, R15 ;  /* 0x0000000a0a0f7223 */ /* 0x000fe4000001000f */
[----:B------:R-:W-:-:S02]  /*08e0*/  FADD.FTZ R12, R9, R12 ;  /* 0x0000000c090c7221 */ /* 0x000fc40000010000 */
        /* <DEDUP_REMOVED lines=25> */
[----:B------:R-:W-:-:S05]  /*0a80*/  MOV R8, R12 ;  /* 0x0000000c00087202 */ /* 0x000fca0000000f00 */
[----:B------:R0:W-:Y:S04]  /*0a90*/  @!P3 STS.64 [R7.X8+0x10], R8 ;  /* 0x000010080700b388 */ /* 0x0001e80000008a00 */
[----:B------:R-:W-:Y:S06]  /*0aa0*/  BAR.SYNC.DEFER_BLOCKING 0x0 ;  /* 0x0000000000007b1d */ /* 0x000fec0000010000 */
[----:B------:R-:W-:Y:S05]  /*0ab0*/  @P2 BRA `(.L_x_2036) ;  /* 0x000001f000002947 */ /* 0x000fea0003800000 */
[----:B------:R-:W1:Y:S04]  /*0ac0*/  LDS.64 R10, [0x18] ;  /* 0x00001800ff0a7984 */ /* 0x000e680000000a00 */
[----:B------:R-:W2:Y:S04]  /*0ad0*/  LDS.128 R16, [0x20] ;  /* 0x00002000ff107984 */ /* 0x000ea80000000c00 */
[----:B------:R-:W3:Y:S01]  /*0ae0*/  LDS.128 R12, [0x30] ;  /* 0x00003000ff0c7984 */ /* 0x000ee20000000c00 */
[----:B-1----:R-:W-:-:S02]  /*0af0*/  FADD.FTZ R39, R8, R10 ;  /* 0x0000000a08277221 */ /* 0x002fc40000010000 */
[----:B0-----:R-:W-:Y:S02]  /*0b00*/  FADD.FTZ R8, R9, R11 ;  /* 0x0000000b09087221 */ /* 0x001fe40000010000 */
[----:B--2---:R-:W-:Y:S02]  /*0b10*/  FADD.FTZ R39, R39, R16 ;  /* 0x0000001027277221 */ /* 0x004fe40000010000 */
[----:B------:R-:W-:Y:S02]  /*0b20*/  FADD.FTZ R16, R8, R17 ;  /* 0x0000001108107221 */ /* 0x000fe40000010000 */
[----:B------:R-:W0:Y:S01]  /*0b30*/  LDS.128 R8, [0x40] ;  /* 0x00004000ff087984 */ /* 0x000e220000000c00 */
[----:B------:R-:W-:Y:S02]  /*0b40*/  FADD.FTZ R39, R39, R18 ;  /* 0x0000001227277221 */ /* 0x000fe40000010000 */
[----:B------:R-:W-:Y:S02]  /*0b50*/  FADD.FTZ R16, R16, R19 ;  /* 0x0000001310107221 */ /* 0x000fe40000010000 */
[----:B---3--:R-:W-:-:S02]  /*0b60*/  FADD.FTZ R39, R39, R12 ;  /* 0x0000000c27277221 */ /* 0x008fc40000010000 */
[----:B------:R-:W-:Y:S02]  /*0b70*/  FADD.FTZ R12, R16, R13 ;  /* 0x0000000d100c7221 */ /* 0x000fe40000010000 */
[----:B------:R-:W1:Y:S01]  /*0b80*/  LDS.128 R16, [0x50] ;  /* 0x00005000ff107984 */ /* 0x000e620000000c00 */
[----:B------:R-:W-:Y:S02]  /*0b90*/  FADD.FTZ R39, R39, R14 ;  /* 0x0000000e27277221 */ /* 0x000fe40000010000 */
[----:B------:R-:W-:Y:S02]  /*0ba0*/  FADD.FTZ R12, R12, R15 ;  /* 0x0000000f0c0c7221 */ /* 0x000fe40000010000 */
[----:B0-----:R-:W-:Y:S02]  /*0bb0*/  FADD.FTZ R39, R39, R8 ;  /* 0x0000000827277221 */ /* 0x001fe40000010000 */
[----:B------:R-:W-:Y:S02]  /*0bc0*/  FADD.FTZ R8, R12, R9 ;  /* 0x000000090c087221 */ /* 0x000fe40000010000 */
[----:B------:R-:W0:Y:S01]  /*0bd0*/  LDS.128 R12, [0x60] ;  /* 0x00006000ff0c7984 */ /* 0x000e220000000c00 */
[----:B------:R-:W-:-:S02]  /*0be0*/  FADD.FTZ R39, R39, R10 ;  /* 0x0000000a27277221 */ /* 0x000fc40000010000 */
[----:B------:R-:W-:Y:S02]  /*0bf0*/  FADD.FTZ R10, R8, R11 ;  /* 0x0000000b080a7221 */ /* 0x000fe40000010000 */
        /* <DEDUP_REMOVED lines=11> */
.L_x_2036:
[----:B------:R-:W-:Y:S05]  /*0cb0*/  BSYNC B0 ;  /* 0x0000000000007941 */ /* 0x000fea0003800000 */
.L_x_2035:
        /* <DEDUP_REMOVED lines=10> */
[----:B------:R-:W-:-:S05]  /*0d60*/  SHF.L.U32 R11, R11, 0x1, RZ ;  /* 0x000000010b0b7819 */ /* 0x000fca00000006ff */
[----:B------:R-:W-:-:S04]  /*0d70*/  IMAD.WIDE R12, R11, R15, c[0x0][0x198] ;  /* 0x000066000b0c7625 */ /* 0x000fc800078e020f */
[----:B-1----:R-:W-:Y:S01]  /*0d80*/  IMAD R11, R3, c[0x0][0x10], R16 ;  /* 0x00000400030b7a24 */ /* 0x002fe200078e0210 */
[----:B------:R-:W-:Y:S02]  /*0d90*/  IADD3 R10, R10, R16, RZ ;  /* 0x000000100a0a7210 */ /* 0x000fe40007ffe0ff */
[----:B------:R-:W-:Y:S01]  /*0da0*/  MOV R16, 0x1 ;  /* 0x0000000100107802 */ /* 0x000fe20000000f00 */
[----:B------:R-:W-:-:S03]  /*0db0*/  IMAD.WIDE.U32 R12, R11, 0x8, R12 ;  /* 0x000000080b0c7825 */ /* 0x000fc600078e000c */
[----:B------:R-:W-:Y:S01]  /*0dc0*/  SEL R17, R16, 0xffffffff, !P1 ;  /* 0xffffffff10117807 */ /* 0x000fe20004800000 */
[----:B------:R-:W-:Y:S01]  /*0dd0*/  IMAD.WIDE.U32 R10, R10, R15, c[0x0][0x190] ;  /* 0x000064000a0a7625 */ /* 0x000fe200078e000f */
[----:B------:R1:W-:Y:S01]  /*0de0*/  STG.E.64 [R12.64], R8 ;  /* 0x000000080c007986 */ /* 0x0003e2000c101b06 */
[----:B------:R-:W-:Y:S06]  /*0df0*/  MEMBAR.ALL.GPU ;  /* 0x0000000000007992 */ /* 0x000fec000000a000 */
[----:B-1----:R-:W-:Y:S01]  /*0e00*/  SEL R13, RZ, c[0x0][0xc], P1 ;  /* 0x00000300ff0d7a07 */ /* 0x002fe20000800000 */
[----:B------:R-:W-:-:S00]  /*0e10*/  ERRBAR ;  /* 0x00000000000079ab */ /* 0x000fc00000000000 */
[----:B------:R1:W-:Y:S02]  /*0e20*/  RED.E.ADD.S32.STRONG.GPU [R10.64], R17 ;  /* 0x000000110a00798e */ /* 0x0003e4000c10e386 */
[----:B------:R-:W-:-:S13]  /*0e30*/  ISETP.NE.AND P1, PT, R13, -0x1, PT ;  /* 0xffffffff0d00780c */ /* 0x000fda0003f25270 */
[----:B-1----:R-:W-:Y:S05]  /*0e40*/  @!P1 BRA `(.L_x_2038) ;  /* 0x0000005000009947 */ /* 0x002fea0003800000 */
.L_x_2039:
[----:B------:R-:W2:Y:S01]  /*0e50*/  LDG.E.STRONG.GPU R12, [R10.64] ;  /* 0x000000060a0c7981 */ /* 0x000ea2000c1ef900 */
[----:B------:R-:W-:Y:S01]  /*0e60*/  YIELD ;  /* 0x0000000000007946 */ /* 0x000fe20003800000 */
[----:B--2---:R-:W-:Y:S01]  /*0e70*/  ISETP.NE.AND P1, PT, R12, R13, PT ;  /* 0x0000000d0c00720c */ /* 0x004fe20003f25270 */
[----:B------:R-:W-:-:S12]  /*0e80*/  CCTL.IVALL ;  /* 0x00000000ff00798f */ /* 0x000fd80002000000 */
[----:B------:R-:W-:Y:S05]  /*0e90*/  @P1 BRA `(.L_x_2039) ;  /* 0xffffffb000001947 */ /* 0x000fea000383ffff */
.L_x_2038:
        /* <DEDUP_REMOVED lines=11> */
.L_x_2041:
[----:B------:R-:W-:-:S13]  /*0f50*/  ISETP.EQ.OR P4, PT, R18, R3, P2 ;  /* 0x000000031200720c */ /* 0x000fda0001782670 */
[----:B------:R-:W1:Y:S01]  /*0f60*/  @!P4 S2R R13, SR_CTAID.Y ;  /* 0x00000000000dc919 */ /* 0x000e620000002600 */
[----:B------:R-:W-:Y:S02]  /*0f70*/  @!P4 LOP3.LUT R10, R6, 0x1, RZ, 0xc0, !PT ;  /* 0x00000001060ac812 */ /* 0x000fe400078ec0ff */
[----:B------:R-:W-:-:S03]  /*0f80*/  @!P4 MOV R11, 0x4 ;  /* 0x00000004000bc802 */ /* 0x000fc60000000f00 */
[----:B------:R-:W-:-:S04]  /*0f90*/  @!P4 IMAD R10, R10, c[0x0][0x10], RZ ;  /* 0x000004000a0aca24 */ /* 0x000fc800078e02ff */
[----:B------:R-:W-:-:S05]  /*0fa0*/  @!P4 IMAD R10, R10, c[0x0][0xc], RZ ;  /* 0x000003000a0aca24 */ /* 0x000fca00078e02ff */
[----:B------:R-:W-:-:S05]  /*0fb0*/  @!P4 SHF.L.U32 R10, R10, 0x1, RZ ;  /* 0x000000010a0ac819 */ /* 0x000fca00000006ff */
[----:B------:R-:W-:-:S04]  /*0fc0*/  @!P4 IMAD.WIDE R10, R10, R11, c[0x0][0x198] ;  /* 0x000066000a0ac625 */ /* 0x000fc800078e020b */
[----:B-1----:R-:W-:-:S04]  /*0fd0*/  @!P4 IMAD R13, R18, c[0x0][0x10], R13 ;  /* 0x00000400120dca24 */ /* 0x002fc800078e020d */
[----:B------:R-:W-:-:S06]  /*0fe0*/  @!P4 IMAD.WIDE.U32 R10, R13, 0x8, R10 ;  /* 0x000000080d0ac825 */ /* 0x000fcc00078e000a */
[----:B------:R-:W2:Y:S01]  /*0ff0*/  @!P4 LDG.E.64 R10, [R10.64] ;  /* 0x000000060a0ac981 */ /* 0x000ea2000c1e1b00 */
[C---:B------:R-:W-:Y:S02]  /*1000*/  IADD3 R14, R18.reuse, 0x1, RZ ;  /* 0x00000001120e7810 */ /* 0x040fe40007ffe0ff */
[----:B------:R-:W-:Y:S02]  /*1010*/  IADD3 R12, R18, 0x2, RZ ;  /* 0x00000002120c7810 */ /* 0x000fe40007ffe0ff */
[-C--:B------:R-:W-:Y:S02]  /*1020*/  ISETP.EQ.OR P5, PT, R14, R3.reuse, P2 ;  /* 0x000000030e00720c */ /* 0x080fe400017a2670 */
[----:B------:R-:W-:-:S11]  /*1030*/  ISETP.EQ.OR P3, PT, R12, R3, P2 ;  /* 0x000000030c00720c */ /* 0x000fd60001762670 */
[----:B------:R-:W1:Y:S01]  /*1040*/  @!P5 S2R R17, SR_CTAID.Y ;  /* 0x000000000011d919 */ /* 0x000e620000002600 */
[----:B------:R-:W-:Y:S02]  /*1050*/  @!P5 LOP3.LUT R13, R6, 0x1, RZ, 0xc0, !PT ;  /* 0x00000001060dd812 */ /* 0x000fe400078ec0ff */
[----:B------:R-:W-:Y:S01]  /*1060*/  @!P5 MOV R16, 0x4 ;  /* 0x000000040010d802 */ /* 0x000fe20000000f00 */
[----:B------:R-:W3:Y:S02]  /*1070*/  @!P3 S2R R39, SR_CTAID.Y ;  /* 0x000000000027b919 */ /* 0x000ee40000002600 */
[----:B------:R-:W-:-:S04]  /*1080*/  @!P5 IMAD R13, R13, c[0x0][0x10], RZ ;  /* 0x000004000d0dda24 */ /* 0x000fc800078e02ff */
[----:B------:R-:W-:-:S05]  /*1090*/  @!P5 IMAD R15, R13, c[0x0][0xc], RZ ;  /* 0x000003000d0fda24 */ /* 0x000fca00078e02ff */
[----:B------:R-:W-:Y:S01]  /*10a0*/  @!P5 SHF.L.U32 R15, R15, 0x1, RZ ;  /* 0x000000010f0fd819 */ /* 0x000fe200000006ff */
[----:B-1----:R-:W-:Y:S01]  /*10b0*/  @!P5 IMAD R13, R14, c[0x0][0x10], R17 ;  /* 0x000004000e0dda24 */ /* 0x002fe200078e0211 */
[----:B------:R-:W-:-:S03]  /*10c0*/  IADD3 R14, R18, 0x3, RZ ;  /* 0x00000003120e7810 */ /* 0x000fc60007ffe0ff */
[----:B------:R-:W-:Y:S01]  /*10d0*/  @!P5 IMAD.WIDE R16, R15, R16, c[0x0][0x198] ;  /* 0x000066000f10d625 */ /* 0x000fe200078e0210 */
[----:B------:R-:W-:-:S03]  /*10e0*/  ISETP.EQ.OR P1, PT, R14, R3, P2 ;  /* 0x000000030e00720c */ /* 0x000fc60001722670 */
[----:B---3--:R-:W-:Y:S01]  /*10f0*/  @!P3 IMAD R15, R12, c[0x0][0x10], R39 ;  /* 0x000004000c0fba24 */ /* 0x008fe200078e0227 */
[----:B------:R-:W-:Y:S01]  /*1100*/  @!P3 MOV R12, 0x4 ;  /* 0x00000004000cb802 */ /* 0x000fe20000000f00 */
[----:B------:R-:W-:Y:S01]  /*1110*/  @!P5 IMAD.WIDE.U32 R16, R13, 0x8, R16 ;  /* 0x000000080d10d825 */ /* 0x000fe200078e0010 */
[----:B------:R-:W-:-:S05]  /*1120*/  @!P3 LOP3.LUT R13, R6, 0x1, RZ, 0xc0, !PT ;  /* 0x00000001060db812 */ /* 0x000fca00078ec0ff */
[----:B------:R-:W-:Y:S02]  /*1130*/  @!P3 IMAD R13, R13, c[0x0][0x10], RZ ;  /* 0x000004000d0dba24 */ /* 0x000fe400078e02ff */
[----:B------:R-:W1:Y:S02]  /*1140*/  @!P1 S2R R39, SR_CTAID.Y ;  /* 0x0000000000279919 */ /* 0x000e640000002600 */
[----:B------:R-:W-:-:S05]  /*1150*/  @!P3 IMAD R13, R13, c[0x0][0xc], RZ ;  /* 0x000003000d0dba24 */ /* 0x000fca00078e02ff */
[----:B------:R-:W-:-:S05]  /*1160*/  @!P3 SHF.L.U32 R13, R13, 0x1, RZ ;  /* 0x000000010d0db819 */ /* 0x000fca00000006ff */
[----:B------:R-:W-:-:S06]  /*1170*/  @!P3 IMAD.WIDE R12, R13, R12, c[0x0][0x198] ;  /* 0x000066000d0cb625 */ /* 0x000fcc00078e020c */
[----:B------:R-:W-:Y:S01]  /*1180*/  @!P3 IMAD.WIDE.U32 R12, R15, 0x8, R12 ;  /* 0x000000080f0cb825 */ /* 0x000fe200078e000c */
[----:B------:R-:W-:-:S05]  /*1190*/  @!P1 MOV R15, 0x4 ;  /* 0x00000004000f9802 */ /* 0x000fca0000000f00 */
[----:B------:R-:W3:Y:S01]  /*11a0*/  @!P3 LDG.E.64 R12, [R12.64] ;  /* 0x000000060c0cb981 */ /* 0x000ee2000c1e1b00 */
[----:B-1----:R-:W-:Y:S02]  /*11b0*/  @!P1 IMAD R39, R14, c[0x0][0x10], R39 ;  /* 0x000004000e279a24 */ /* 0x002fe400078e0227 */
[----:B0-2---:R-:W-:Y:S01]  /*11c0*/  @!P4 FADD.FTZ R8, R8, R10 ;  /* 0x0000000a0808c221 */ /* 0x005fe20000010000 */
[----:B------:R-:W-:Y:S01]  /*11d0*/  @!P1 LOP3.LUT R10, R6, 0x1, RZ, 0xc0, !PT ;  /* 0x00000001060a9812 */ /* 0x000fe200078ec0ff */
[----:B------:R-:W-:-:S04]  /*11e0*/  @!P4 FADD.FTZ R9, R9, R11 ;  /* 0x0000000b0909c221 */ /* 0x000fc80000010000 */
[----:B------:R-:W-:-:S04]  /*11f0*/  @!P1 IMAD R10, R10, c[0x0][0x10], RZ ;  /* 0x000004000a0a9a24 */ /* 0x000fc800078e02ff */
[----:B------:R-:W-:-:S05]  /*1200*/  @!P1 IMAD R10, R10, c[0x0][0xc], RZ ;  /* 0x000003000a0a9a24 */ /* 0x000fca00078e02ff */
[----:B------:R-:W-:-:S05]  /*1210*/  @!P1 SHF.L.U32 R10, R10, 0x1, RZ ;  /* 0x000000010a0a9819 */ /* 0x000fca00000006ff */
[----:B------:R-:W-:Y:S02]  /*1220*/  @!P1 IMAD.WIDE R14, R10, R15, c[0x0][0x198] ;  /* 0x000066000a0e9625 */ /* 0x000fe400078e020f */
[----:B------:R-:W2:Y:S04]  /*1230*/  @!P5 LDG.E.64 R10, [R16.64] ;  /* 0x00000006100ad981 */ /* 0x000ea8000c1e1b00 */
[----:B------:R-:W-:-:S06]  /*1240*/  @!P1 IMAD.WIDE.U32 R14, R39, 0x8, R14 ;  /* 0x00000008270e9825 */ /* 0x000fcc00078e000e */
[----:B------:R-:W4:Y:S01]  /*1250*/  @!P1 LDG.E.64 R14, [R14.64] ;  /* 0x000000060e0e9981 */ /* 0x000f22000c1e1b00 */
[----:B------:R-:W-:-:S04]  /*1260*/  IADD3 R19, R19, -0x4, RZ ;  /* 0xfffffffc13137810 */ /* 0x000fc80007ffe0ff */
[----:B------:R-:W-:Y:S02]  /*1270*/  ISETP.NE.AND P4, PT, R19, RZ, PT ;  /* 0x000000ff1300720c */ /* 0x000fe40003f85270 */
[----:B------:R-:W-:Y:S01]  /*1280*/  IADD3 R18, R18, 0x4, RZ ;  /* 0x0000000412127810 */ /* 0x000fe20007ffe0ff */
[----:B--2---:R-:W-:Y:S02]  /*1290*/  @!P5 FADD.FTZ R8, R8, R10 ;  /* 0x0000000a0808d221 */ /* 0x004fe40000010000 */
[----:B------:R-:W-:Y:S02]  /*12a0*/  @!P5 FADD.FTZ R9, R9, R11 ;  /* 0x0000000b0909d221 */ /* 0x000fe40000010000 */
[----:B---3--:R-:W-:Y:S02]  /*12b0*/  @!P3 FADD.FTZ R8, R8, R12 ;  /* 0x0000000c0808b221 */ /* 0x008fe40000010000 */
[----:B------:R-:W-:Y:S02]  /*12c0*/  @!P3 FADD.FTZ R9, R9, R13 ;  /* 0x0000000d0909b221 */ /* 0x000fe40000010000 */
[----:B----4-:R-:W-:-:S02]  /*12d0*/  @!P1 FADD.FTZ R8, R8, R14 ;  /* 0x0000000e08089221 */ /* 0x010fc40000010000 */
[----:B------:R-:W-:Y:S01]  /*12e0*/  @!P1 FADD.FTZ R9, R9, R15 ;  /* 0x0000000f09099221 */ /* 0x000fe20000010000 */
[----:B------:R-:W-:Y:S05]  /*12f0*/  @P4 BRA `(.L_x_2041) ;  /* 0xfffffc5000004947 */ /* 0x000fea000383ffff */
.L_x_2040:
        /* <DEDUP_REMOVED lines=19> */
.L_x_2043:
[----:B------:R-:W-:Y:S05]  /*1430*/  BSYNC B0 ;  /* 0x0000000000007941 */ /* 0x000fea0003800000 */
.L_x_2042:
[----:B------:R-:W-:Y:S05]  /*1440*/  @!P3 BRA `(.L_x_2037) ;  /* 0x000001d00000b947 */ /* 0x000fea0003800000 */
[C---:B------:R-:W-:Y:S02]  /*1450*/  IADD3 R14, R18.reuse, 0x2, RZ ;  /* 0x00000002120e7810 */ /* 0x040fe40007ffe0ff */
[----:B------:R-:W-:Y:S02]  /*1460*/  IADD3 R18, R18, 0x1, RZ ;  /* 0x0000000112127810 */ /* 0x000fe40007ffe0ff */
[-C--:B------:R-:W-:Y:S02]  /*1470*/  ISETP.EQ.OR P1, PT, R14, R3.reuse, P2 ;  /* 0x000000030e00720c */ /* 0x080fe40001722670 */
[----:B------:R-:W-:-:S02]  /*1480*/  ISETP.EQ.OR P3, PT, R18, R3, P2 ;  /* 0x000000031200720c */ /* 0x000fc40001762670 */
[----:B------:R-:W-:-:S11]  /*1490*/  ISETP.EQ.OR P1, PT, R12, 0x2, P1 ;  /* 0x000000020c00780c */ /* 0x000fd60000f22670 */
[----:B------:R-:W1:Y:S01]  /*14a0*/  @!P3 S2R R15, SR_CTAID.Y ;  /* 0x00000000000fb919 */ /* 0x000e620000002600 */
[C---:B------:R-:W-:Y:S02]  /*14b0*/  @!P3 LOP3.LUT R10, R6.reuse, 0x1, RZ, 0xc0, !PT ;  /* 0x00000001060ab812 */ /* 0x040fe400078ec0ff */
[----:B------:R-:W-:Y:S01]  /*14c0*/  @!P1 LOP3.LUT R11, R6, 0x1, RZ, 0xc0, !PT ;  /* 0x00000001060b9812 */ /* 0x000fe200078ec0ff */
[----:B------:R-:W2:Y:S01]  /*14d0*/  @!P1 S2R R17, SR_CTAID.Y ;  /* 0x0000000000119919 */ /* 0x000ea20000002600 */
[----:B------:R-:W-:Y:S01]  /*14e0*/  @!P1 MOV R13, 0x4 ;  /* 0x00000004000d9802 */ /* 0x000fe20000000f00 */
[----:B------:R-:W-:Y:S02]  /*14f0*/  @!P3 IMAD R10, R10, c[0x0][0x10], RZ ;  /* 0x000004000a0aba24 */ /* 0x000fe400078e02ff */
[----:B------:R-:W-:Y:S01]  /*1500*/  @!P1 IMAD R12, R11, c[0x0][0x10], RZ ;  /* 0x000004000b0c9a24 */ /* 0x000fe200078e02ff */
[----:B------:R-:W-:Y:S01]  /*1510*/  @!P3 MOV R11, 0x4 ;  /* 0x00000004000bb802 */ /* 0x000fe20000000f00 */
[----:B------:R-:W-:-:S02]  /*1520*/  @!P3 IMAD R10, R10, c[0x0][0xc], RZ ;  /* 0x000003000a0aba24 */ /* 0x000fc400078e02ff */
[----:B------:R-:W-:-:S03]  /*1530*/  @!P1 IMAD R12, R12, c[0x0][0xc], RZ ;  /* 0x000003000c0c9a24 */ /* 0x000fc600078e02ff */
[----:B------:R-:W-:Y:S02]  /*1540*/  @!P3 SHF.L.U32 R10, R10, 0x1, RZ ;  /* 0x000000010a0ab819 */ /* 0x000fe400000006ff */
[----:B------:R-:W-:-:S03]  /*1550*/  @!P1 SHF.L.U32 R12, R12, 0x1, RZ ;  /* 0x000000010c0c9819 */ /* 0x000fc600000006ff */
[----:B------:R-:W-:-:S04]  /*1560*/  @!P3 IMAD.WIDE R10, R10, R11, c[0x0][0x198] ;  /* 0x000066000a0ab625 */ /* 0x000fc800078e020b */
[----:B-1----:R-:W-:Y:S02]  /*1570*/  @!P3 IMAD R15, R18, c[0x0][0x10], R15 ;  /* 0x00000400120fba24 */ /* 0x002fe400078e020f */
[----:B------:R-:W-:-:S04]  /*1580*/  @!P1 IMAD.WIDE R12, R12, R13, c[0x0][0x198] ;  /* 0x000066000c0c9625 */ /* 0x000fc800078e020d */
[----:B--2---:R-:W-:Y:S02]  /*1590*/  @!P1 IMAD R17, R14, c[0x0][0x10], R17 ;  /* 0x000004000e119a24 */ /* 0x004fe400078e0211 */
[----:B------:R-:W-:-:S04]  /*15a0*/  @!P3 IMAD.WIDE.U32 R10, R15, 0x8, R10 ;  /* 0x000000080f0ab825 */ /* 0x000fc800078e000a */
[----:B------:R-:W-:Y:S02]  /*15b0*/  @!P1 IMAD.WIDE.U32 R12, R17, 0x8, R12 ;  /* 0x00000008110c9825 */ /* 0x000fe400078e000c */
[----:B------:R-:W2:Y:S04]  /*15c0*/  @!P3 LDG.E.64 R10, [R10.64] ;  /* 0x000000060a0ab981 */ /* 0x000ea8000c1e1b00 */
[----:B------:R-:W3:Y:S01]  /*15d0*/  @!P1 LDG.E.64 R12, [R12.64] ;  /* 0x000000060c0c9981 */ /* 0x000ee2000c1e1b00 */
[----:B0-2---:R-:W-:Y:S02]  /*15e0*/  @!P3 FADD.FTZ R8, R8, R10 ;  /* 0x0000000a0808b221 */ /* 0x005fe40000010000 */
[----:B------:R-:W-:Y:S02]  /*15f0*/  @!P3 FADD.FTZ R9, R9, R11 ;  /* 0x0000000b0909b221 */ /* 0x000fe40000010000 */
[----:B---3--:R-:W-:-:S02]  /*1600*/  @!P1 FADD.FTZ R8, R8, R12 ;  /* 0x0000000c08089221 */ /* 0x008fc40000010000 */
[----:B------:R-:W-:-:S04]  /*1610*/  @!P1 FADD.FTZ R9, R9, R13 ;  /* 0x0000000d09099221 */ /* 0x000fc80000010000 */
.L_x_2037:
[----:B------:R-:W-:Y:S01]  /*1620*/  LOP3.LUT P1, RZ, R3, R0, RZ, 0xfc, !PT ;  /* 0x0000000003ff7212 */ /* 0x000fe2000782fcff */
[----:B------:R-:W-:Y:S01]  /*1630*/  @!P2 STS.64 [0x80], R8 ;  /* 0x00008008ff00a388 */ /* 0x000fe20000000a00 */
[----:B------:R-:W-:Y:S01]  /*1640*/  ISETP.EQ.U32.AND P3, PT, RZ, c[0x0][0x168], PT ;  /* 0x00005a00ff007a0c */ /* 0x000fe20003f62070 */
[----:B------:R-:W-:Y:S01]  /*1650*/  HFMA2.MMA R13, -RZ, RZ, 0, 2.384185791015625e-07 ;  /* 0x00000004ff0d7435 */ /* 0x000fe200000001ff */
[----:B------:R-:W-:Y:S02]  /*1660*/  IADD3 R12, R33, R24, RZ ;  /* 0x00000018210c7210 */ /* 0x000fe40007ffe0ff */
        /* <DEDUP_REMOVED lines=9> */
[----:B------:R-:W2:Y:S04]  /*1700*/  LDG.E.64 R10, [R10.64] ;  /* 0x000000060a0a7981 */ /* 0x000ea8000c1e1b00 */
[----:B------:R-:W2:Y:S01]  /*1710*/  LDG.E.64 R12, [R12.64] ;  /* 0x000000060c0c7981 */ /* 0x000ea2000c1e1b00 */
[----:B-1----:R-:W-:-:S02]  /*1720*/  PRMT R19, RZ, 0x7610, R27 ;  /* 0x00007610ff137816 */ /* 0x002fc4000000001b */
[----:B------:R-:W-:Y:S01]  /*1730*/  ISETP.NE.AND P4, PT, RZ, UR5, PT ;  /* 0x00000005ff007c0c */ /* 0x000fe2000bf85270 */
[----:B------:R-:W1:Y:S01]  /*1740*/  LDS.64 R14, [0x80] ;  /* 0x00008000ff0e7984 */ /* 0x000e620000000a00 */
[----:B0-----:R-:W-:Y:S02]  /*1750*/  PRMT R9, RZ, 0x5410, R28 ;  /* 0x00005410ff097816 */ /* 0x001fe4000000001c */
[----:B------:R-:W-:Y:S02]  /*1760*/  PRMT R41, RZ, 0x7610, R30 ;  /* 0x00007610ff297816 */ /* 0x000fe4000000001e */
[----:B------:R-:W-:Y:S02]  /*1770*/  PRMT R17, RZ, 0x7610, R28 ;  /* 0x00007610ff117816 */ /* 0x000fe4000000001c */
[----:B------:R-:W-:Y:S02]  /*1780*/  PRMT R39, RZ, 0x5410, R30 ;  /* 0x00005410ff277816 */ /* 0x000fe4000000001e */
[----:B------:R-:W-:-:S02]  /*1790*/  ISETP.GE.U32.AND P2, PT, R20, c[0x0][0x1c8], PT ;  /* 0x0000720014007a0c */ /* 0x000fc40003f46070 */
[----:B------:R-:W-:Y:S02]  /*17a0*/  ISETP.GE.U32.AND P3, PT, R21, c[0x0][0x1c8], PT ;  /* 0x0000720015007a0c */ /* 0x000fe40003f66070 */
[----:B------:R-:W-:Y:S02]  /*17b0*/  ISETP.GE.AND.EX P2, PT, R23, c[0x0][0x1cc], PT, P2 ;  /* 0x0000730017007a0c */ /* 0x000fe40003f46320 */
[----:B------:R-:W-:Y:S02]  /*17c0*/  ISETP.GE.AND.EX P3, PT, R25, c[0x0][0x1cc], PT, P3 ;  /* 0x0000730019007a0c */ /* 0x000fe40003f66330 */
[C---:B------:R-:W-:Y:S02]  /*17d0*/  ISETP.GT.U32.OR P2, PT, R0.reuse, 0x19f, P2 ;  /* 0x0000019f0000780c */ /* 0x040fe40001744470 */
[----:B------:R-:W-:Y:S01]  /*17e0*/  ISETP.GT.U32.OR P3, PT, R0, 0x19f, P3 ;  /* 0x0000019f0000780c */ /* 0x000fe20001f64470 */
[----:B-1----:R-:W-:-:S04]  /*17f0*/  FMUL.FTZ R24, R14, c[0x0][0x1f4] ;  /* 0x00007d000e187a20 */ /* 0x002fc80000410000 */
[----:B------:R-:W-:Y:S02]  /*1800*/  FMUL.FTZ R14, R24, R24 ;  /* 0x00000018180e7220 */ /* 0x000fe40000410000 */
[----:B------:R-:W-:Y:S02]  /*1810*/  FADD.FTZ R9, R9, -R24 ;  /* 0x8000001809097221 */ /* 0x000fe40000010000 */
[----:B------:R-:W-:Y:S01]  /*1820*/  FFMA.FTZ R15, R15, c[0x0][0x1f4], -R14 ;  /* 0x00007d000f0f7a23 */ /* 0x000fe2000001080e */
[----:B------:R-:W-:Y:S01]  /*1830*/  MOV R14, 0x3f800000 ;  /* 0x3f800000000e7802 */ /* 0x000fe20000000f00 */
[--C-:B------:R-:W-:Y:S02]  /*1840*/  FADD.FTZ R19, R19, -R24.reuse ;  /* 0x8000001813137221 */ /* 0x100fe40000010000 */
[--C-:B------:R-:W-:Y:S01]  /*1850*/  FADD.FTZ R41, R41, -R24.reuse ;  /* 0x8000001829297221 */ /* 0x100fe20000010000 */
[----:B------:R-:W-:Y:S01]  /*1860*/  FSETP.GTU.FTZ.AND P1, PT, R15, RZ, PT ;  /* 0x000000ff0f00720b */ /* 0x000fe20003f3c000 */
[----:B------:R-:W-:-:S02]  /*1870*/  FADD.FTZ R17, R17, -R24 ;  /* 0x8000001811117221 */ /* 0x000fc40000010000 */
[----:B------:R-:W-:-:S10]  /*1880*/  FADD.FTZ R39, R39, -R24 ;  /* 0x8000001827277221 */ /* 0x000fd40000010000 */
[----:B------:R-:W-:-:S04]  /*1890*/  @P1 FADD.FTZ R15, R15, c[0x0][0x188] ;  /* 0x000062000f0f1621 */ /* 0x000fc80000010000 */
[----:B------:R0:W1:Y:S01]  /*18a0*/  @P1 MUFU.RSQ R14, R15 ;  /* 0x0000000f000e1308 */ /* 0x0000620000001400 */
[----:B------:R-:W-:-:S04]  /*18b0*/  ISETP.GE.U32.AND P1, PT, R22, c[0x0][0x1c8], PT ;  /* 0x0000720016007a0c */ /* 0x000fc80003f26070 */
[----:B------:R-:W-:Y:S02]  /*18c0*/  ISETP.GE.AND.EX P1, PT, R26, c[0x0][0x1cc], PT, P1 ;  /* 0x000073001a007a0c */ /* 0x000fe40003f26310 */
[----:B0-----:R-:W-:Y:S02]  /*18d0*/  PRMT R15, RZ, 0x5410, R27 ;  /* 0x00005410ff0f7816 */ /* 0x001fe4000000001b */
[--C-:B------:R-:W-:Y:S02]  /*18e0*/  PRMT R27, RZ, 0x5410, R29.reuse ;  /* 0x00005410ff1b7816 */ /* 0x100fe4000000001d */
[----:B------:R-:W-:Y:S01]  /*18f0*/  PRMT R29, RZ, 0x7610, R29 ;  /* 0x00007610ff1d7816 */ /* 0x000fe2000000001d */
[--C-:B------:R-:W-:Y:S01]  /*1900*/  FADD.FTZ R15, R15, -R24.reuse ;  /* 0x800000180f0f7221 */ /* 0x100fe20000010000 */
[----:B------:R-:W-:Y:S01]  /*1910*/  ISETP.GT.U32.OR P1, PT, R0, 0x19f, P1 ;  /* 0x0000019f0000780c */ /* 0x000fe20000f24470 */
[--C-:B------:R-:W-:Y:S02]  /*1920*/  FADD.FTZ R27, R27, -R24.reuse ;  /* 0x800000181b1b7221 */ /* 0x100fe40000010000 */
[----:B------:R-:W-:-:S02]  /*1930*/  FADD.FTZ R29, R29, -R24 ;  /* 0x800000181d1d7221 */ /* 0x000fc40000010000 */
[-C--:B-1----:R-:W-:Y:S02]  /*1940*/  FMUL.FTZ R15, R15, R14.reuse ;  /* 0x0000000e0f0f7220 */ /* 0x082fe40000410000 */
[-C--:B------:R-:W-:Y:S02]  /*1950*/  FMUL.FTZ R9, R9, R14.reuse ;  /* 0x0000000e09097220 */ /* 0x080fe40000410000 */
[-C--:B------:R-:W-:Y:S02]  /*1960*/  FMUL.FTZ R24, R19, R14.reuse ;  /* 0x0000000e13187220 */ /* 0x080fe40000410000 */
[-C--:B------:R-:W-:Y:S02]  /*1970*/  FMUL.FTZ R27, R27, R14.reuse ;  /* 0x0000000e1b1b7220 */ /* 0x080fe40000410000 */
[-C--:B------:R-:W-:Y:S02]  /*1980*/  FMUL.FTZ R28, R29, R14.reuse ;  /* 0x0000000e1d1c7220 */ /* 0x080fe40000410000 */
[----:B------:R-:W-:-:S02]  /*1990*/  FMUL.FTZ R30, R41, R14 ;  /* 0x0000000e291e7220 */ /* 0x000fc40000410000 */
[-C--:B------:R-:W-:Y:S02]  /*19a0*/  FMUL.FTZ R8, R17, R14.reuse ;  /* 0x0000000e11087220 */ /* 0x080fe40000410000 */
[----:B------:R-:W-:Y:S02]  /*19b0*/  FMUL.FTZ R39, R39, R14 ;  /* 0x0000000e27277220 */ /* 0x000fe40000410000 */
[C-C-:B--2---:R-:W-:Y:S02]  /*19c0*/  FFMA.FTZ R16, R10.reuse, R15, R12.reuse ;  /* 0x0000000f0a107223 */ /* 0x144fe4000001000c */
[C-C-:B------:R-:W-:Y:S02]  /*19d0*/  FFMA.FTZ R18, R10.reuse, R9, R12.reuse ;  /* 0x000000090a127223 */ /* 0x140fe4000001000c */
[----:B------:R-:W-:Y:S02]  /*19e0*/  FFMA.FTZ R14, R10, R27, R12 ;  /* 0x0000001b0a0e7223 */ /* 0x000fe4000001000c */
[----:B------:R-:W-:-:S02]  /*19f0*/  FFMA.FTZ R19, R11, R24, R13 ;  /* 0x000000180b137223 */ /* 0x000fc4000001000d */
[C-C-:B------:R-:W-:Y:S02]  /*1a00*/  FFMA.FTZ R17, R11.reuse, R28, R13.reuse ;  /* 0x0000001c0b117223 */ /* 0x140fe4000001000d */
[C-C-:B------:R-:W-:Y:S02]  /*1a10*/  FFMA.FTZ R15, R11.reuse, R30, R13.reuse ;  /* 0x0000001e0b0f7223 */ /* 0x140fe4000001000d */
[----:B------:R-:W-:Y:S02]  /*1a20*/  FFMA.FTZ R12, R10, R39, R12 ;  /* 0x000000270a0c7223 */ /* 0x000fe4000001000c */
        /* <DEDUP_REMOVED lines=12> */
.L_x_2044:
        /* <DEDUP_REMOVED lines=12> */
.L_x_2046:
[----:B------:R-:W-:Y:S05]  /*1bb0*/  BSYNC B0 ;  /* 0x0000000000007941 */ /* 0x000fea0003800000 */
.L_x_2045:
        /* <DEDUP_REMOVED lines=11> */
.L_x_2047:
[----:B------:R-:W-:Y:S01]  /*1c70*/  BSSY B0, `(.L_x_2048) ;  /* 0x000000c000007945 */ /* 0x000fe20003800000 */
[----:B------:R-:W-:Y:S05]  /*1c80*/  @P2 BRA `(.L_x_2049) ;  /* 0x000000a000002947 */ /* 0x000fea0003800000 */
[----:B------:R-:W-:Y:S01]  /*1c90*/  MOV R8, R36 ;  /* 0x0000002400087202 */ /* 0x000fe20000000f00 */
[----:B------:R-:W-:Y:S01]  /*1ca0*/  IMAD R23, R23, c[0x0][0x1c0], RZ ;  /* 0x0000700017177a24 */ /* 0x000fe200078e02ff */
[----:B------:R-:W-:Y:S02]  /*1cb0*/  MOV R9, R35 ;  /* 0x0000002300097202 */ /* 0x000fe40000000f00 */
[----:B------:R-:W-:Y:S01]  /*1cc0*/  F2FP.BF16.PACK_AB R19, R19, R16 ;  /* 0x000000101313723e */ /* 0x000fe200000010ff */
[C---:B------:R-:W-:Y:S02]  /*1cd0*/  IMAD R23, R20.reuse, c[0x0][0x1c4], R23 ;  /* 0x0000710014177a24 */ /* 0x040fe400078e0217 */
[----:B------:R-:W-:-:S05]  /*1ce0*/  IMAD.WIDE.U32 R8, R20, c[0x0][0x1c0], R8 ;  /* 0x0000700014087a25 */ /* 0x000fca00078e0008 */
[----:B------:R-:W-:Y:S02]  /*1cf0*/  IADD3 R23, R9, R23, RZ ;  /* 0x0000001709177210 */ /* 0x000fe40007ffe0ff */
[----:B0-----:R-:W-:-:S04]  /*1d00*/  LEA R10, P2, R8, c[0x0][0x160], 0x1 ;  /* 0x00005800080a7a11 */ /* 0x001fc800078408ff */
[----:B------:R-:W-:-:S05]  /*1d10*/  LEA.HI.X R11, R8, c[0x0][0x164], R23, 0x1, P2 ;  /* 0x00005900080b7a11 */ /* 0x000fca00010f0c17 */
[----:B------:R0:W-:Y:S04]  /*1d20*/  STG.E [R10.64], R19 ;  /* 0x000000130a007986 */ /* 0x0001e8000c101906 */
.L_x_2049:
[----:B------:R-:W-:Y:S05]  /*1d30*/  BSYNC B0 ;  /* 0x0000000000007941 */ /* 0x000fea0003800000 */
.L_x_2048:
        /* <DEDUP_REMOVED lines=11> */
.L_x_2050:
[----:B------:R-:W-:Y:S01]  /*1df0*/  BSSY B0, `(.L_x_2051) ;  /* 0x000000c000007945 */ /* 0x000fe20003800000 */
[----:B------:R-:W-:Y:S05]  /*1e00*/  @P3 BRA `(.L_x_2052) ;  /* 0x000000a000003947 */ /* 0x000fea0003800000 */
[----:B------:R-:W-:Y:S01]  /*1e10*/  MOV R8, R36 ;  /* 0x0000002400087202 */ /* 0x000fe20000000f00 */
[----:B0-----:R-:W-:Y:S01]  /*1e20*/  IMAD R10, R25, c[0x0][0x1c0], RZ ;  /* 0x00007000190a7a24 */ /* 0x001fe200078e02ff */
        /* <DEDUP_REMOVED lines=8> */
.L_x_2052:
[----:B------:R-:W-:Y:S05]  /*1eb0*/  BSYNC B0 ;  /* 0x0000000000007941 */ /* 0x000fea0003800000 */
.L_x_2051:
        /* <DEDUP_REMOVED lines=11> */
.L_x_2053:
[----:B------:R-:W-:Y:S01]  /*1f70*/  BSSY B0, `(.L_x_2054) ;  /* 0x000000b000007945 */ /* 0x000fe20003800000 */
[----:B------:R-:W-:Y:S05]  /*1f80*/  @P1 BRA `(.L_x_2055) ;  /* 0x0000009000001947 */ /* 0x000fea0003800000 */
[----:B------:R-:W-:Y:S01]  /*1f90*/  MOV R34, R36 ;  /* 0x0000002400227202 */ /* 0x000fe20000000f00 */
[----:B------:R-:W-:Y:S01]  /*1fa0*/  IMAD R9, R26, c[0x0][0x1c0], RZ ;  /* 0x000070001a097a24 */ /* 0x000fe200078e02ff */
[----:B------:R-:W-:-:S03]  /*1fb0*/  F2FP.BF16.PACK_AB R15, R15, R12 ;  /* 0x0000000c0f0f723e */ /* 0x000fc600000010ff */
[----:B------:R-:W-:-:S04]  /*1fc0*/  IMAD.WIDE.U32 R34, R22, c[0x0][0x1c0], R34 ;  /* 0x0000700016227a25 */ /* 0x000fc800078e0022 */
[----:B------:R-:W-:Y:S01]  /*1fd0*/  IMAD R9, R22, c[0x0][0x1c4], R9 ;  /* 0x0000710016097a24 */ /* 0x000fe200078e0209 */
[----:B------:R-:W-:-:S04]  /*1fe0*/  LEA R8, P1, R34, c[0x0][0x160], 0x1 ;  /* 0x0000580022087a11 */ /* 0x000fc800078208ff */
[----:B------:R-:W-:-:S04]  /*1ff0*/  IADD3 R9, R35, R9, RZ ;  /* 0x0000000923097210 */ /* 0x000fc80007ffe0ff */
[----:B------:R-:W-:-:S05]  /*2000*/  LEA.HI.X R9, R34, c[0x0][0x164], R9, 0x1, P1 ;  /* 0x0000590022097a11 */ /* 0x000fca00008f0c09 */
[----:B------:R1:W-:Y:S02]  /*2010*/  STG.E [R8.64], R15 ;  /* 0x0000000f08007986 */ /* 0x0003e4000c101906 */
.L_x_2055:
[----:B------:R-:W-:Y:S05]  /*2020*/  BSYNC B0 ;  /* 0x0000000000007941 */ /* 0x000fea0003800000 */
.L_x_2054:
[----:B------:R-:W-:Y:S02]  /*2030*/  IADD3 R31, R31, c[0x0][0x10], RZ ;  /* 0x000004001f1f7a10 */ /* 0x000fe40007ffe0ff */
[----:B------:R-:W-:Y:S02]  /*2040*/  IADD3 R6, R6, 0x1, RZ ;  /* 0x0000000106067810 */ /* 0x000fe40007ffe0ff */
[----:B------:R-:W-:-:S13]  /*2050*/  ISETP.GE.AND P1, PT, R31, UR4, PT ;  /* 0x000000041f007c0c */ /* 0x000fda000bf26270 */
[----:B------:R-:W-:Y:S01]  /*2060*/  @P1 CALL.REL.NOINC `(.L_x_2056) ;  /* 0x0000001000001944 */ /* 0x000fe20003c00000 */
[----:B------:R-:W-:Y:S05]  /*2070*/  BRA `(.L_x_2057) ;  /* 0xffffe14000007947 */ /* 0x000fea000383ffff */
.L_x_2056:
[----:B------:R-:W-:Y:S05]  /*2080*/  EXIT ;  /* 0x000000000000794d */ /* 0x000fea0003800000 */
.L_x_2058:
        /* <DEDUP_REMOVED lines=15> */
.L_x_3297:


//--------------------- .text._Z35group_norm_nhwc_fwd_one_pass_kernelI11Bf16IOFp32WLi256ELi26ELi416EEv26Group_norm_nhwc_fwd_params --------------------------
	.section	.text._Z35group_norm_nhwc_fwd_one_pass_kernelI11Bf16IOFp32WLi256ELi26ELi416EEv26Group_norm_nhwc_fwd_params,"ax",@progbits
	.sectioninfo	@"SHI_REGISTERS=48"
	.align	128
        .global         _Z35group_norm_nhwc_fwd_one_pass_kernelI11Bf16IOFp32WLi256ELi26ELi416EEv26Group_norm_nhwc_fwd_params
        .type           _Z35group_norm_nhwc_fwd_one_pass_kernelI11Bf16IOFp32WLi256ELi26ELi416EEv26Group_norm_nhwc_fwd_params,@function
        .size           _Z35group_norm_nhwc_fwd_one_pass_kernelI11Bf16IOFp32WLi256ELi26ELi416EEv26Group_norm_nhwc_fwd_params,(.L_x_3298 - _Z35group_norm_nhwc_fwd_one_pass_kernelI11Bf16IOFp32WLi256ELi26ELi416EEv26Group_norm_nhwc_fwd_params)
        .other          _Z35group_norm_nhwc_fwd_one_pass_kernelI11Bf16IOFp32WLi256ELi26ELi416EEv26Group_norm_nhwc_fwd_params,@"STO_CUDA_ENTRY STV_DEFAULT"
_Z35group_norm_nhwc_fwd_one_pass_kernelI11Bf16IOFp32WLi256ELi26ELi416EEv26Group_norm_nhwc_fwd_params:
.text._Z35group_norm_nhwc_fwd_one_pass_kernelI11Bf16IOFp32WLi256ELi26ELi416EEv26Group_norm_nhwc_fwd_params:
        /* <DEDUP_REMOVED lines=10> */
[----:B------:R-:W1:Y:S01]  /*00a0*/  S2R R41, SR_CTAID.X ;  /* 0x0000000000297919 */ /* 0x000e620000002500 */
[----:B0-----:R-:W-:Y:S01]  /*00b0*/  IMAD.WIDE.U32 R2, R42, 0x4ec4ec4f, RZ ;  /* 0x4ec4ec4f2a027825 */ /* 0x001fe200078e00ff */
[----:B------:R-:W-:-:S04]  /*00c0*/  MOV R2, R4 ;  /* 0x0000000400027202 */ /* 0x000fc80000000f00 */
[----:B------:R-:W-:Y:S02]  /*00d0*/  SHF.R.U32.HI R5, RZ, 0x2, R3 ;  /* 0x00000002ff057819 */ /* 0x000fe40000011603 */
[----:B------:R-:W-:-:S03]  /*00e0*/  SHF.R.S32.HI R3, RZ, 0x1f, R42 ;  /* 0x0000001fff037819 */ /* 0x000fc6000001142a */
[----:B-1----:R-:W-:Y:S01]  /*00f0*/  IMAD R0, R41, c[0x0][0x1e4], R5 ;  /* 0x0000790029007a24 */ /* 0x002fe200078e0205 */
[----:B------:R-:W-:Y:S01]  /*0100*/  LEA.HI R40, R3, R42, RZ, 0x5 ;  /* 0x0000002a03287211 */ /* 0x000fe200078f28ff */
[----:B------:R-:W-:Y:S01]  /*0110*/  IMAD R4, R5, -0xd, R42 ;  /* 0xfffffff305047824 */ /* 0x000fe200078e022a */
[----:B------:R-:W-:Y:S02]  /*0120*/  HFMA2.MMA R3, -RZ, RZ, 0, 0 ;  /* 0x00000000ff037435 */ /* 0x000fe400000001ff */
[----:B------:R-:W-:Y:S02]  /*0130*/  ISETP.GE.U32.AND P0, PT, R0, c[0x0][0x1c8], PT ;  /* 0x0000720000007a0c */ /* 0x000fe40003f06070 */
[----:B------:R-:W-:Y:S02]  /*0140*/  SHF.R.S32.HI R44, RZ, 0x1f, R0 ;  /* 0x0000001fff2c7819 */ /* 0x000fe40000011400 */
[----:B------:R-:W-:Y:S02]  /*0150*/  SHF.R.S32.HI R40, RZ, 0x5, R40 ;  /* 0x00000005ff287819 */ /* 0x000fe40000011428 */
[----:B------:R-:W-:-:S02]  /*0160*/  ISETP.GE.AND.EX P0, PT, R44, c[0x0][0x1cc], PT, P0 ;  /* 0x000073002c007a0c */ /* 0x000fc40003f06300 */
[----:B------:R-:W-:Y:S02]  /*0170*/  SHF.L.U32 R4, R4, 0x1, RZ ;  /* 0x0000000104047819 */ /* 0x000fe400000006ff */
[----:B------:R-:W-:Y:S02]  /*0180*/  IADD3 R32, R0, 0x20, RZ ;  /* 0x0000002000207810 */ /* 0x000fe40007ffe0ff */
[----:B------:R-:W-:Y:S02]  /*0190*/  ISETP.LT.U32.AND P0, PT, R42, 0x1a0, !P0 ;  /* 0x000001a02a00780c */ /* 0x000fe40004701070 */
[C---:B------:R-:W-:Y:S02]  /*01a0*/  IADD3 R31, R0.reuse, 0x40, RZ ;  /* 0x00000040001f7810 */ /* 0x040fe40007ffe0ff */
[C---:B------:R-:W-:Y:S02]  /*01b0*/  IADD3 R30, R0.reuse, 0x60, RZ ;  /* 0x00000060001e7810 */ /* 0x040fe40007ffe0ff */
[----:B------:R-:W-:-:S02]  /*01c0*/  IADD3 R29, R0, 0x80, RZ ;  /* 0x00000080001d7810 */ /* 0x000fc40007ffe0ff */
[C---:B------:R-:W-:Y:S02]  /*01d0*/  IADD3 R5, R0.reuse, 0xa0, RZ ;  /* 0x000000a000057810 */ /* 0x040fe40007ffe0ff */
[C---:B------:R-:W-:Y:S02]  /*01e0*/  IADD3 R6, R0.reuse, 0xc0, RZ ;  /* 0x000000c000067810 */ /* 0x040fe40007ffe0ff */
[----:B------:R-:W-:Y:S02]  /*01f0*/  IADD3 R7, R0, 0xe0, RZ ;  /* 0x000000e000077810 */ /* 0x000fe40007ffe0ff */
.L_x_2093:
[----:B0-----:R-:W-:Y:S02]  /*0200*/  IABS R11, c[0x0][0x1d8] ;  /* 0x00007600000b7a13 */ /* 0x001fe40000000000 */
[----:B------:R-:W-:Y:S02]  /*0210*/  ISETP.GE.U32.AND P4, PT, R32, c[0x0][0x1c8], PT ;  /* 0x0000720020007a0c */ /* 0x000fe40003f86070 */
[----:B------:R-:W0:Y:S01]  /*0220*/  I2F.RP R10, R11 ;  /* 0x0000000b000a7306 */ /* 0x000e220000209400 */
[----:B------:R-:W-:Y:S02]  /*0230*/  SHF.R.S32.HI R34, RZ, 0x1f, R32 ;  /* 0x0000001fff227819 */ /* 0x000fe40000011420 */
[----:B------:R-:W-:-:S02]  /*0240*/  SHF.R.S32.HI R35, RZ, 0x1f, R31 ;  /* 0x0000001fff237819 */ /* 0x000fc4000001141f */
[----:B------:R-:W-:Y:S02]  /*0250*/  ISETP.GE.AND.EX P4, PT, R34, c[0x0][0x1cc], PT, P4 ;  /* 0x0000730022007a0c */ /* 0x000fe40003f86340 */
[----:B------:R-:W-:Y:S02]  /*0260*/  SHF.R.S32.HI R39, RZ, 0x1f, R30 ;  /* 0x0000001fff277819 */ /* 0x000fe4000001141e */
[----:B------:R-:W-:Y:S02]  /*0270*/  ISETP.GT.U32.OR P4, PT, R42, 0x19f, P4 ;  /* 0x0000019f2a00780c */ /* 0x000fe40002784470 */
[----:B------:R-:W-:Y:S01]  /*0280*/  SHF.R.S32.HI R38, RZ, 0x1f, R29 ;  /* 0x0000001fff267819 */ /* 0x000fe2000001141d */
[----:B0-----:R-:W0:Y:S02]  /*0290*/  MUFU.RCP R10, R10 ;  /* 0x0000000a000a7308 */ /* 0x001e240000001000 */
[----:B0-----:R-:W-:-:S06]  /*02a0*/  IADD3 R8, R10, 0xffffffe, RZ ;  /* 0x0ffffffe0a087810 */ /* 0x001fcc0007ffe0ff */
[----:B------:R0:W1:Y:S02]  /*02b0*/  F2I.FTZ.U32.TRUNC.NTZ R9, R8 ;  /* 0x0000000800097305 */ /* 0x000064000021f000 */
[----:B0-----:R-:W-:Y:S02]  /*02c0*/  MOV R8, RZ ;  /* 0x000000ff00087202 */ /* 0x001fe40000000f00 */
[----:B-1----:R-:W-:-:S05]  /*02d0*/  IADD3 R12, RZ, -R9, RZ ;  /* 0x80000009ff0c7210 */ /* 0x002fca0007ffe0ff */
[----:B------:R-:W-:Y:S01]  /*02e0*/  IMAD R13, R12, R11, RZ ;  /* 0x0000000b0c0d7224 */ /* 0x000fe200078e02ff */
[----:B------:R-:W-:-:S03]  /*02f0*/  IABS R12, R2 ;  /* 0x00000002000c7213 */ /* 0x000fc60000000000 */
[----:B------:R-:W-:Y:S01]  /*0300*/  IMAD.HI.U32 R9, R9, R13, R8 ;  /* 0x0000000d09097227 */ /* 0x000fe200078e0008 */
[----:B------:R-:W-:-:S03]  /*0310*/  LOP3.LUT R8, R2, c[0x0][0x1d8], RZ, 0x3c, !PT ;  /* 0x0000760002087a12 */ /* 0x000fc600078e3cff */
[----:B------:R-:W-:Y:S01]  /*0320*/  @!P4 IMAD R13, R34, c[0x0][0x1c0], RZ ;  /* 0x00007000220dca24 */ /* 0x000fe200078e02ff */
        /* <DEDUP_REMOVED lines=8> */
[----:B------:R-:W-:-:S11]  /*03b0*/  ISETP.NE.AND P2, PT, RZ, c[0x0][0x1d8], PT ;  /* 0x00007600ff007a0c */ /* 0x000fd60003f45270 */
[----:B------:R-:W-:-:S04]  /*03c0*/  @P1 IADD3 R9, R9, 0x1, RZ ;  /* 0x0000000109091810 */ /* 0x000fc80007ffe0ff */
[----:B------:R-:W-:Y:S02]  /*03d0*/  @!P3 IADD3 R9, -R9, RZ, RZ ;  /* 0x000000ff0909b210 */ /* 0x000fe40007ffe1ff */
[----:B------:R-:W-:Y:S02]  /*03e0*/  @!P2 LOP3.LUT R9, RZ, c[0x0][0x1d8], RZ, 0x33, !PT ;  /* 0x00007600ff09aa12 */ /* 0x000fe400078e33ff */
[----:B------:R-:W-:Y:S02]  /*03f0*/  ISETP.GE.U32.AND P3, PT, R31, c[0x0][0x1c8], PT ;  /* 0x000072001f007a0c */ /* 0x000fe40003f66070 */
[----:B------:R-:W-:Y:S02]  /*0400*/  IADD3 R11, -R9, RZ, RZ ;  /* 0x000000ff090b7210 */ /* 0x000fe40007ffe1ff */
[----:B------:R-:W-:Y:S02]  /*0410*/  SHF.R.S32.HI R10, RZ, 0x1f, R9 ;  /* 0x0000001fff0a7819 */ /* 0x000fe40000011409 */
[----:B------:R-:W-:Y:S01]  /*0420*/  ISETP.GE.AND.EX P3, PT, R35, c[0x0][0x1cc], PT, P3 ;  /* 0x0000730023007a0c */ /* 0x000fe20003f66330 */
[----:B------:R-:W-:Y:S01]  /*0430*/  IMAD R8, R11, c[0x0][0x1d8], R2 ;  /* 0x000076000b087a24 */ /* 0x000fe200078e0202 */
[----:B------:R-:W-:Y:S01]  /*0440*/  SHF.R.S32.HI R11, RZ, 0x1f, R4 ;  /* 0x0000001fff0b7819 */ /* 0x000fe20000011404 */
[----:B------:R-:W-:Y:S01]  /*0450*/  IMAD R10, R10, c[0x0][0x1d0], RZ ;  /* 0x000074000a0a7a24 */ /* 0x000fe200078e02ff */
[----:B------:R-:W-:Y:S01]  /*0460*/  ISETP.GT.U32.OR P3, PT, R42, 0x19f, P3 ;  /* 0x0000019f2a00780c */ /* 0x000fe20001f64470 */
[----:B------:R-:W-:-:S02]  /*0470*/  IMAD R8, R8, 0x1a, RZ ;  /* 0x0000001a08087824 */ /* 0x000fc400078e02ff */
[----:B------:R-:W-:-:S03]  /*0480*/  IMAD R21, R9, c[0x0][0x1d4], R10 ;  /* 0x0000750009157a24 */ /* 0x000fc600078e020a */
[----:B------:R-:W-:-:S04]  /*0490*/  IADD3 R22, P1, R4, R8, RZ ;  /* 0x0000000804167210 */ /* 0x000fc80007f3e0ff */
[----:B------:R-:W-:Y:S02]  /*04a0*/  LEA.HI.X.SX32 R23, R8, R11, 0x1, P1 ;  /* 0x0000000b08177211 */ /* 0x000fe400008f0eff */
[----:B------:R-:W-:Y:S01]  /*04b0*/  ISETP.GE.U32.AND P1, PT, R30, c[0x0][0x1c8], PT ;  /* 0x000072001e007a0c */ /* 0x000fe20003f26070 */
[----:B------:R-:W-:Y:S02]  /*04c0*/  @!P3 IMAD R10, R35, c[0x0][0x1c0], RZ ;  /* 0x00007000230aba24 */ /* 0x000fe400078e02ff */
[----:B------:R-:W-:Y:S01]  /*04d0*/  IMAD.WIDE.U32 R22, R9, c[0x0][0x1d0], R22 ;  /* 0x0000740009167a25 */ /* 0x000fe200078e0016 */
[----:B------:R-:W-:-:S03]  /*04e0*/  ISETP.GE.AND.EX P1, PT, R39, c[0x0][0x1cc], PT, P1 ;  /* 0x0000730027007a0c */ /* 0x000fc60003f26310 */
[----:B------:R-:W-:Y:S01]  /*04f0*/  @P0 IMAD R9, R44, c[0x0][0x1c0], RZ ;  /* 0x000070002c090a24 */ /* 0x000fe200078e02ff */
[----:B------:R-:W-:Y:S02]  /*0500*/  IADD3 R21, R23, R21, RZ ;  /* 0x0000001517157210 */ /* 0x000fe40007ffe0ff */
[-C--:B------:R-:W-:Y:S01]  /*0510*/  @!P4 MOV R20, R22.reuse ;  /* 0x000000160014c202 */ /* 0x080fe20000000f00 */
[----:B------:R-:W-:Y:S01]  /*0520*/  @P0 IMAD R11, R0, c[0x0][0x1c4], R9 ;  /* 0x00007100000b0a24 */ /* 0x000fe200078e0209 */
[-C--:B------:R-:W-:Y:S01]  /*0530*/  @P0 MOV R24, R22.reuse ;  /* 0x0000001600180202 */ /* 0x080fe20000000f00 */
[C---:B------:R-:W-:Y:S01]  /*0540*/  @!P4 IMAD R9, R32.reuse, c[0x0][0x1c4], R13 ;  /* 0x000071002009ca24 */ /* 0x040fe200078e020d */
[-C--:B------:R-:W-:Y:S01]  /*0550*/  @P0 MOV R25, R21.reuse ;  /* 0x0000001500190202 */ /* 0x080fe20000000f00 */
[----:B------:R-:W-:Y:S01]  /*0560*/  @!P4 IMAD.WIDE.U32 R18, R32, c[0x0][0x1c0], R20 ;  /* 0x000070002012ca25 */ /* 0x000fe200078e0014 */
[----:B------:R-:W-:Y:S02]  /*0570*/  ISETP.GT.U32.OR P1, PT, R42, 0x19f, P1 ;  /* 0x0000019f2a00780c */ /* 0x000fe40000f24470 */
[----:B------:R-:W-:Y:S01]  /*0580*/  @!P3 MOV R16, R22 ;  /* 0x000000160010b202 */ /* 0x000fe20000000f00 */
[----:B------:R-:W-:Y:S01]  /*0590*/  @P0 IMAD.WIDE.U32 R24, R0, c[0x0][0x1c0], R24 ;  /* 0x0000700000180a25 */ /* 0x000fe200078e0018 */
[----:B------:R-:W-:-:S02]  /*05a0*/  @!P3 MOV R17, R21 ;  /* 0x000000150011b202 */ /* 0x000fc40000000f00 */
[----:B------:R-:W-:Y:S01]  /*05b0*/  @!P4 IADD3 R9, R19, R9, RZ ;  /* 0x000000091309c210 */ /* 0x000fe20007ffe0ff */
[----:B------:R-:W-:Y:S01]  /*05c0*/  @!P3 IMAD R13, R31, c[0x0][0x1c4], R10 ;  /* 0x000071001f0dba24 */ /* 0x000fe200078e020a */
[----:B------:R-:W-:Y:S01]  /*05d0*/  @P0 IADD3 R11, R25, R11, RZ ;  /* 0x0000000b190b0210 */ /* 0x000fe20007ffe0ff */
[----:B------:R-:W-:Y:S01]  /*05e0*/  @!P3 IMAD.WIDE.U32 R16, R31, c[0x0][0x1c0], R16 ;  /* 0x000070001f10ba25 */ /* 0x000fe200078e0010 */
[----:B------:R-:W-:Y:S02]  /*05f0*/  @!P4 LEA R14, P5, R18, c[0x0][0x170], 0x1 ;  /* 0x00005c00120eca11 */ /* 0x000fe400078a08ff */
[----:B------:R-:W-:Y:S02]  /*0600*/  @P0 LEA R10, P2, R24, c[0x0][0x170], 0x1 ;  /* 0x00005c00180a0a11 */ /* 0x000fe400078408ff */
[----:B------:R-:W-:Y:S02]  /*0610*/  @!P4 LEA.HI.X R15, R18, c[0x0][0x174], R9, 0x1, P5 ;  /* 0x00005d00120fca11 */ /* 0x000fe400028f0c09 */
[----:B------:R-:W-:-:S02]  /*0620*/  @P0 LEA.HI.X R11, R24, c[0x0][0x174], R11, 0x1, P2 ;  /* 0x00005d00180b0a11 */ /* 0x000fc400010f0c0b */
[----:B------:R-:W-:Y:S02]  /*0630*/  MOV R9, RZ ;  /* 0x000000ff00097202 */ /* 0x000fe40000000f00 */
[----:B------:R-:W-:Y:S02]  /*0640*/  ISETP.GE.U32.AND P2, PT, R29, c[0x0][0x1c8], PT ;  /* 0x000072001d007a0c */ /* 0x000fe40003f46070 */
[----:B------:R-:W-:Y:S01]  /*0650*/  @!P3 IADD3 R13, R17, R13, RZ ;  /* 0x0000000d110db210 */ /* 0x000fe20007ffe0ff */
[----:B------:R-:W-:Y:S01]  /*0660*/  @!P1 IMAD R17, R39, c[0x0][0x1c0], RZ ;  /* 0x0000700027119a24 */ /* 0x000fe200078e02ff */
[----:B------:R-:W-:Y:S01]  /*0670*/  @!P3 LEA R12, P6, R16, c[0x0][0x170], 0x1 ;  /* 0x00005c00100cba11 */ /* 0x000fe200078c08ff */
[----:B------:R0:W2:Y:S01]  /*0680*/  @P0 LDG.E R9, [R10.64] ;  /* 0x000000060a090981 */ /* 0x0000a2000c1e1900 */
[----:B------:R-:W-:Y:S01]  /*0690*/  ISETP.GE.AND.EX P2, PT, R38, c[0x0][0x1cc], PT, P2 ;  /* 0x0000730026007a0c */ /* 0x000fe20003f46320 */
[----:B------:R-:W-:Y:S01]  /*06a0*/  @!P1 IMAD R19, R30, c[0x0][0x1c4], R17 ;  /* 0x000071001e139a24 */ /* 0x000fe200078e0211 */
[----:B------:R-:W-:-:S02]  /*06b0*/  @!P3 LEA.HI.X R13, R16, c[0x0][0x174], R13, 0x1, P6 ;  /* 0x00005d00100dba11 */ /* 0x000fc400030f0c0d */
[----:B------:R-:W-:Y:S02]  /*06c0*/  @!P1 MOV R16, R22 ;  /* 0x0000001600109202 */ /* 0x000fe40000000f00 */
[----:B------:R-:W-:Y:S02]  /*06d0*/  @!P1 MOV R17, R21 ;  /* 0x0000001500119202 */ /* 0x000fe40000000f00 */
[----:B------:R-:W-:Y:S01]  /*06e0*/  ISETP.GT.U32.OR P2, PT, R42, 0x19f, P2 ;  /* 0x0000019f2a00780c */ /* 0x000fe20001744470 */
[----:B0-----:R-:W-:Y:S01]  /*06f0*/  CS2R R10, SRZ ;  /* 0x00000000000a7805 */ /* 0x001fe2000001ff00 */
[----:B------:R-:W-:Y:S02]  /*0700*/  ISETP.GE.U32.AND P5, PT, R5, c[0x0][0x1c8], PT ;  /* 0x0000720005007a0c */ /* 0x000fe40003fa6070 */
[----:B------:R-:W-:Y:S01]  /*0710*/  SHF.R.S32.HI R37, RZ, 0x1f, R5 ;  /* 0x0000001fff257819 */ /* 0x000fe20000011405 */
[----:B------:R-:W-:Y:S02]  /*0720*/  @!P1 IMAD.WIDE.U32 R16, R30, c[0x0][0x1c0], R16 ;  /* 0x000070001e109a25 */ /* 0x000fe400078e0010 */
[----:B------:R0:W3:Y:S01]  /*0730*/  @!P4 LDG.E R10, [R14.64] ;  /* 0x000000060e0ac981 */ /* 0x0000e2000c1e1900 */
[----:B------:R-:W-:-:S02]  /*0740*/  ISETP.GE.AND.EX P5, PT, R37, c[0x0][0x1cc], PT, P5 ;  /* 0x0000730025007a0c */ /* 0x000fc40003fa6350 */
[----:B------:R-:W-:Y:S01]  /*0750*/  @!P1 IADD3 R17, R17, R19, RZ ;  /* 0x0000001311119210 */ /* 0x000fe20007ffe0ff */
[----:B------:R1:W4:Y:S01]  /*0760*/  @!P3 LDG.E R11, [R12.64] ;  /* 0x000000060c0bb981 */ /* 0x000322000c1e1900 */
[----:B------:R-:W-:Y:S02]  /*0770*/  ISETP.GT.U32.OR P5, PT, R42, 0x19f, P5 ;  /* 0x0000019f2a00780c */ /* 0x000fe40002fa4470 */
[----:B0-----:R-:W-:Y:S01]  /*0780*/  @!P1 LEA R14, P6, R16, c[0x0][0x170], 0x1 ;  /* 0x00005c00100e9a11 */ /* 0x001fe200078c08ff */
[----:B------:R-:W-:-:S03]  /*0790*/  CS2R R24, SRZ ;  /* 0x0000000000187805 */ /* 0x000fc6000001ff00 */
[----:B------:R-:W-:Y:S01]  /*07a0*/  @!P1 LEA.HI.X R15, R16, c[0x0][0x174], R17, 0x1, P6 ;  /* 0x00005d00100f9a11 */ /* 0x000fe200030f0c11 */
[----:B------:R-:W-:Y:S01]  /*07b0*/  @!P2 IMAD R16, R38, c[0x0][0x1c0], RZ ;  /* 0x000070002610aa24 */ /* 0x000fe200078e02ff */
[-C--:B-1----:R-:W-:Y:S02]  /*07c0*/  @!P2 MOV R12, R22.reuse ;  /* 0x00000016000ca202 */ /* 0x082fe40000000f00 */
[----:B------:R-:W-:Y:S01]  /*07d0*/  @!P2 MOV R13, R21 ;  /* 0x00000015000da202 */ /* 0x000fe20000000f00 */
[C---:B------:R-:W-:Y:S01]  /*07e0*/  @!P2 IMAD R19, R29.reuse, c[0x0][0x1c4], R16 ;  /* 0x000071001d13aa24 */ /* 0x040fe200078e0210 */
[----:B------:R0:W5:Y:S03]  /*07f0*/  @!P1 LDG.E R24, [R14.64] ;  /* 0x000000060e189981 */ /* 0x000166000c1e1900 */
[----:B------:R-:W-:Y:S01]  /*0800*/  @!P2 IMAD.WIDE.U32 R12, R29, c[0x0][0x1c0], R12 ;  /* 0x000070001d0caa25 */ /* 0x000fe200078e000c */
[----:B------:R-:W-:-:S02]  /*0810*/  @!P5 MOV R16, R22 ;  /* 0x000000160010d202 */ /* 0x000fc40000000f00 */
[----:B------:R-:W-:Y:S01]  /*0820*/  @!P5 MOV R17, R21 ;  /* 0x000000150011d202 */ /* 0x000fe20000000f00 */
[----:B------:R-:W-:Y:S01]  /*0830*/  @!P5 IMAD R18, R37, c[0x0][0x1c0], RZ ;  /* 0x000070002512da24 */ /* 0x000fe200078e02ff */
[----:B------:R-:W-:Y:S02]  /*0840*/  @!P2 IADD3 R13, R13, R19, RZ ;  /* 0x000000130d0da210 */ /* 0x000fe40007ffe0ff */
[C---:B0-----:R-:W-:Y:S01]  /*0850*/  @!P2 LEA R14, P1, R12.reuse, c[0x0][0x170], 0x1 ;  /* 0x00005c000c0eaa11 */ /* 0x041fe200078208ff */
[C---:B------:R-:W-:Y:S02]  /*0860*/  @!P5 IMAD R27, R5.reuse, c[0x0][0x1c4], R18 ;  /* 0x00007100051bda24 */ /* 0x040fe400078e0212 */
[----:B------:R-:W-:Y:S01]  /*0870*/  @!P5 IMAD.WIDE.U32 R16, R5, c[0x0][0x1c0], R16 ;  /* 0x000070000510da25 */ /* 0x000fe200078e0010 */
[----:B------:R-:W-:-:S04]  /*0880*/  @!P2 LEA.HI.X R15, R12, c[0x0][0x174], R13, 0x1, P1 ;  /* 0x00005d000c0faa11 */ /* 0x000fc800008f0c0d */
[----:B------:R-:W-:Y:S01]  /*0890*/  @!P5 IADD3 R13, R17, R27, RZ ;  /* 0x0000001b110dd210 */ /* 0x000fe20007ffe0ff */
[----:B------:R0:W5:Y:S01]  /*08a0*/  @!P2 LDG.E R25, [R14.64] ;  /* 0x000000060e19a981 */ /* 0x000162000c1e1900 */
[----:B------:R-:W-:Y:S01]  /*08b0*/  @!P5 LEA R12, P1, R16, c[0x0][0x170], 0x1 ;  /* 0x00005c00100cda11 */ /* 0x000fe200078208ff */
[----:B------:R-:W-:-:S03]  /*08c0*/  CS2R R26, SRZ ;  /* 0x00000000001a7805 */ /* 0x000fc6000001ff00 */
[----:B------:R-:W-:-:S05]  /*08d0*/  @!P5 LEA.HI.X R13, R16, c[0x0][0x174], R13, 0x1, P1 ;  /* 0x00005d00100dda11 */ /* 0x000fca00008f0c0d */
[----:B------:R1:W5:Y:S01]  /*08e0*/  @!P5 LDG.E R26, [R12.64] ;  /* 0x000000060c1ad981 */ /* 0x000362000c1e1900 */
[----:B------:R-:W-:Y:S02]  /*08f0*/  ISETP.GE.U32.AND P4, PT, R6, c[0x0][0x1c8], PT ;  /* 0x0000720006007a0c */ /* 0x000fe40003f86070 */
[----:B------:R-:W-:-:S04]  /*0900*/  SHF.R.S32.HI R36, RZ, 0x1f, R6 ;  /* 0x0000001fff247819 */ /* 0x000fc80000011406 */
[----:B------:R-:W-:-:S04]  /*0910*/  ISETP.GE.AND.EX P4, PT, R36, c[0x0][0x1cc], PT, P4 ;  /* 0x0000730024007a0c */ /* 0x000fc80003f86340 */
[----:B------:R-:W-:-:S13]  /*0920*/  ISETP.GT.U32.OR P3, PT, R42, 0x19f, P4 ;  /* 0x0000019f2a00780c */ /* 0x000fda0002764470 */
[----:B0-----:R-:W-:Y:S01]  /*0930*/  @!P3 MOV R14, R22 ;  /* 0x00000016000eb202 */ /* 0x001fe20000000f00 */
[----:B------:R-:W-:Y:S01]  /*0940*/  @!P3 IMAD R17, R36, c[0x0][0x1c0], RZ ;  /* 0x000070002411ba24 */ /* 0x000fe200078e02ff */
[----:B------:R-:W-:-:S03]  /*0950*/  @!P3 MOV R15, R21 ;  /* 0x00000015000fb202 */ /* 0x000fc60000000f00 */
[C---:B------:R-:W-:Y:S02]  /*0960*/  @!P3 IMAD R17, R6.reuse, c[0x0][0x1c4], R17 ;  /* 0x000071000611ba24 */ /* 0x040fe400078e0211 */
[----:B------:R-:W-:-:S05]  /*0970*/  @!P3 IMAD.WIDE.U32 R14, R6, c[0x0][0x1c0], R14 ;  /* 0x00007000060eba25 */ /* 0x000fca00078e000e */
[----:B------:R-:W-:Y:S02]  /*0980*/  @!P3 IADD3 R17, R15, R17, RZ ;  /* 0x000000110f11b210 */ /* 0x000fe40007ffe0ff */
[----:B-1----:R-:W-:-:S04]  /*0990*/  @!P3 LEA R12, P1, R14, c[0x0][0x170], 0x1 ;  /* 0x00005c000e0cba11 */ /* 0x002fc800078208ff */
[----:B------:R-:W-:-:S05]  /*09a0*/  @!P3 LEA.HI.X R13, R14, c[0x0][0x174], R17, 0x1, P1 ;  /* 0x00005d000e0dba11 */ /* 0x000fca00008f0c11 */
[----:B------:R2:W5:Y:S01]  /*09b0*/  @!P3 LDG.E R27, [R12.64] ;  /* 0x000000060c1bb981 */ /* 0x000562000c1e1900 */
[----:B------:R-:W-:Y:S02]  /*09c0*/  ISETP.GE.U32.AND P1, PT, R7, c[0x0][0x1c8], PT ;  /* 0x0000720007007a0c */ /* 0x000fe40003f26070 */
[----:B------:R-:W-:-:S04]  /*09d0*/  SHF.R.S32.HI R33, RZ, 0x1f, R7 ;  /* 0x0000001fff217819 */ /* 0x000fc80000011407 */
[----:B------:R-:W-:-:S04]  /*09e0*/  ISETP.GE.AND.EX P1, PT, R33, c[0x0][0x1cc], PT, P1 ;  /* 0x0000730021007a0c */ /* 0x000fc80003f26310 */
[----:B------:R-:W-:Y:S02]  /*09f0*/  ISETP.GT.U32.OR P1, PT, R42, 0x19f, P1 ;  /* 0x0000019f2a00780c */ /* 0x000fe40000f24470 */
[----:B------:R-:W-:Y:S02]  /*0a00*/  MOV R28, RZ ;  /* 0x000000ff001c7202 */ /* 0x000fe40000000f00 */
[--C-:B--2---:R-:W-:Y:S02]  /*0a10*/  PRMT R13, RZ, 0x7610, R9.reuse ;  /* 0x00007610ff0d7816 */ /* 0x104fe40000000009 */
[----:B------:R-:W-:-:S03]  /*0a20*/  PRMT R12, RZ, 0x5410, R9 ;  /* 0x00005410ff0c7816 */ /* 0x000fc60000000009 */
[----:B------:R-:W-:Y:S02]  /*0a30*/  FMUL.FTZ R15, R13, R13 ;  /* 0x0000000d0d0f7220 */ /* 0x000fe40000410000 */
[C---:B------:R-:W-:Y:S02]  /*0a40*/  FADD.FTZ R14, R12.reuse, R13 ;  /* 0x0000000d0c0e7221 */ /* 0x040fe40000010000 */
[----:B------:R-:W-:Y:S01]  /*0a50*/  FFMA.FTZ R15, R12, R12, R15 ;  /* 0x0000000c0c0f7223 */ /* 0x000fe2000001000f */
[--C-:B---3--:R-:W-:Y:S02]  /*0a60*/  PRMT R13, RZ, 0x7610, R10.reuse ;  /* 0x00007610ff0d7816 */ /* 0x108fe4000000000a */
[----:B------:R-:W-:Y:S02]  /*0a70*/  PRMT R12, RZ, 0x5410, R10 ;  /* 0x00005410ff0c7816 */ /* 0x000fe4000000000a */
[----:B----4-:R-:W-:Y:S01]  /*0a80*/  PRMT R16, RZ, 0x7610, R11 ;  /* 0x00007610ff107816 */ /* 0x010fe2000000000b */
[----:B------:R-:W-:-:S02]  /*0a90*/  FMUL.FTZ R19, R13, R13 ;  /* 0x0000000d0d137220 */ /* 0x000fc40000410000 */
[C---:B------:R-:W-:Y:S01]  /*0aa0*/  FADD.FTZ R17, R12.reuse, R13 ;  /* 0x0000000d0c117221 */ /* 0x040fe20000010000 */
[----:B------:R-:W-:Y:S01]  /*0ab0*/  PRMT R13, RZ, 0x5410, R11 ;  /* 0x00005410ff0d7816 */ /* 0x000fe2000000000b */
[----:B------:R-:W-:Y:S02]  /*0ac0*/  FFMA.FTZ R12, R12, R12, R19 ;  /* 0x0000000c0c0c7223 */ /* 0x000fe40000010013 */
[----:B------:R-:W-:Y:S02]  /*0ad0*/  FADD.FTZ R15, RZ, R15 ;  /* 0x0000000fff0f7221 */ /* 0x000fe40000010000 */
[----:B------:R-:W-:Y:S02]  /*0ae0*/  FMUL.FTZ R18, R16, R16 ;  /* 0x0000001010127220 */ /* 0x000fe40000410000 */
[----:B------:R-:W-:Y:S02]  /*0af0*/  FADD.FTZ R12, R15, R12 ;  /* 0x0000000c0f0c7221 */ /* 0x000fe40000010000 */
[----:B------:R-:W-:-:S02]  /*0b00*/  FADD.FTZ R15, R13, R16 ;  /* 0x000000100d0f7221 */ /* 0x000fc40000010000 */
[----:B------:R-:W-:Y:S02]  /*0b10*/  FFMA.FTZ R13, R13, R13, R18 ;  /* 0x0000000d0d0d7223 */ /* 0x000fe40000010012 */
[----:B------:R-:W-:Y:S01]  /*0b20*/  FADD.FTZ R14, RZ, R14 ;  /* 0x0000000eff0e7221 */ /* 0x000fe20000010000 */
[--C-:B-----5:R-:W-:Y:S01]  /*0b30*/  PRMT R16, RZ, 0x7610, R24.reuse ;  /* 0x00007610ff107816 */ /* 0x120fe20000000018 */
[----:B------:R-:W-:Y:S01]  /*0b40*/  FADD.FTZ R12, R12, R13 ;  /* 0x0000000d0c0c7221 */ /* 0x000fe20000010000 */
[----:B------:R-:W-:Y:S01]  /*0b50*/  PRMT R13, RZ, 0x5410, R24 ;  /* 0x00005410ff0d7816 */ /* 0x000fe20000000018 */
[----:B------:R-:W-:Y:S02]  /*0b60*/  FADD.FTZ R14, R14, R17 ;  /* 0x000000110e0e7221 */ /* 0x000fe40000010000 */
[----:B------:R-:W-:Y:S02]  /*0b70*/  FMUL.FTZ R18, R16, R16 ;  /* 0x0000001010127220 */ /* 0x000fe40000410000 */
[----:B------:R-:W-:-:S02]  /*0b80*/  FADD.FTZ R14, R14, R15 ;  /* 0x0000000f0e0e7221 */ /* 0x000fc40000010000 */
[C---:B------:R-:W-:Y:S02]  /*0b90*/  FADD.FTZ R15, R13.reuse, R16 ;  /* 0x000000100d0f7221 */ /* 0x040fe40000010000 */
[----:B------:R-:W-:Y:S02]  /*0ba0*/  FFMA.FTZ R13, R13, R13, R18 ;  /* 0x0000000d0d0d7223 */ /* 0x000fe40000010012 */
[----:B------:R-:W-:Y:S01]  /*0bb0*/  FADD.FTZ R14, R14, R15 ;  /* 0x0000000f0e0e7221 */ /* 0x000fe20000010000 */
[--C-:B------:R-:W-:Y:S02]  /*0bc0*/  PRMT R16, RZ, 0x7610, R25.reuse ;  /* 0x00007610ff107816 */ /* 0x100fe40000000019 */
[----:B------:R-:W-:-:S03]  /*0bd0*/  PRMT R15, RZ, 0x5410, R25 ;  /* 0x00005410ff0f7816 */ /* 0x000fc60000000019 */
[----:B------:R-:W-:Y:S02]  /*0be0*/  FMUL.FTZ R18, R16, R16 ;  /* 0x0000001010127220 */ /* 0x000fe40000410000 */
[C---:B------:R-:W-:Y:S02]  /*0bf0*/  FADD.FTZ R17, R15.reuse, R16 ;  /* 0x000000100f117221 */ /* 0x040fe40000010000 */
[----:B------:R-:W-:Y:S01]  /*0c00*/  FADD.FTZ R12, R12, R13 ;  /* 0x0000000d0c0c7221 */ /* 0x000fe20000010000 */
[----:B------:R-:W-:Y:S01]  /*0c10*/  PRMT R16, RZ, 0x7610, R26 ;  /* 0x00007610ff107816 */ /* 0x000fe2000000001a */
[----:B------:R-:W-:Y:S01]  /*0c20*/  FFMA.FTZ R15, R15, R15, R18 ;  /* 0x0000000f0f0f7223 */ /* 0x000fe20000010012 */
[----:B------:R-:W-:Y:S01]  /*0c30*/  PRMT R13, RZ, 0x5410, R26 ;  /* 0x00005410ff0d7816 */ /* 0x000fe2000000001a */
[----:B------:R-:W-:Y:S02]  /*0c40*/  FADD.FTZ R14, R14, R17 ;  /* 0x000000110e0e7221 */ /* 0x000fe40000010000 */
[----:B------:R-:W-:-:S02]  /*0c50*/  FADD.FTZ R12, R12, R15 ;  /* 0x0000000f0c0c7221 */ /* 0x000fc40000010000 */
[C---:B------:R-:W-:Y:S02]  /*0c60*/  FADD.FTZ R15, R13.reuse, R16 ;  /* 0x000000100d0f7221 */ /* 0x040fe40000010000 */
[----:B------:R-:W-:Y:S02]  /*0c70*/  FMUL.FTZ R18, R16, R16 ;  /* 0x0000001010127220 */ /* 0x000fe40000410000 */
[----:B------:R-:W-:Y:S01]  /*0c80*/  FADD.FTZ R16, R14, R15 ;  /* 0x0000000f0e107221 */ /* 0x000fe20000010000 */
[----:B------:R-:W-:Y:S01]  /*0c90*/  @!P1 MOV R14, R22 ;  /* 0x00000016000e9202 */ /* 0x000fe20000000f00 */
[----:B------:R-:W-:Y:S01]  /*0ca0*/  FFMA.FTZ R17, R13, R13, R18 ;  /* 0x0000000d0d117223 */ /* 0x000fe20000010012 */
[----:B------:R-:W-:Y:S01]  /*0cb0*/  @!P1 MOV R15, R21 ;  /* 0x00000015000f9202 */ /* 0x000fe20000000f00 */
[----:B------:R-:W-:-:S04]  /*0cc0*/  @!P1 IMAD R18, R33, c[0x0][0x1c0], RZ ;  /* 0x0000700021129a24 */ /* 0x000fc800078e02ff */
[C---:B------:R-:W-:Y:S02]  /*0cd0*/  @!P1 IMAD R13, R7.reuse, c[0x0][0x1c4], R18 ;  /* 0x00007100070d9a24 */ /* 0x040fe400078e0212 */
[----:B------:R-:W-:-:S04]  /*0ce0*/  @!P1 IMAD.WIDE.U32 R14, R7, c[0x0][0x1c0], R14 ;  /* 0x00007000070e9a25 */ /* 0x000fc800078e000e */
[----:B------:R-:W-:Y:S01]  /*0cf0*/  FADD.FTZ R17, R12, R17 ;  /* 0x000000110c117221 */ /* 0x000fe20000010000 */
[----:B------:R-:W-:Y:S02]  /*0d00*/  @!P1 IADD3 R13, R15, R13, RZ ;  /* 0x0000000d0f0d9210 */ /* 0x000fe40007ffe0ff */
[----:B------:R-:W-:-:S04]  /*0d10*/  @!P1 LEA R12, P2, R14, c[0x0][0x170], 0x1 ;  /* 0x00005c000e0c9a11 */ /* 0x000fc800078408ff */
[----:B------:R-:W-:-:S05]  /*0d20*/  @!P1 LEA.HI.X R13, R14, c[0x0][0x174], R13, 0x1, P2 ;  /* 0x00005d000e0d9a11 */ /* 0x000fca00010f0c0d */
[----:B------:R-:W2:Y:S01]  /*0d30*/  @!P1 LDG.E R28, [R12.64] ;  /* 0x000000060c1c9981 */ /* 0x000ea2000c1e1900 */
[--C-:B------:R-:W-:Y:S02]  /*0d40*/  PRMT R19, RZ, 0x7610, R27.reuse ;  /* 0x00007610ff137816 */ /* 0x100fe4000000001b */
[----:B------:R-:W-:-:S03]  /*0d50*/  PRMT R18, RZ, 0x5410, R27 ;  /* 0x00005410ff127816 */ /* 0x000fc6000000001b */
[----:B------:R-:W-:Y:S02]  /*0d60*/  FMUL.FTZ R43, R19, R19 ;  /* 0x00000013132b7220 */ /* 0x000fe40000410000 */
[C---:B------:R-:W-:Y:S01]  /*0d70*/  FADD.FTZ R19, R18.reuse, R19 ;  /* 0x0000001312137221 */ /* 0x040fe20000010000 */
[----:B------:R-:W0:Y:S01]  /*0d80*/  S2R R45, SR_LANEID ;  /* 0x00000000002d7919 */ /* 0x000e220000000000 */
[----:B------:R-:W-:Y:S02]  /*0d90*/  FFMA.FTZ R18, R18, R18, R43 ;  /* 0x0000001212127223 */ /* 0x000fe4000001002b */
[----:B------:R-:W-:Y:S02]  /*0da0*/  FADD.FTZ R16, R16, R19 ;  /* 0x0000001310107221 */ /* 0x000fe40000010000 */
[----:B------:R-:W-:Y:S01]  /*0db0*/  FADD.FTZ R17, R17, R18 ;  /* 0x0000001211117221 */ /* 0x000fe20000010000 */
[C---:B0-----:R-:W-:Y:S02]  /*0dc0*/  ISETP.GT.AND P1, PT, R45.reuse, 0x1e, PT ;  /* 0x0000001e2d00780c */ /* 0x041fe40003f24270 */
[----:B------:R-:W-:-:S02]  /*0dd0*/  ISETP.NE.AND P2, PT, R45, RZ, PT ;  /* 0x000000ff2d00720c */ /* 0x000fc40003f45270 */
[----:B------:R-:W-:Y:S01]  /*0de0*/  ISETP.NE.AND P3, PT, R42, RZ, PT ;  /* 0x000000ff2a00720c */ /* 0x000fe20003f65270 */
[----:B------:R-:W-:Y:S01]  /*0df0*/  BSSY B0, `(.L_x_2059) ;  /* 0x0000042000007945 */ /* 0x000fe20003800000 */
[--C-:B--2---:R-:W-:Y:S02]  /*0e00*/  PRMT R13, RZ, 0x7610, R28.reuse ;  /* 0x00007610ff0d7816 */ /* 0x104fe4000000001c */
[----:B------:R-:W-:-:S03]  /*0e10*/  PRMT R12, RZ, 0x5410, R28 ;  /* 0x00005410ff0c7816 */ /* 0x000fc6000000001c */
[----:B------:R-:W-:Y:S02]  /*0e20*/  FMUL.FTZ R19, R13, R13 ;  /* 0x0000000d0d137220 */ /* 0x000fe40000410000 */
[C---:B------:R-:W-:Y:S02]  /*0e30*/  FADD.FTZ R15, R12.reuse, R13 ;  /* 0x0000000d0c0f7221 */ /* 0x040fe40000010000 */
[----:B------:R-:W-:Y:S02]  /*0e40*/  FFMA.FTZ R14, R12, R12, R19 ;  /* 0x0000000c0c0e7223 */ /* 0x000fe40000010013 */
        /* <DEDUP_REMOVED lines=32> */
[----:B0-----:R-:W-:Y:S02]  /*1050*/  FADD.FTZ R16, R17, R19 ;  /* 0x0000001311107221 */ /* 0x001fe40000010000 */
[----:B--2---:R-:W-:Y:S02]  /*1060*/  FADD.FTZ R43, R43, R12 ;  /* 0x0000000c2b2b7221 */ /* 0x004fe40000010000 */
[----:B------:R-:W-:Y:S02]  /*1070*/  FADD.FTZ R12, R16, R13 ;  /* 0x0000000d100c7221 */ /* 0x000fe40000010000 */
[----:B------:R-:W0:Y:S01]  /*1080*/  LDS.128 R16, [0x30] ;  /* 0x00003000ff107984 */ /* 0x000e220000000c00 */
[----:B------:R-:W-:Y:S02]  /*1090*/  FADD.FTZ R43, R43, R14 ;  /* 0x0000000e2b2b7221 */ /* 0x000fe40000010000 */
[----:B------:R-:W-:Y:S02]  /*10a0*/  FADD.FTZ R12, R12, R15 ;  /* 0x0000000f0c0c7221 */ /* 0x000fe40000010000 */
[----:B0-----:R-:W-:-:S02]  /*10b0*/  FADD.FTZ R43, R43, R16 ;  /* 0x000000102b2b7221 */ /* 0x001fc40000010000 */
[----:B------:R-:W-:Y:S02]  /*10c0*/  FADD.FTZ R16, R12, R17 ;  /* 0x000000110c107221 */ /* 0x000fe40000010000 */
[----:B------:R-:W0:Y:S01]  /*10d0*/  LDS.128 R12, [0x40] ;  /* 0x00004000ff0c7984 */ /* 0x000e220000000c00 */
[----:B------:R-:W-:Y:S02]  /*10e0*/  FADD.FTZ R43, R43, R18 ;  /* 0x000000122b2b7221 */ /* 0x000fe40000010000 */
[----:B------:R-:W-:Y:S02]  /*10f0*/  FADD.FTZ R16, R16, R19 ;  /* 0x0000001310107221 */ /* 0x000fe40000010000 */
[----:B0-----:R-:W-:Y:S02]  /*1100*/  FADD.FTZ R43, R43, R12 ;  /* 0x0000000c2b2b7221 */ /* 0x001fe40000010000 */
[----:B------:R-:W-:Y:S02]  /*1110*/  FADD.FTZ R12, R16, R13 ;  /* 0x0000000d100c7221 */ /* 0x000fe40000010000 */
[----:B------:R-:W0:Y:S01]  /*1120*/  LDS.128 R16, [0x50] ;  /* 0x00005000ff107984 */ /* 0x000e220000000c00 */
[----:B------:R-:W-:-:S02]  /*1130*/  FADD.FTZ R43, R43, R14 ;  /* 0x0000000e2b2b7221 */ /* 0x000fc40000010000 */
[----:B------:R-:W-:Y:S02]  /*1140*/  FADD.FTZ R12, R12, R15 ;  /* 0x0000000f0c0c7221 */ /* 0x000fe40000010000 */
[----:B0-----:R-:W-:Y:S02]  /*1150*/  FADD.FTZ R43, R43, R16 ;  /* 0x000000102b2b7221 */ /* 0x001fe40000010000 */
[----:B------:R-:W-:Y:S02]  /*1160*/  FADD.FTZ R16, R12, R17 ;  /* 0x000000110c107221 */ /* 0x000fe40000010000 */
[----:B------:R-:W0:Y:S01]  /*1170*/  LDS.128 R12, [0x60] ;  /* 0x00006000ff0c7984 */ /* 0x000e220000000c00 */
[----:B------:R-:W-:Y:S02]  /*1180*/  FADD.FTZ R43, R43, R18 ;  /* 0x000000122b2b7221 */ /* 0x000fe40000010000 */
[----:B------:R-:W-:Y:S02]  /*1190*/  FADD.FTZ R18, R16, R19 ;  /* 0x0000001310127221 */ /* 0x000fe40000010000 */
[----:B------:R-:W1:Y:S01]  /*11a0*/  LDS.64 R16, [0x70] ;  /* 0x00007000ff107984 */ /* 0x000e620000000a00 */
[----:B0-----:R-:W-:-:S02]  /*11b0*/  FADD.FTZ R43, R43, R12 ;  /* 0x0000000c2b2b7221 */ /* 0x001fc40000010000 */
[----:B------:R-:W-:Y:S02]  /*11c0*/  FADD.FTZ R18, R18, R13 ;  /* 0x0000000d12127221 */ /* 0x000fe40000010000 */
[----:B------:R-:W-:Y:S02]  /*11d0*/  FADD.FTZ R43, R43, R14 ;  /* 0x0000000e2b2b7221 */ /* 0x000fe40000010000 */
[----:B------:R-:W-:Y:S02]  /*11e0*/  FADD.FTZ R18, R18, R15 ;  /* 0x0000000f12127221 */ /* 0x000fe40000010000 */
[----:B-1----:R-:W-:Y:S02]  /*11f0*/  FADD.FTZ R16, R43, R16 ;  /* 0x000000102b107221 */ /* 0x002fe40000010000 */
[----:B------:R-:W-:Y:S02]  /*1200*/  FADD.FTZ R17, R18, R17 ;  /* 0x0000001112117221 */ /* 0x000fe40000010000 */
.L_x_2060:
[----:B------:R-:W-:Y:S05]  /*1210*/  BSYNC B0 ;  /* 0x0000000000007941 */ /* 0x000fea0003800000 */
.L_x_2059:
        /* <DEDUP_REMOVED lines=12> */
[----:B-1----:R-:W-:-:S04]  /*12e0*/  IMAD R45, R41, c[0x0][0x10], R14 ;  /* 0x00000400292d7a24 */ /* 0x002fc800078e020e */
[----:B------:R-:W-:Y:S01]  /*12f0*/  IMAD.WIDE.U32 R12, R45, 0x8, R12 ;  /* 0x000000082d0c7825 */ /* 0x000fe200078e000c */
[----:B------:R-:W-:Y:S02]  /*1300*/  IADD3 R45, R43, R14, RZ ;  /* 0x0000000e2b2d7210 */ /* 0x000fe40007ffe0ff */
[----:B------:R-:W-:Y:S02]  /*1310*/  MOV R43, 0x1 ;  /* 0x00000001002b7802 */ /* 0x000fe40000000f00 */
[----:B------:R1:W-:Y:S02]  /*1320*/  STG.E.64 [R12.64], R16 ;  /* 0x000000100c007986 */ /* 0x0003e4000c101b06 */
[----:B------:R-:W-:Y:S01]  /*1330*/  SEL R43, R43, 0xffffffff, !P1 ;  /* 0xffffffff2b2b7807 */ /* 0x000fe20004800000 */
[----:B-1----:R-:W-:Y:S01]  /*1340*/  IMAD.WIDE.U32 R12, R45, R18, c[0x0][0x190] ;  /* 0x000064002d0c7625 */ /* 0x002fe200078e0012 */
[----:B------:R-:W-:Y:S06]  /*1350*/  MEMBAR.ALL.GPU ;  /* 0x0000000000007992 */ /* 0x000fec000000a000 */
[----:B------:R-:W-:-:S00]  /*1360*/  ERRBAR ;  /* 0x00000000000079ab */ /* 0x000fc00000000000 */
[----:B------:R-:W-:Y:S01]  /*1370*/  SEL R45, RZ, c[0x0][0xc], P1 ;  /* 0x00000300ff2d7a07 */ /* 0x000fe20000800000 */
[----:B------:R1:W-:Y:S03]  /*1380*/  RED.E.ADD.S32.STRONG.GPU [R12.64], R43 ;  /* 0x0000002b0c00798e */ /* 0x0003e6000c10e386 */
[----:B------:R-:W-:-:S13]  /*1390*/  ISETP.NE.AND P1, PT, R45, -0x1, PT ;  /* 0xffffffff2d00780c */ /* 0x000fda0003f25270 */
[----:B------:R-:W-:Y:S05]  /*13a0*/  @!P1 BRA `(.L_x_2062) ;  /* 0x0000007000009947 */ /* 0x000fea0003800000 */
[----:B-1----:R-:W-:-:S04]  /*13b0*/  IMAD R13, R15, c[0x0][0x10], R14 ;  /* 0x000004000f0d7a24 */ /* 0x002fc800078e020e */
[----:B------:R-:W-:-:S05]  /*13c0*/  IMAD.WIDE.U32 R12, R13, R18, c[0x0][0x190] ;  /* 0x000064000d0c7625 */ /* 0x000fca00078e0012 */
.L_x_2063:
[----:B------:R-:W2:Y:S01]  /*13d0*/  LDG.E.STRONG.GPU R14, [R12.64] ;  /* 0x000000060c0e7981 */ /* 0x000ea2000c1ef900 */
[----:B------:R-:W-:Y:S01]  /*13e0*/  YIELD ;  /* 0x0000000000007946 */ /* 0x000fe20003800000 */
[----:B--2---:R-:W-:Y:S01]  /*13f0*/  ISETP.NE.AND P1, PT, R14, R45, PT ;  /* 0x0000002d0e00720c */ /* 0x004fe20003f25270 */
[----:B------:R-:W-:-:S12]  /*1400*/  CCTL.IVALL ;  /* 0x00000000ff00798f */ /* 0x000fd80002000000 */
[----:B------:R-:W-:Y:S05]  /*1410*/  @P1 BRA `(.L_x_2063) ;  /* 0xffffffb000001947 */ /* 0x000fea000383ffff */
.L_x_2062:
        /* <DEDUP_REMOVED lines=11> */
.L_x_2065:
        /* <DEDUP_REMOVED lines=11> */
[----:B------:R-:W-:-:S04]  /*1580*/  IADD3 R18, R13, 0x1, RZ ;  /* 0x000000010d127810 */ /* 0x000fc80007ffe0ff */
[----:B------:R-:W-:-:S13]  /*1590*/  ISETP.EQ.OR P2, PT, R18, R41, P3 ;  /* 0x000000291200720c */ /* 0x000fda0001f42670 */
[----:B------:R-:W1:Y:S01]  /*15a0*/  @!P2 S2R R19, SR_CTAID.Y ;  /* 0x000000000013a919 */ /* 0x000e620000002600 */
[----:B------:R-:W-:-:S05]  /*15b0*/  @!P2 LOP3.LUT R43, R3, 0x1, RZ, 0xc0, !PT ;  /* 0x00000001032ba812 */ /* 0x000fca00078ec0ff */
[----:B------:R-:W-:-:S04]  /*15c0*/  @!P2 IMAD R43, R43, c[0x0][0x10], RZ ;  /* 0x000004002b2baa24 */ /* 0x000fc800078e02ff */
[----:B------:R-:W-:-:S05]  /*15d0*/  @!P2 IMAD R43, R43, c[0x0][0xc], RZ ;  /* 0x000003002b2baa24 */ /* 0x000fca00078e02ff */
[----:B------:R-:W-:Y:S01]  /*15e0*/  @!P2 SHF.L.U32 R43, R43, 0x1, RZ ;  /* 0x000000012b2ba819 */ /* 0x000fe200000006ff */
[----:B-1----:R-:W-:Y:S02]  /*15f0*/  @!P2 IMAD R19, R18, c[0x0][0x10], R19 ;  /* 0x000004001213aa24 */ /* 0x002fe400078e0213 */
[----:B0-2---:R-:W-:Y:S01]  /*1600*/  @!P1 FADD.FTZ R16, R16, R14 ;  /* 0x0000000e10109221 */ /* 0x005fe20000010000 */
[----:B------:R-:W-:Y:S01]  /*1610*/  @!P2 MOV R14, 0x4 ;  /* 0x00000004000ea802 */ /* 0x000fe20000000f00 */
[----:B------:R-:W-:-:S04]  /*1620*/  @!P1 FADD.FTZ R17, R17, R15 ;  /* 0x0000000f11119221 */ /* 0x000fc80000010000 */
[----:B------:R-:W-:-:S06]  /*1630*/  @!P2 IMAD.WIDE R14, R43, R14, c[0x0][0x198] ;  /* 0x000066002b0ea625 */ /* 0x000fcc00078e020e */
[----:B------:R-:W-:-:S06]  /*1640*/  @!P2 IMAD.WIDE.U32 R14, R19, 0x8, R14 ;  /* 0x00000008130ea825 */ /* 0x000fcc00078e000e */
[----:B------:R-:W2:Y:S01]  /*1650*/  @!P2 LDG.E.64 R14, [R14.64] ;  /* 0x000000060e0ea981 */ /* 0x000ea2000c1e1b00 */
[----:B------:R-:W-:-:S04]  /*1660*/  IADD3 R18, R13, 0x2, RZ ;  /* 0x000000020d127810 */ /* 0x000fc80007ffe0ff */
[----:B------:R-:W-:-:S13]  /*1670*/  ISETP.EQ.OR P1, PT, R18, R41, P3 ;  /* 0x000000291200720c */ /* 0x000fda0001f22670 */
[----:B------:R-:W0:Y:S01]  /*1680*/  @!P1 S2R R19, SR_CTAID.Y ;  /* 0x0000000000139919 */ /* 0x000e220000002600 */
[----:B------:R-:W-:-:S05]  /*1690*/  @!P1 LOP3.LUT R43, R3, 0x1, RZ, 0xc0, !PT ;  /* 0x00000001032b9812 */ /* 0x000fca00078ec0ff */
[----:B------:R-:W-:-:S04]  /*16a0*/  @!P1 IMAD R43, R43, c[0x0][0x10], RZ ;  /* 0x000004002b2b9a24 */ /* 0x000fc800078e02ff */
[----:B------:R-:W-:-:S05]  /*16b0*/  @!P1 IMAD R43, R43, c[0x0][0xc], RZ ;  /* 0x000003002b2b9a24 */ /* 0x000fca00078e02ff */
[----:B------:R-:W-:Y:S01]  /*16c0*/  @!P1 SHF.L.U32 R43, R43, 0x1, RZ ;  /* 0x000000012b2b9819 */ /* 0x000fe200000006ff */
[----:B0-----:R-:W-:Y:S02]  /*16d0*/  @!P1 IMAD R19, R18, c[0x0][0x10], R19 ;  /* 0x0000040012139a24 */ /* 0x001fe400078e0213 */
[----:B--2---:R-:W-:Y:S01]  /*16e0*/  @!P2 FADD.FTZ R16, R16, R14 ;  /* 0x0000000e1010a221 */ /* 0x004fe20000010000 */
        /* <DEDUP_REMOVED lines=19> */
[----:B------:R-:W-:Y:S02]  /*1820*/  IADD3 R12, R12, -0x4, RZ ;  /* 0xfffffffc0c0c7810 */ /* 0x000fe40007ffe0ff */
[----:B------:R-:W-:Y:S02]  /*1830*/  IADD3 R13, R13, 0x4, RZ ;  /* 0x000000040d0d7810 */ /* 0x000fe40007ffe0ff */
[----:B------:R-:W-:Y:S01]  /*1840*/  ISETP.NE.AND P1, PT, R12, RZ, PT ;  /* 0x000000ff0c00720c */ /* 0x000fe20003f25270 */
[----:B--2---:R-:W-:Y:S02]  /*1850*/  @!P2 FADD.FTZ R16, R16, R14 ;  /* 0x0000000e1010a221 */ /* 0x004fe40000010000 */
[----:B------:R-:W-:-:S10]  /*1860*/  @!P2 FADD.FTZ R17, R17, R15 ;  /* 0x0000000f1111a221 */ /* 0x000fd40000010000 */
[----:B------:R-:W-:Y:S05]  /*1870*/  @P1 BRA `(.L_x_2065) ;  /* 0xfffffc5000001947 */ /* 0x000fea000383ffff */
.L_x_2064:
        /* <DEDUP_REMOVED lines=19> */
.L_x_2067:
[----:B------:R-:W-:Y:S05]  /*19b0*/  BSYNC B0 ;  /* 0x0000000000007941 */ /* 0x000fea0003800000 */
.L_x_2066:
[----:B------:R-:W-:Y:S05]  /*19c0*/  @!P2 BRA `(.L_x_2061) ;  /* 0x000001d00000a947 */ /* 0x000fea0003800000 */
[C---:B------:R-:W-:Y:S02]  /*19d0*/  IADD3 R14, R13.reuse, 0x1, RZ ;  /* 0x000000010d0e7810 */ /* 0x040fe40007ffe0ff */
[----:B------:R-:W-:Y:S02]  /*19e0*/  IADD3 R18, R13, 0x2, RZ ;  /* 0x000000020d127810 */ /* 0x000fe40007ffe0ff */
[-C--:B------:R-:W-:Y:S02]  /*19f0*/  ISETP.EQ.OR P2, PT, R14, R41.reuse, P3 ;  /* 0x000000290e00720c */ /* 0x080fe40001f42670 */
[----:B------:R-:W-:-:S04]  /*1a00*/  ISETP.EQ.OR P1, PT, R18, R41, P3 ;  /* 0x000000291200720c */ /* 0x000fc80001f22670 */
[----:B------:R-:W-:-:S07]  /*1a10*/  ISETP.EQ.OR P1, PT, R12, 0x2, P1 ;  /* 0x000000020c00780c */ /* 0x000fce0000f22670 */
[----:B------:R-:W1:Y:S01]  /*1a20*/  @!P2 S2R R15, SR_CTAID.Y ;  /* 0x00000000000fa919 */ /* 0x000e620000002600 */
[----:B------:R-:W-:-:S05]  /*1a30*/  @!P2 LOP3.LUT R12, R3, 0x1, RZ, 0xc0, !PT ;  /* 0x00000001030ca812 */ /* 0x000fca00078ec0ff */
[----:B------:R-:W-:Y:S01]  /*1a40*/  @!P2 IMAD R12, R12, c[0x0][0x10], RZ ;  /* 0x000004000c0caa24 */ /* 0x000fe200078e02ff */
[----:B------:R-:W2:Y:S03]  /*1a50*/  @!P1 S2R R13, SR_CTAID.Y ;  /* 0x00000000000d9919 */ /* 0x000ea60000002600 */
[----:B------:R-:W-:-:S05]  /*1a60*/  @!P2 IMAD R12, R12, c[0x0][0xc], RZ ;  /* 0x000003000c0caa24 */ /* 0x000fca00078e02ff */
[----:B------:R-:W-:Y:S01]  /*1a70*/  @!P2 SHF.L.U32 R12, R12, 0x1, RZ ;  /* 0x000000010c0ca819 */ /* 0x000fe200000006ff */
[----:B-1----:R-:W-:Y:S01]  /*1a80*/  @!P2 IMAD R19, R14, c[0x0][0x10], R15 ;  /* 0x000004000e13aa24 */ /* 0x002fe200078e020f */
[----:B------:R-:W-:-:S05]  /*1a90*/  @!P2 MOV R15, 0x4 ;  /* 0x00000004000fa802 */ /* 0x000fca0000000f00 */
[----:B------:R-:W-:Y:S01]  /*1aa0*/  @!P2 IMAD.WIDE R14, R12, R15, c[0x0][0x198] ;  /* 0x000066000c0ea625 */ /* 0x000fe200078e020f */
[----:B------:R-:W-:-:S05]  /*1ab0*/  @!P1 LOP3.LUT R12, R3, 0x1, RZ, 0xc0, !PT ;  /* 0x00000001030c9812 */ /* 0x000fca00078ec0ff */
[----:B------:R-:W-:Y:S02]  /*1ac0*/  @!P1 IMAD R12, R12, c[0x0][0x10], RZ ;  /* 0x000004000c0c9a24 */ /* 0x000fe400078e02ff */
[----:B------:R-:W-:-:S04]  /*1ad0*/  @!P2 IMAD.WIDE.U32 R14, R19, 0x8, R14 ;  /* 0x00000008130ea825 */ /* 0x000fc800078e000e */
[----:B------:R-:W-:Y:S02]  /*1ae0*/  @!P1 IMAD R12, R12, c[0x0][0xc], RZ ;  /* 0x000003000c0c9a24 */ /* 0x000fe400078e02ff */
[----:B--2---:R-:W-:Y:S01]  /*1af0*/  @!P1 IMAD R19, R18, c[0x0][0x10], R13 ;  /* 0x0000040012139a24 */ /* 0x004fe200078e020d */
[----:B------:R-:W-:Y:S01]  /*1b00*/  @!P1 MOV R13, 0x4 ;  /* 0x00000004000d9802 */ /* 0x000fe20000000f00 */
[----:B------:R-:W2:Y:S01]  /*1b10*/  @!P2 LDG.E.64 R14, [R14.64] ;  /* 0x000000060e0ea981 */ /* 0x000ea2000c1e1b00 */
[----:B------:R-:W-:-:S05]  /*1b20*/  @!P1 SHF.L.U32 R12, R12, 0x1, RZ ;  /* 0x000000010c0c9819 */ /* 0x000fca00000006ff */
[----:B------:R-:W-:-:S06]  /*1b30*/  @!P1 IMAD.WIDE R12, R12, R13, c[0x0][0x198] ;  /* 0x000066000c0c9625 */ /* 0x000fcc00078e020d */
[----:B------:R-:W-:-:S06]  /*1b40*/  @!P1 IMAD.WIDE.U32 R12, R19, 0x8, R12 ;  /* 0x00000008130c9825 */ /* 0x000fcc00078e000c */
[----:B------:R-:W3:Y:S01]  /*1b50*/  @!P1 LDG.E.64 R12, [R12.64] ;  /* 0x000000060c0c9981 */ /* 0x000ee2000c1e1b00 */
[----:B0-2---:R-:W-:Y:S02]  /*1b60*/  @!P2 FADD.FTZ R16, R16, R14 ;  /* 0x0000000e1010a221 */ /* 0x005fe40000010000 */
[----:B------:R-:W-:Y:S02]  /*1b70*/  @!P2 FADD.FTZ R17, R17, R15 ;  /* 0x0000000f1111a221 */ /* 0x000fe40000010000 */
[----:B---3--:R-:W-:Y:S02]  /*1b80*/  @!P1 FADD.FTZ R16, R16, R12 ;  /* 0x0000000c10109221 */ /* 0x008fe40000010000 */
[----:B------:R-:W-:-:S04]  /*1b90*/  @!P1 FADD.FTZ R17, R17, R13 ;  /* 0x0000000d11119221 */ /* 0x000fc80000010000 */
.L_x_2061:
[----:B------:R-:W-:Y:S01]  /*1ba0*/  LOP3.LUT P1, RZ, R41, R42, RZ, 0xfc, !PT ;  /* 0x0000002a29ff7212 */ /* 0x000fe2000782fcff */
[----:B------:R-:W-:Y:S01]  /*1bb0*/  @!P3 STS.64 [0x80], R16 ;  /* 0x00008010ff00b388 */ /* 0x000fe20000000a00 */
[----:B------:R-:W-:Y:S01]  /*1bc0*/  ISETP.EQ.U32.AND P2, PT, RZ, c[0x0][0x168], PT ;  /* 0x00005a00ff007a0c */ /* 0x000fe20003f42070 */
[----:B------:R-:W-:Y:S01]  /*1bd0*/  HFMA2.MMA R19, -RZ, RZ, 0, 2.384185791015625e-07 ;  /* 0x00000004ff137435 */ /* 0x000fe200000001ff */
[----:B------:R-:W-:-:S02]  /*1be0*/  IADD3 R8, R4, R8, RZ ;  /* 0x0000000804087210 */ /* 0x000fc40007ffe0ff */
[----:B------:R-:W-:-:S13]  /*1bf0*/  ISETP.EQ.OR.EX P1, PT, RZ, c[0x0][0x16c], P1, P2 ;  /* 0x00005b00ff007a0c */ /* 0x000fda0000f22720 */
[----:B------:R-:W-:Y:S01]  /*1c00*/  @!P1 MOV R15, 0x8 ;  /* 0x00000008000f9802 */ /* 0x000fe20000000f00 */
[----:B------:R-:W-:Y:S02]  /*1c10*/  @!P1 FMUL.FTZ R13, R17, c[0x0][0x1f4] ;  /* 0x00007d00110d9a20 */ /* 0x000fe40000410000 */
[----:B------:R-:W-:Y:S02]  /*1c20*/  @!P1 FMUL.FTZ R12, R16, c[0x0][0x1f4] ;  /* 0x00007d00100c9a20 */ /* 0x000fe40000410000 */
[----:B------:R-:W-:-:S05]  /*1c30*/  @!P1 IMAD.WIDE R14, R2, R15, c[0x0][0x168] ;  /* 0x00005a00020e9625 */ /* 0x000fca00078e020f */
[----:B------:R1:W-:Y:S04]  /*1c40*/  @!P1 STG.E.64 [R14.64], R12 ;  /* 0x0000000c0e009986 */ /* 0x0003e8000c101b06 */
[----:B------:R-:W-:Y:S01]  /*1c50*/  BAR.SYNC.DEFER_BLOCKING 0x0 ;  /* 0x0000000000007b1d */ /* 0x000fe20000010000 */
[----:B-1----:R-:W-:-:S04]  /*1c60*/  IMAD.WIDE R14, R8, R19, c[0x0][0x178] ;  /* 0x00005e00080e7625 */ /* 0x002fc800078e0213 */
[----:B------:R-:W-:Y:S02]  /*1c70*/  IMAD.WIDE R12, R8, R19, c[0x0][0x180] ;  /* 0x00006000080c7625 */ /* 0x000fe400078e0213 */
[----:B------:R-:W2:Y:S04]  /*1c80*/  LDG.E.64 R14, [R14.64] ;  /* 0x000000060e0e7981 */ /* 0x000ea8000c1e1b00 */
[----:B------:R-:W2:Y:S01]  /*1c90*/  LDG.E.64 R12, [R12.64] ;  /* 0x000000060c0c7981 */ /* 0x000ea2000c1e1b00 */
[----:B------:R-:W-:Y:S02]  /*1ca0*/  MOV R19, 0x3f800000 ;  /* 0x3f80000000137802 */ /* 0x000fe40000000f00 */
[----:B------:R-:W-:Y:S01]  /*1cb0*/  ISETP.NE.AND P6, PT, RZ, UR5, PT ;  /* 0x00000005ff007c0c */ /* 0x000fe2000bfc5270 */
[----:B0-----:R-:W0:Y:S02]  /*1cc0*/  LDS.64 R16, [0x80] ;  /* 0x00008000ff107984 */ /* 0x001e240000000a00 */
[----:B0-----:R-:W-:-:S04]  /*1cd0*/  FMUL.FTZ R18, R16, c[0x0][0x1f4] ;  /* 0x00007d0010127a20 */ /* 0x001fc80000410000 */
[----:B------:R-:W-:-:S04]  /*1ce0*/  FMUL.FTZ R8, R18, R18 ;  /* 0x0000001212087220 */ /* 0x000fc80000410000 */
[----:B------:R-:W-:Y:S01]  /*1cf0*/  FFMA.FTZ R8, R17, c[0x0][0x1f4], -R8 ;  /* 0x00007d0011087a23 */ /* 0x000fe20000010808 */
[--C-:B------:R-:W-:Y:S02]  /*1d00*/  PRMT R17, RZ, 0x5410, R9.reuse ;  /* 0x00005410ff117816 */ /* 0x100fe40000000009 */
[----:B------:R-:W-:Y:S02]  /*1d10*/  PRMT R9, RZ, 0x7610, R9 ;  /* 0x00007610ff097816 */ /* 0x000fe40000000009 */
[----:B------:R-:W-:-:S03]  /*1d20*/  FSETP.GTU.FTZ.AND P1, PT, R8, RZ, PT ;  /* 0x000000ff0800720b */ /* 0x000fc60003f3c000 */
[----:B------:R-:W-:-:S10]  /*1d30*/  FADD.FTZ R16, R9, -R18 ;  /* 0x8000001209107221 */ /* 0x000fd40000010000 */
[----:B------:R-:W-:Y:S02]  /*1d40*/  @P1 FADD.FTZ R45, R8, c[0x0][0x188] ;  /* 0x00006200082d1621 */ /* 0x000fe40000010000 */
[----:B------:R-:W-:Y:S02]  /*1d50*/  FADD.FTZ R8, R17, -R18 ;  /* 0x8000001211087221 */ /* 0x000fe40000010000 */
[----:B------:R-:W0:Y:S02]  /*1d60*/  @P1 MUFU.RSQ R19, R45 ;  /* 0x0000002d00131308 */ /* 0x000e240000001400 */
[-C--:B0-----:R-:W-:Y:S02]  /*1d70*/  FMUL.FTZ R43, R8, R19.reuse ;  /* 0x00000013082b7220 */ /* 0x081fe40000410000 */
[----:B------:R-:W-:Y:S02]  /*1d80*/  FMUL.FTZ R16, R16, R19 ;  /* 0x0000001310107220 */ /* 0x000fe40000410000 */
[----:B--2---:R-:W-:-:S02]  /*1d90*/  FFMA.FTZ R43, R14, R43, R12 ;  /* 0x0000002b0e2b7223 */ /* 0x004fc4000001000c */
        /* <DEDUP_REMOVED lines=12> */
.L_x_2068:
[----:B------:R-:W-:Y:S01]  /*1e60*/  BSSY B0, `(.L_x_2069) ;  /* 0x000000c000007945 */ /* 0x000fe20003800000 */
[----:B------:R-:W-:Y:S05]  /*1e70*/  @!P0 BRA `(.L_x_2070) ;  /* 0x000000a000008947 */ /* 0x000fea0003800000 */
[----:B------:R-:W-:Y:S01]  /*1e80*/  F2FP.BF16.PACK_AB R43, R8, R43 ;  /* 0x0000002b082b723e */ /* 0x000fe200000010ff */
[----:B------:R-:W-:Y:S01]  /*1e90*/  IMAD R16, R44, c[0x0][0x1c0], RZ ;  /* 0x000070002c107a24 */ /* 0x000fe200078e02ff */
[----:B------:R-:W-:Y:S02]  /*1ea0*/  MOV R8, R22 ;  /* 0x0000001600087202 */ /* 0x000fe40000000f00 */
[----:B------:R-:W-:Y:S01]  /*1eb0*/  MOV R9, R21 ;  /* 0x0000001500097202 */ /* 0x000fe20000000f00 */
[----:B------:R-:W-:-:S04]  /*1ec0*/  IMAD R17, R0, c[0x0][0x1c4], R16 ;  /* 0x0000710000117a24 */ /* 0x000fc800078e0210 */
[----:B------:R-:W-:-:S05]  /*1ed0*/  IMAD.WIDE.U32 R8, R0, c[0x0][0x1c0], R8 ;  /* 0x0000700000087a25 */ /* 0x000fca00078e0008 */
[----:B------:R-:W-:Y:S02]  /*1ee0*/  IADD3 R9, R9, R17, RZ ;  /* 0x0000001109097210 */ /* 0x000fe40007ffe0ff */
[----:B------:R-:W-:-:S04]  /*1ef0*/  LEA R16, P1, R8, c[0x0][0x160], 0x1 ;  /* 0x0000580008107a11 */ /* 0x000fc800078208ff */
[----:B------:R-:W-:-:S05]  /*1f00*/  LEA.HI.X R17, R8, c[0x0][0x164], R9, 0x1, P1 ;  /* 0x0000590008117a11 */ /* 0x000fca00008f0c09 */
[----:B------:R0:W-:Y:S04]  /*1f10*/  STG.E [R16.64], R43 ;  /* 0x0000002b10007986 */ /* 0x0001e8000c101906 */
.L_x_2070:
[----:B------:R-:W-:Y:S05]  /*1f20*/  BSYNC B0 ;  /* 0x0000000000007941 */ /* 0x000fea0003800000 */
.L_x_2069:
[--C-:B------:R-:W-:Y:S02]  /*1f30*/  PRMT R9, RZ, 0x5410, R10.reuse ;  /* 0x00005410ff097816 */ /* 0x100fe4000000000a */
[----:B0-----:R-:W-:Y:S02]  /*1f40*/  PRMT R17, RZ, 0x7610, R10 ;  /* 0x00007610ff117816 */ /* 0x001fe4000000000a */
[----:B------:R-:W-:Y:S01]  /*1f50*/  ISETP.GE.U32.AND P1, PT, R32, c[0x0][0x1c8], PT ;  /* 0x0000720020007a0c */ /* 0x000fe20003f26070 */
[--C-:B------:R-:W-:Y:S01]  /*1f60*/  FADD.FTZ R8, R9, -R18.reuse ;  /* 0x8000001209087221 */ /* 0x100fe20000010000 */
[----:B------:R-:W-:Y:S01]  /*1f70*/  ISETP.GE.U32.AND P2, PT, R31, c[0x0][0x1c8], PT ;  /* 0x000072001f007a0c */ /* 0x000fe20003f46070 */
[----:B------:R-:W-:Y:S01]  /*1f80*/  FADD.FTZ R10, R17, -R18 ;  /* 0x80000012110a7221 */ /* 0x000fe20000010000 */
[----:B------:R-:W-:Y:S01]  /*1f90*/  ISETP.GE.AND.EX P1, PT, R34, c[0x0][0x1cc], PT, P1 ;  /* 0x0000730022007a0c */ /* 0x000fe20003f26310 */
[-C--:B------:R-:W-:Y:S02]  /*1fa0*/  FMUL.FTZ R9, R8, R19.reuse ;  /* 0x0000001308097220 */ /* 0x080fe40000410000 */
[----:B------:R-:W-:Y:S01]  /*1fb0*/  FMUL.FTZ R8, R10, R19 ;  /* 0x000000130a087220 */ /* 0x000fe20000410000 */
[----:B------:R-:W-:Y:S01]  /*1fc0*/  ISETP.GT.U32.OR P1, PT, R42, 0x19f, P1 ;  /* 0x0000019f2a00780c */ /* 0x000fe20000f24470 */
[----:B------:R-:W-:-:S02]  /*1fd0*/  FFMA.FTZ R10, R14, R9, R12 ;  /* 0x000000090e0a7223 */ /* 0x000fc4000001000c */
[----:B------:R-:W-:Y:S01]  /*1fe0*/  FFMA.FTZ R43, R15, R8, R13 ;  /* 0x000000080f2b7223 */ /* 0x000fe2000001000d */
[----:B------:R-:W-:Y:S08]  /*1ff0*/  @!P6 BRA `(.L_x_2071) ;  /* 0x000000a00000e947 */ /* 0x000ff00003800000 */
        /* <DEDUP_REMOVED lines=10> */
.L_x_2071:
[----:B------:R-:W-:Y:S01]  /*20a0*/  BSSY B0, `(.L_x_2072) ;  /* 0x000000c000007945 */ /* 0x000fe20003800000 */
[----:B------:R-:W-:Y:S05]  /*20b0*/  @P1 BRA `(.L_x_2073) ;  /* 0x000000a000001947 */ /* 0x000fea0003800000 */
[----:B------:R-:W-:Y:S01]  /*20c0*/  IMAD R9, R34, c[0x0][0x1c0], RZ ;  /* 0x0000700022097a24 */ /* 0x000fe200078e02ff */
[----:B------:R-:W-:Y:S02]  /*20d0*/  MOV R8, R22 ;  /* 0x0000001600087202 */ /* 0x000fe40000000f00 */
[----:B------:R-:W-:Y:S01]  /*20e0*/  F2FP.BF16.PACK_AB R43, R43, R10 ;  /* 0x0000000a2b2b723e */ /* 0x000fe200000010ff */
[----:B------:R-:W-:Y:S01]  /*20f0*/  IMAD R17, R32, c[0x0][0x1c4], R9 ;  /* 0x0000710020117a24 */ /* 0x000fe200078e0209 */
[----:B------:R-:W-:-:S05]  /*2100*/  MOV R9, R21 ;  /* 0x0000001500097202 */ /* 0x000fca0000000f00 */
[----:B------:R-:W-:-:S05]  /*2110*/  IMAD.WIDE.U32 R8, R32, c[0x0][0x1c0], R8 ;  /* 0x0000700020087a25 */ /* 0x000fca00078e0008 */
[----:B------:R-:W-:Y:S02]  /*2120*/  IADD3 R17, R9, R17, RZ ;  /* 0x0000001109117210 */ /* 0x000fe40007ffe0ff */
[----:B------:R-:W-:-:S04]  /*2130*/  LEA R16, P1, R8, c[0x0][0x160], 0x1 ;  /* 0x0000580008107a11 */ /* 0x000fc800078208ff */
[----:B------:R-:W-:-:S05]  /*2140*/  LEA.HI.X R17, R8, c[0x0][0x164], R17, 0x1, P1 ;  /* 0x0000590008117a11 */ /* 0x000fca00008f0c11 */
[----:B------:R0:W-:Y:S04]  /*2150*/  STG.E [R16.64], R43 ;  /* 0x0000002b10007986 */ /* 0x0001e8000c101906 */
.L_x_2073:
[----:B------:R-:W-:Y:S05]  /*2160*/  BSYNC B0 ;  /* 0x0000000000007941 */ /* 0x000fea0003800000 */
.L_x_2072:
[--C-:B------:R-:W-:Y:S02]  /*2170*/  PRMT R9, RZ, 0x5410, R11.reuse ;  /* 0x00005410ff097816 */ /* 0x100fe4000000000b */
[----:B------:R-:W-:Y:S02]  /*2180*/  PRMT R11, RZ, 0x7610, R11 ;  /* 0x00007610ff0b7816 */ /* 0x000fe4000000000b */
[----:B------:R-:W-:Y:S01]  /*2190*/  ISETP.GE.AND.EX P2, PT, R35, c[0x0][0x1cc], PT, P2 ;  /* 0x0000730023007a0c */ /* 0x000fe20003f46320 */
[----:B------:R-:W-:Y:S01]  /*21a0*/  FADD.FTZ R8, R9, -R18 ;  /* 0x8000001209087221 */ /* 0x000fe20000010000 */
[----:B0-----:R-:W-:Y:S01]  /*21b0*/  PRMT R17, RZ, 0x5410, R24 ;  /* 0x00005410ff117816 */ /* 0x001fe20000000018 */
[----:B------:R-:W-:Y:S01]  /*21c0*/  FADD.FTZ R10, R11, -R18 ;  /* 0x800000120b0a7221 */ /* 0x000fe20000010000 */
[----:B------:R-:W-:Y:S01]  /*21d0*/  ISETP.GT.U32.OR P2, PT, R42, 0x19f, P2 ;  /* 0x0000019f2a00780c */ /* 0x000fe20001744470 */
[-C--:B------:R-:W-:Y:S01]  /*21e0*/  FMUL.FTZ R9, R8, R19.reuse ;  /* 0x0000001308097220 */ /* 0x080fe20000410000 */
[----:B------:R-:W-:Y:S01]  /*21f0*/  PRMT R24, RZ, 0x7610, R24 ;  /* 0x00007610ff187816 */ /* 0x000fe20000000018 */
[----:B------:R-:W-:-:S02]  /*2200*/  FMUL.FTZ R10, R10, R19 ;  /* 0x000000130a0a7220 */ /* 0x000fc40000410000 */
        /* <DEDUP_REMOVED lines=13> */
.L_x_2074:
[----:B------:R-:W-:Y:S01]  /*22e0*/  BSSY B0, `(.L_x_2075) ;  /* 0x000000c000007945 */ /* 0x000fe20003800000 */
[----:B------:R-:W-:Y:S05]  /*22f0*/  @P2 BRA `(.L_x_2076) ;  /* 0x000000a000002947 */ /* 0x000fea0003800000 */
[----:B------:R-:W-:Y:S01]  /*2300*/  IMAD R8, R35, c[0x0][0x1c0], RZ ;  /* 0x0000700023087a24 */ /* 0x000fe200078e02ff */
[----:B------:R-:W-:-:S03]  /*2310*/  MOV R9, R21 ;  /* 0x0000001500097202 */ /* 0x000fc60000000f00 */
[----:B------:R-:W-:Y:S01]  /*2320*/  IMAD R11, R31, c[0x0][0x1c4], R8 ;  /* 0x000071001f0b7a24 */ /* 0x000fe200078e0208 */
[----:B------:R-:W-:-:S05]  /*2330*/  MOV R8, R22 ;  /* 0x0000001600087202 */ /* 0x000fca0000000f00 */
[----:B------:R-:W-:-:S05]  /*2340*/  IMAD.WIDE.U32 R8, R31, c[0x0][0x1c0], R8 ;  /* 0x000070001f087a25 */ /* 0x000fca00078e0008 */
[----:B------:R-:W-:Y:S02]  /*2350*/  IADD3 R11, R9, R11, RZ ;  /* 0x0000000b090b7210 */ /* 0x000fe40007ffe0ff */
[----:B------:R-:W-:Y:S02]  /*2360*/  LEA R10, P1, R8, c[0x0][0x160], 0x1 ;  /* 0x00005800080a7a11 */ /* 0x000fe400078208ff */
[----:B------:R-:W-:Y:S02]  /*2370*/  F2FP.BF16.PACK_AB R9, R34, R16 ;  /* 0x000000102209723e */ /* 0x000fe400000010ff */
[----:B------:R-:W-:-:S05]  /*2380*/  LEA.HI.X R11, R8, c[0x0][0x164], R11, 0x1, P1 ;  /* 0x00005900080b7a11 */ /* 0x000fca00008f0c0b */
[----:B------:R0:W-:Y:S04]  /*2390*/  STG.E [R10.64], R9 ;  /* 0x000000090a007986 */ /* 0x0001e8000c101906 */
.L_x_2076:
[----:B------:R-:W-:Y:S05]  /*23a0*/  BSYNC B0 ;  /* 0x0000000000007941 */ /* 0x000fea0003800000 */
.L_x_2075:
[----:B0-----:R-:W-:Y:S01]  /*23b0*/  PRMT R9, RZ, 0x5410, R25 ;  /* 0x00005410ff097816 */ /* 0x001fe20000000019 */
[--C-:B------:R-:W-:Y:S01]  /*23c0*/  FADD.FTZ R8, R17, -R18.reuse ;  /* 0x8000001211087221 */ /* 0x100fe20000010000 */
[--C-:B------:R-:W-:Y:S01]  /*23d0*/  PRMT R35, RZ, 0x5410, R27.reuse ;  /* 0x00005410ff237816 */ /* 0x100fe2000000001b */
[--C-:B------:R-:W-:Y:S01]  /*23e0*/  FADD.FTZ R24, R24, -R18.reuse ;  /* 0x8000001218187221 */ /* 0x100fe20000010000 */
[----:B------:R-:W-:Y:S01]  /*23f0*/  PRMT R45, RZ, 0x7610, R27 ;  /* 0x00007610ff2d7816 */ /* 0x000fe2000000001b */
[--C-:B------:R-:W-:Y:S01]  /*2400*/  FADD.FTZ R10, R9, -R18.reuse ;  /* 0x80000012090a7221 */ /* 0x100fe20000010000 */
[----:B------:R-:W-:Y:S01]  /*2410*/  PRMT R25, RZ, 0x7610, R25 ;  /* 0x00007610ff197816 */ /* 0x000fe20000000019 */
[----:B------:R-:W-:Y:S01]  /*2420*/  FADD.FTZ R35, R35, -R18 ;  /* 0x8000001223237221 */ /* 0x000fe20000010000 */
[----:B------:R-:W-:Y:S01]  /*2430*/  PRMT R11, RZ, 0x5410, R26 ;  /* 0x00005410ff0b7816 */ /* 0x000fe2000000001a */
[----:B------:R-:W-:Y:S01]  /*2440*/  FADD.FTZ R45, R45, -R18 ;  /* 0x800000122d2d7221 */ /* 0x000fe20000010000 */
[----:B------:R-:W-:Y:S01]  /*2450*/  PRMT R27, RZ, 0x5410, R28 ;  /* 0x00005410ff1b7816 */ /* 0x000fe2000000001c */
[----:B------:R-:W-:Y:S01]  /*2460*/  FADD.FTZ R16, R25, -R18 ;  /* 0x8000001219107221 */ /* 0x000fe20000010000 */
[----:B------:R-:W-:Y:S01]  /*2470*/  PRMT R43, RZ, 0x7610, R26 ;  /* 0x00007610ff2b7816 */ /* 0x000fe2000000001a */
[----:B------:R-:W-:Y:S01]  /*2480*/  FADD.FTZ R34, R11, -R18 ;  /* 0x800000120b227221 */ /* 0x000fe20000010000 */
[----:B------:R-:W-:Y:S01]  /*2490*/  PRMT R28, RZ, 0x7610, R28 ;  /* 0x00007610ff1c7816 */ /* 0x000fe2000000001c */
[--C-:B------:R-:W-:Y:S01]  /*24a0*/  FADD.FTZ R27, R27, -R18.reuse ;  /* 0x800000121b1b7221 */ /* 0x100fe20000010000 */
[----:B------:R-:W-:Y:S01]  /*24b0*/  ISETP.GE.U32.AND P5, PT, R30, c[0x0][0x1c8], PT ;  /* 0x000072001e007a0c */ /* 0x000fe20003fa6070 */
[--C-:B------:R-:W-:Y:S01]  /*24c0*/  FADD.FTZ R43, R43, -R18.reuse ;  /* 0x800000122b2b7221 */ /* 0x100fe20000010000 */
[----:B------:R-:W-:Y:S01]  /*24d0*/  ISETP.GE.U32.AND P1, PT, R29, c[0x0][0x1c8], PT ;  /* 0x000072001d007a0c */ /* 0x000fe20003f26070 */
[----:B------:R-:W-:Y:S01]  /*24e0*/  FADD.FTZ R28, R28, -R18 ;  /* 0x800000121c1c7221 */ /* 0x000fe20000010000 */
[----:B------:R-:W-:Y:S01]  /*24f0*/  ISETP.GE.U32.AND P2, PT, R5, c[0x0][0x1c8], PT ;  /* 0x0000720005007a0c */ /* 0x000fe20003f46070 */
[-C--:B------:R-:W-:Y:S01]  /*2500*/  FMUL.FTZ R9, R10, R19.reuse ;  /* 0x000000130a097220 */ /* 0x080fe20000410000 */
[----:B------:R-:W-:Y:S01]  /*2510*/  ISETP.GE.U32.AND P3, PT, R6, c[0x0][0x1c8], PT ;  /* 0x0000720006007a0c */ /* 0x000fe20003f66070 */
[-C--:B------:R-:W-:Y:S01]  /*2520*/  FMUL.FTZ R25, R8, R19.reuse ;  /* 0x0000001308197220 */ /* 0x080fe20000410000 */
[----:B------:R-:W-:Y:S01]  /*2530*/  ISETP.GE.U32.AND P4, PT, R7, c[0x0][0x1c8], PT ;  /* 0x0000720007007a0c */ /* 0x000fe20003f86070 */
[-C--:B------:R-:W-:Y:S01]  /*2540*/  FMUL.FTZ R16, R16, R19.reuse ;  /* 0x0000001310107220 */ /* 0x080fe20000410000 */
[----:B------:R-:W-:Y:S01]  /*2550*/  ISETP.GE.AND.EX P5, PT, R39, c[0x0][0x1cc], PT, P5 ;  /* 0x0000730027007a0c */ /* 0x000fe20003fa6350 */
        /* <DEDUP_REMOVED lines=9> */
[C---:B------:R-:W-:Y:S01]  /*25f0*/  ISETP.GT.U32.OR P5, PT, R42.reuse, 0x19f, P5 ;  /* 0x0000019f2a00780c */ /* 0x040fe20002fa4470 */
[-C--:B------:R-:W-:Y:S01]  /*2600*/  FMUL.FTZ R27, R27, R19.reuse ;  /* 0x000000131b1b7220 */ /* 0x080fe20000410000 */
[----:B------:R-:W-:Y:S01]  /*2610*/  ISETP.GT.U32.OR P1, PT, R42, 0x19f, P1 ;  /* 0x0000019f2a00780c */ /* 0x000fe20000f24470 */
[----:B------:R-:W-:Y:S01]  /*2620*/  FMUL.FTZ R28, R28, R19 ;  /* 0x000000131c1c7220 */ /* 0x000fe20000410000 */
[----:B------:R-:W-:Y:S01]  /*2630*/  ISETP.GT.U32.OR P2, PT, R42, 0x19f, P2 ;  /* 0x0000019f2a00780c */ /* 0x000fe20001744470 */
[--C-:B------:R-:W-:Y:S01]  /*2640*/  FFMA.FTZ R19, R14, R9, R12.reuse ;  /* 0x000000090e137223 */ /* 0x100fe2000001000c */
[----:B------:R-:W-:Y:S01]  /*2650*/  ISETP.GT.U32.OR P3, PT, R42, 0x19f, P3 ;  /* 0x0000019f2a00780c */ /* 0x000fe20001f64470 */
[--C-:B------:R-:W-:Y:S01]  /*2660*/  FFMA.FTZ R25, R14, R25, R12.reuse ;  /* 0x000000190e197223 */ /* 0x100fe2000001000c */
[----:B------:R-:W-:Y:S01]  /*2670*/  ISETP.GT.U32.OR P4, PT, R42, 0x19f, P4 ;  /* 0x0000019f2a00780c */ /* 0x000fe20002784470 */
[----:B------:R-:W-:-:S02]  /*2680*/  FFMA.FTZ R9, R14, R11, R12 ;  /* 0x0000000b0e097223 */ /* 0x000fc4000001000c */
[C-C-:B------:R-:W-:Y:S02]  /*2690*/  FFMA.FTZ R8, R14.reuse, R35, R12.reuse ;  /* 0x000000230e087223 */ /* 0x140fe4000001000c */
[C-C-:B------:R-:W-:Y:S02]  /*26a0*/  FFMA.FTZ R24, R15.reuse, R16, R13.reuse ;  /* 0x000000100f187223 */ /* 0x140fe4000001000d */
[----:B------:R-:W-:Y:S02]  /*26b0*/  FFMA.FTZ R12, R14, R27, R12 ;  /* 0x0000001b0e0c7223 */ /* 0x000fe4000001000c */
[C-C-:B------:R-:W-:Y:S02]  /*26c0*/  FFMA.FTZ R18, R15.reuse, R18, R13.reuse ;  /* 0x000000120f127223 */ /* 0x140fe4000001000d */
[C-C-:B------:R-:W-:Y:S02]  /*26d0*/  FFMA.FTZ R16, R15.reuse, R10, R13.reuse ;  /* 0x0000000a0f107223 */ /* 0x140fe4000001000d */
[----:B------:R-:W-:-:S02]  /*26e0*/  FFMA.FTZ R17, R15, R28, R13 ;  /* 0x0000001c0f117223 */ /* 0x000fc4000001000d */
        /* <DEDUP_REMOVED lines=12> */
.L_x_2077:
        /* <DEDUP_REMOVED lines=12> */
.L_x_2079:
[----:B------:R-:W-:Y:S05]  /*2870*/  BSYNC B0 ;  /* 0x0000000000007941 */ /* 0x000fea0003800000 */
.L_x_2078:
[----:B------:R-:W-:Y:S05]  /*2880*/  @!P6 BRA `(.L_x_2080) ;  /* 0x000000a00000e947 */ /* 0x000fea0003800000 */
        /* <DEDUP_REMOVED lines=8> */
[----:B0-----:R-:W-:Y:S02]  /*2910*/  FMUL.FTZ R24, R24, R15 ;  /* 0x0000000f18187220 */ /* 0x001fe40000410000 */
[----:B-1----:R-:W-:-:S05]  /*2920*/  FMUL.FTZ R19, R19, R14 ;  /* 0x0000000e13137220 */ /* 0x002fca0000410000 */
.L_x_2080:
        /* <DEDUP_REMOVED lines=12> */
.L_x_2082:
[----:B------:R-:W-:Y:S05]  /*29f0*/  BSYNC B0 ;  /* 0x0000000000007941 */ /* 0x000fea0003800000 */
.L_x_2081:
        /* <DEDUP_REMOVED lines=11> */
.L_x_2083:
        /* <DEDUP_REMOVED lines=12> */
.L_x_2085:
[----:B------:R-:W-:Y:S05]  /*2b70*/  BSYNC B0 ;  /* 0x0000000000007941 */ /* 0x000fea0003800000 */
.L_x_2084:
[----:B------:R-:W-:Y:S05]  /*2b80*/  @!P6 BRA `(.L_x_2086) ;  /* 0x000000a00000e947 */ /* 0x000fea0003800000 */
        /* <DEDUP_REMOVED lines=10> */
.L_x_2086:
[----:B------:R-:W-:Y:S01]  /*2c30*/  BSSY B0, `(.L_x_2087) ;  /* 0x000000c000007945 */ /* 0x000fe20003800000 */
[----:B------:R-:W-:Y:S05]  /*2c40*/  @P3 BRA `(.L_x_2088) ;  /* 0x000000a000003947 */ /* 0x000fea0003800000 */
[----:B------:R-:W-:Y:S01]  /*2c50*/  MOV R10, R22 ;  /* 0x00000016000a7202 */ /* 0x000fe20000000f00 */
[----:B0-----:R-:W-:Y:S01]  /*2c60*/  IMAD R9, R36, c[0x0][0x1c0], RZ ;  /* 0x0000700024097a24 */ /* 0x001fe200078e02ff */
[----:B------:R-:W-:-:S03]  /*2c70*/  MOV R11, R21 ;  /* 0x00000015000b7202 */ /* 0x000fc60000000f00 */
[C---:B------:R-:W-:Y:S02]  /*2c80*/  IMAD R9, R6.reuse, c[0x0][0x1c4], R9 ;  /* 0x0000710006097a24 */ /* 0x040fe400078e0209 */
[----:B------:R-:W-:-:S05]  /*2c90*/  IMAD.WIDE.U32 R10, R6, c[0x0][0x1c0], R10 ;  /* 0x00007000060a7a25 */ /* 0x000fca00078e000a */
[----:B------:R-:W-:Y:S02]  /*2ca0*/  IADD3 R9, R11, R9, RZ ;  /* 0x000000090b097210 */ /* 0x000fe40007ffe0ff */
[----:B------:R-:W-:-:S04]  /*2cb0*/  LEA R14, P1, R10, c[0x0][0x160], 0x1 ;  /* 0x000058000a0e7a11 */ /* 0x000fc800078208ff */
[----:B------:R-:W-:Y:S02]  /*2cc0*/  LEA.HI.X R15, R10, c[0x0][0x164], R9, 0x1, P1 ;  /* 0x000059000a0f7a11 */ /* 0x000fe400008f0c09 */
[----:B------:R-:W-:-:S05]  /*2cd0*/  F2FP.BF16.PACK_AB R9, R16, R8 ;  /* 0x000000081009723e */ /* 0x000fca00000010ff */
[----:B------:R0:W-:Y:S02]  /*2ce0*/  STG.E [R14.64], R9 ;  /* 0x000000090e007986 */ /* 0x0001e4000c101906 */
.L_x_2088:
[----:B------:R-:W-:Y:S05]  /*2cf0*/  BSYNC B0 ;  /* 0x0000000000007941 */ /* 0x000fea0003800000 */
.L_x_2087:
        /* <DEDUP_REMOVED lines=11> */
.L_x_2089:
[----:B------:R-:W-:Y:S01]  /*2db0*/  BSSY B0, `(.L_x_2090) ;  /* 0x000000c000007945 */ /* 0x000fe20003800000 */
[----:B------:R-:W-:Y:S05]  /*2dc0*/  @P4 BRA `(.L_x_2091) ;  /* 0x000000a000004947 */ /* 0x000fea0003800000 */
[----:B------:R-:W-:Y:S01]  /*2dd0*/  MOV R8, R22 ;  /* 0x0000001600087202 */ /* 0x000fe20000000f00 */
[----:B------:R-:W-:Y:S01]  /*2de0*/  IMAD R10, R33, c[0x0][0x1c0], RZ ;  /* 0x00007000210a7a24 */ /* 0x000fe200078e02ff */
[----:B0-----:R-:W-:Y:S02]  /*2df0*/  MOV R9, R21 ;  /* 0x0000001500097202 */ /* 0x001fe40000000f00 */
[----:B------:R-:W-:Y:S01]  /*2e00*/  F2FP.BF16.PACK_AB R17, R17, R12 ;  /* 0x0000000c1111723e */ /* 0x000fe200000010ff */
[C---:B------:R-:W-:Y:S02]  /*2e10*/  IMAD R11, R7.reuse, c[0x0][0x1c4], R10 ;  /* 0x00007100070b7a24 */ /* 0x040fe400078e020a */
[----:B------:R-:W-:-:S05]  /*2e20*/  IMAD.WIDE.U32 R8, R7, c[0x0][0x1c0], R8 ;  /* 0x0000700007087a25 */ /* 0x000fca00078e0008 */
[----:B------:R-:W-:Y:S02]  /*2e30*/  IADD3 R11, R9, R11, RZ ;  /* 0x0000000b090b7210 */ /* 0x000fe40007ffe0ff */
[----:B------:R-:W-:-:S04]  /*2e40*/  LEA R10, P1, R8, c[0x0][0x160], 0x1 ;  /* 0x00005800080a7a11 */ /* 0x000fc800078208ff */
[----:B------:R-:W-:-:S05]  /*2e50*/  LEA.HI.X R11, R8, c[0x0][0x164], R11, 0x1, P1 ;  /* 0x00005900080b7a11 */ /* 0x000fca00008f0c0b */
[----:B------:R0:W-:Y:S04]  /*2e60*/  STG.E [R10.64], R17 ;  /* 0x000000110a007986 */ /* 0x0001e8000c101906 */
.L_x_2091:
[----:B------:R-:W-:Y:S05]  /*2e70*/  BSYNC B0 ;  /* 0x0000000000007941 */ /* 0x000fea0003800000 */
.L_x_2090:
[----:B------:R-:W-:Y:S02]  /*2e80*/  IADD3 R2, R2, c[0x0][0x10], RZ ;  /* 0x0000040002027a10 */ /* 0x000fe40007ffe0ff */
[----:B------:R-:W-:Y:S02]  /*2e90*/  IADD3 R3, R3, 0x1, RZ ;  /* 0x0000000103037810 */ /* 0x000fe40007ffe0ff */
[----:B------:R-:W-:-:S13]  /*2ea0*/  ISETP.GE.AND P1, PT, R2, UR4, PT ;  /* 0x0000000402007c0c */ /* 0x000fda000bf26270 */
[----:B------:R-:W-:Y:S01]  /*2eb0*/  @P1 CALL.REL.NOINC `(.L_x_2092) ;  /* 0x0000001000001944 */ /* 0x000fe20003c00000 */
[----:B------:R-:W-:Y:S05]  /*2ec0*/  BRA `(.L_x_2093) ;  /* 0xffffd33000007947 */ /* 0x000fea000383ffff */
.L_x_2092:
[----:B------:R-:W-:Y:S05]  /*2ed0*/  EXIT ;  /* 0x000000000000794d */ /* 0x000fea0003800000 */
.L_x_2094:
        /* <DEDUP_REMOVED lines=10> */
.L_x_3298:


//--------------------- .text._Z35group_norm_nhwc_fwd_one_pass_kernelI11Bf16IOFp32WLi512ELi26ELi416EEv26Group_norm_nhwc_fwd_params --------------------------
	.section	.text._Z35group_norm_nhwc_fwd_one_pass_kernelI11Bf16IOFp32WLi512ELi26ELi416EEv26Group_norm_nhwc_fwd_params,"ax",@progbits
	.sectioninfo	@"SHI_REGISTERS=72"
	.align	128
        .global         _Z35group_norm_nhwc_fwd_one_pass_kernelI11Bf16IOFp32WLi512ELi26ELi416EEv26Group_norm_nhwc_fwd_params
        .type           _Z35group_norm_nhwc_fwd_one_pass_kernelI11Bf16IOFp32WLi512ELi26ELi416EEv26Group_norm_nhwc_fwd_params,@function
        .size           _Z35group_norm_nhwc_fwd_one_pass_kernelI11Bf16IOFp32WLi512ELi26ELi416EEv26Group_norm_nhwc_fwd_params,(.L_x_3299 - _Z35group_norm_nhwc_fwd_one_pass_kernelI11Bf16IOFp32WLi512ELi26ELi416EEv26Group_norm_nhwc_fwd_params)
        .other          _Z35group_norm_nhwc_fwd_one_pass_kernelI11Bf16IOFp32WLi512ELi26ELi416EEv26Group_norm_nhwc_fwd_params,@"STO_CUDA_ENTRY STV_DEFAULT"
_Z35group_norm_nhwc_fwd_one_pass_kernelI11Bf16IOFp32WLi512ELi26ELi416EEv26Group_norm_nhwc_fwd_params:
.text._Z35group_norm_nhwc_fwd_one_pass_kernelI11Bf16IOFp32WLi512ELi26ELi416EEv26Group_norm_nhwc_fwd_params:
        /* <DEDUP_REMOVED lines=8> */
[----:B------:R-:W-:Y:S01]  /*0080*/  LOP3.LUT R12, R12, 0xffffffef, RZ, 0xc0, !PT ;  /* 0xffffffef0c0c7812 */ /* 0x000fe200078ec0ff */
[----:B------:R-:W-:Y:S02]  /*0090*/  ULDC.U8 UR5, c[0x0][0x1dc] ;  /* 0x0000770000057ab9 */ /* 0x000fe40000000000 */
[----:B------:R-:W1:Y:S01]  /*00a0*/  S2R R0, SR_CTAID.X ;  /* 0x0000000000007919 */ /* 0x000e620000002500 */
[----:B------:R-:W-:Y:S01]  /*00b0*/  ULDC.64 UR6, c[0x0][0x118] ;  /* 0x0000460000067ab9 */ /* 0x000fe20000000a00 */
[C---:B0-----:R-:W-:Y:S01]  /*00c0*/  IMAD.WIDE.U32 R2, R54.reuse, 0x4ec4ec4f, RZ ;  /* 0x4ec4ec4f36027825 */ /* 0x041fe200078e00ff */
[----:B------:R-:W-:-:S04]  /*00d0*/  ISETP.GE.U32.AND P4, PT, R54, 0x1a0, PT ;  /* 0x000001a03600780c */ /* 0x000fc80003f86070 */
[----:B------:R-:W-:Y:S02]  /*00e0*/  SHF.R.U32.HI R5, RZ, 0x2, R3 ;  /* 0x00000002ff057819 */ /* 0x000fe40000011603 */
[----:B------:R-:W-:-:S03]  /*00f0*/  SHF.R.S32.HI R3, RZ, 0x1f, R54 ;  /* 0x0000001fff037819 */ /* 0x000fc60000011436 */
[----:B-1----:R-:W-:Y:S01]  /*0100*/  IMAD R2, R0, c[0x0][0x1e4], R5 ;  /* 0x0000790000027a24 */ /* 0x002fe200078e0205 */
[----:B------:R-:W-:Y:S01]  /*0110*/  LEA.HI R53, R3, R54, RZ, 0x5 ;  /* 0x0000003603357211 */ /* 0x000fe200078f28ff */
[----:B------:R-:W-:Y:S01]  /*0120*/  IMAD R5, R5, -0xd, R54 ;  /* 0xfffffff305057824 */ /* 0x000fe200078e0236 */
[----:B------:R-:W-:Y:S01]  /*0130*/  MOV R3, R4 ;  /* 0x0000000400037202 */ /* 0x000fe20000000f00 */
[----:B------:R-:W-:Y:S01]  /*0140*/  HFMA2.MMA R4, -RZ, RZ, 0, 0 ;  /* 0x00000000ff047435 */ /* 0x000fe200000001ff */
[C---:B------:R-:W-:Y:S02]  /*0150*/  ISETP.LT.U32.AND P0, PT, R2.reuse, c[0x0][0x1c8], PT ;  /* 0x0000720002007a0c */ /* 0x040fe40003f01070 */
[----:B------:R-:W-:Y:S02]  /*0160*/  SHF.R.S32.HI R6, RZ, 0x1f, R2 ;  /* 0x0000001fff067819 */ /* 0x000fe40000011402 */
[----:B------:R-:W-:Y:S02]  /*0170*/  IADD3 R61, R2, 0x20, RZ ;  /* 0x00000020023d7810 */ /* 0x000fe40007ffe0ff */
[----:B------:R-:W-:-:S02]  /*0180*/  ISETP.LT.AND.EX P0, PT, R6, c[0x0][0x1cc], !P4, P0 ;  /* 0x0000730006007a0c */ /* 0x000fc40006701300 */
[----:B------:R-:W-:Y:S02]  /*0190*/  ISETP.LT.U32.AND P5, PT, R61, c[0x0][0x1c8], PT ;  /* 0x000072003d007a0c */ /* 0x000fe40003fa1070 */
[----:B------:R-:W-:Y:S02]  /*01a0*/  SHF.R.S32.HI R69, RZ, 0x1f, R61 ;  /* 0x0000001fff457819 */ /* 0x000fe4000001143d */
[----:B------:R-:W-:Y:S02]  /*01b0*/  IADD3 R60, R2, 0x40, RZ ;  /* 0x00000040023c7810 */ /* 0x000fe40007ffe0ff */
[----:B------:R-:W-:Y:S02]  /*01c0*/  ISETP.LT.AND.EX P5, PT, R69, c[0x0][0x1cc], !P4, P5 ;  /* 0x0000730045007a0c */ /* 0x000fe400067a1350 */
[----:B------:R-:W-:Y:S02]  /*01d0*/  ISETP.LT.U32.AND P3, PT, R60, c[0x0][0x1c8], PT ;  /* 0x000072003c007a0c */ /* 0x000fe40003f61070 */
[----:B------:R-:W-:-:S02]  /*01e0*/  SHF.R.S32.HI R68, RZ, 0x1f, R60 ;  /* 0x0000001fff447819 */ /* 0x000fc4000001143c */
[----:B------:R-:W-:Y:S02]  /*01f0*/  @P0 LOP3.LUT R12, R12, 0x10, RZ, 0xfc, !PT ;  /* 0x000000100c0c0812 */ /* 0x000fe400078efcff */
[----:B------:R-:W-:Y:S02]  /*0200*/  ISETP.LT.AND.EX P3, PT, R68, c[0x0][0x1cc], !P4, P3 ;  /* 0x0000730044007a0c */ /* 0x000fe40006761330 */
[----:B------:R-:W-:Y:S02]  /*0210*/  LOP3.LUT R12, R12, 0xfffffff7, RZ, 0xc0, !PT ;  /* 0xfffffff70c0c7812 */ /* 0x000fe400078ec0ff */
[----:B------:R-:W-:Y:S02]  /*0220*/  IADD3 R59, R2, 0x60, RZ ;  /* 0x00000060023b7810 */ /* 0x000fe40007ffe0ff */
[----:B------:R-:W-:Y:S02]  /*0230*/  @P5 LOP3.LUT R12, R12, 0x8, RZ, 0xfc, !PT ;  /* 0x000000080c0c5812 */ /* 0x000fe400078efcff */
[----:B------:R-:W-:-:S02]  /*0240*/  IADD3 R58, R2, 0x80, RZ ;  /* 0x00000080023a7810 */ /* 0x000fc40007ffe0ff */
[----:B------:R-:W-:Y:S02]  /*0250*/  LOP3.LUT R12, R12, 0xfffffffb, RZ, 0xc0, !PT ;  /* 0xfffffffb0c0c7812 */ /* 0x000fe400078ec0ff */
[C---:B------:R-:W-:Y:S02]  /*0260*/  IADD3 R57, R2.reuse, 0xa0, RZ ;  /* 0x000000a002397810 */ /* 0x040fe40007ffe0ff */
[C---:B------:R-:W-:Y:S02]  /*0270*/  IADD3 R56, R2.reuse, 0xc0, RZ ;  /* 0x000000c002387810 */ /* 0x040fe40007ffe0ff */
[----:B------:R-:W-:Y:S02]  /*0280*/  IADD3 R55, R2, 0xe0, RZ ;  /* 0x000000e002377810 */ /* 0x000fe40007ffe0ff */
[----:B------:R-:W-:Y:S02]  /*0290*/  @P3 LOP3.LUT R12, R12, 0x4, RZ, 0xfc, !PT ;  /* 0x000000040c0c3812 */ /* 0x000fe400078efcff */
[----:B------:R-:W-:-:S02]  /*02a0*/  ISETP.LT.U32.AND P0, PT, R59, c[0x0][0x1c8], PT ;  /* 0x000072003b007a0c */ /* 0x000fc40003f01070 */
[----:B------:R-:W-:Y:S02]  /*02b0*/  ISETP.LT.U32.AND P1, PT, R58, c[0x0][0x1c8], PT ;  /* 0x000072003a007a0c */ /* 0x000fe40003f21070 */
[----:B------:R-:W-:Y:S02]  /*02c0*/  ISETP.LT.U32.AND P2, PT, R57, c[0x0][0x1c8], PT ;  /* 0x0000720039007a0c */ /* 0x000fe40003f41070 */
[----:B------:R-:W-:Y:S02]  /*02d0*/  SHF.R.S32.HI R67, RZ, 0x1f, R59 ;  /* 0x0000001fff437819 */ /* 0x000fe4000001143b */
[----:B------:R-:W-:Y:S02]  /*02e0*/  SHF.R.S32.HI R66, RZ, 0x1f, R58 ;  /* 0x0000001fff427819 */ /* 0x000fe4000001143a */
[----:B------:R-:W-:Y:S02]  /*02f0*/  SHF.R.S32.HI R65, RZ, 0x1f, R57 ;  /* 0x0000001fff417819 */ /* 0x000fe40000011439 */
[----:B------:R-:W-:-:S02]  /*0300*/  SHF.R.S32.HI R64, RZ, 0x1f, R56 ;  /* 0x0000001fff407819 */ /* 0x000fc40000011438 */
[----:B------:R-:W-:Y:S02]  /*0310*/  ISETP.LT.U32.AND P3, PT, R56, c[0x0][0x1c8], PT ;  /* 0x0000720038007a0c */ /* 0x000fe40003f61070 */
[----:B------:R-:W-:Y:S02]  /*0320*/  SHF.R.S32.HI R63, RZ, 0x1f, R55 ;  /* 0x0000001fff3f7819 */ /* 0x000fe40000011437 */
[----:B------:R-:W-:Y:S02]  /*0330*/  ISETP.LT.U32.AND P5, PT, R55, c[0x0][0x1c8], PT ;  /* 0x0000720037007a0c */ /* 0x000fe40003fa1070 */
[----:B------:R-:W-:Y:S02]  /*0340*/  IADD3 R6, R2, 0x100, RZ ;  /* 0x0000010002067810 */ /* 0x000fe40007ffe0ff */
[----:B------:R-:W-:Y:S02]  /*0350*/  ISETP.LT.AND.EX P0, PT, R67, c[0x0][0x1cc], !P4, P0 ;  /* 0x0000730043007a0c */ /* 0x000fe40006701300 */
[----:B------:R-:W-:-:S02]  /*0360*/  ISETP.LT.AND.EX P1, PT, R66, c[0x0][0x1cc], !P4, P1 ;  /* 0x0000730042007a0c */ /* 0x000fc40006721310 */
[----:B------:R-:W-:Y:S02]  /*0370*/  ISETP.LT.AND.EX P2, PT, R65, c[0x0][0x1cc], !P4, P2 ;  /* 0x0000730041007a0c */ /* 0x000fe40006741320 */
[----:B------:R-:W-:Y:S02]  /*0380*/  ISETP.LT.AND.EX P3, PT, R64, c[0x0][0x1cc], !P4, P3 ;  /* 0x0000730040007a0c */ /* 0x000fe40006761330 */
[----:B------:R-:W-:Y:S02]  /*0390*/  ISETP.LT.AND.EX P4, PT, R63, c[0x0][0x1cc], !P4, P5 ;  /* 0x000073003f007a0c */ /* 0x000fe40006781350 */
[----:B------:R-:W-:Y:S02]  /*03a0*/  SHF.R.S32.HI R53, RZ, 0x5, R53 ;  /* 0x00000005ff357819 */ /* 0x000fe40000011435 */
[----:B------:R-:W-:Y:S02]  /*03b0*/  SHF.L.U32 R5, R5, 0x1, RZ ;  /* 0x0000000105057819 */ /* 0x000fe400000006ff */
[----:B------:R-:W-:-:S02]  /*03c0*/  IADD3 R41, R2, 0x120, RZ ;  /* 0x0000012002297810 */ /* 0x000fc40007ffe0ff */
[C---:B------:R-:W-:Y:S02]  /*03d0*/  IADD3 R40, R2.reuse, 0x140, RZ ;  /* 0x0000014002287810 */ /* 0x040fe40007ffe0ff */
[C---:B------:R-:W-:Y:S02]  /*03e0*/  IADD3 R7, R2.reuse, 0x160, RZ ;  /* 0x0000016002077810 */ /* 0x040fe40007ffe0ff */
[C---:B------:R-:W-:Y:S02]  /*03f0*/  IADD3 R8, R2.reuse, 0x180, RZ ;  /* 0x0000018002087810 */ /* 0x040fe40007ffe0ff */
[C---:B------:R-:W-:Y:S02]  /*0400*/  IADD3 R9, R2.reuse, 0x1a0, RZ ;  /* 0x000001a002097810 */ /* 0x040fe40007ffe0ff */
[C---:B------:R-:W-:Y:S02]  /*0410*/  IADD3 R10, R2.reuse, 0x1c0, RZ ;  /* 0x000001c0020a7810 */ /* 0x040fe40007ffe0ff */
[----:B------:R-:W-:-:S02]  /*0420*/  IADD3 R11, R2, 0x1e0, RZ ;  /* 0x000001e0020b7810 */ /* 0x000fc40007ffe0ff */
[----:B------:R-:W-:Y:S02]  /*0430*/  SHF.R.S32.HI R62, RZ, 0x1f, R6 ;  /* 0x0000001fff3e7819 */ /* 0x000fe40000011406 */
.L_x_2153:
[----:B0-----:R-:W-:Y:S02]  /*0440*/  IABS R16, c[0x0][0x1d8] ;  /* 0x0000760000107a13 */ /* 0x001fe40000000000 */
[----:B------:R-:W-:Y:S02]  /*0450*/  IABS R19, R3 ;  /* 0x0000000300137213 */ /* 0x000fe40000000000 */
[----:B------:R-:W0:Y:S01]  /*0460*/  I2F.RP R13, R16 ;  /* 0x00000010000d7306 */ /* 0x000e220000209400 */
[----:B------:R-:W-:Y:S02]  /*0470*/  P2R R18, PR, RZ, 0x10 ;  /* 0x00000010ff127803 */ /* 0x000fe40000000000 */
[C---:B------:R-:W-:Y:S02]  /*0480*/  LOP3.LUT P4, RZ, R12.reuse, 0x8, RZ, 0xc0, !PT ;  /* 0x000000080cff7812 */ /* 0x040fe4000788c0ff */
[----:B------:R-:W-:Y:S02]  /*0490*/  LOP3.LUT P6, RZ, R12, 0x4, RZ, 0xc0, !PT ;  /* 0x000000040cff7812 */ /* 0x000fe400078cc0ff */
[----:B------:R-:W-:-:S02]  /*04a0*/  SHF.R.S32.HI R20, RZ, 0x1f, R2 ;  /* 0x0000001fff147819 */ /* 0x000fc40000011402 */
[----:B------:R-:W-:Y:S02]  /*04b0*/  SHF.R.S32.HI R52, RZ, 0x1f, R41 ;  /* 0x0000001fff347819 */ /* 0x000fe40000011429 */
[----:B------:R-:W-:Y:S02]  /*04c0*/  P2R R46, PR, RZ, 0x1 ;  /* 0x00000001ff2e7803 */ /* 0x000fe40000000000 */
[----:B------:R-:W-:Y:S02]  /*04d0*/  SHF.R.S32.HI R51, RZ, 0x1f, R40 ;  /* 0x0000001fff337819 */ /* 0x000fe40000011428 */
[----:B------:R-:W-:Y:S01]  /*04e0*/  P2R R47, PR, RZ, 0x2 ;  /* 0x00000002ff2f7803 */ /* 0x000fe20000000000 */
        /* <DEDUP_REMOVED lines=14> */
[----:B------:R-:W-:Y:S02]  /*05d0*/  ISETP.GE.U32.AND P5, PT, R13, R16, PT ;  /* 0x000000100d00720c */ /* 0x000fe40003fa6070 */
[----:B------:R-:W-:-:S11]  /*05e0*/  LOP3.LUT R13, R3, c[0x0][0x1d8], RZ, 0x3c, !PT ;  /* 0x00007600030d7a12 */ /* 0x000fd600078e3cff */
[----:B------:R-:W-:Y:S02]  /*05f0*/  @P5 IADD3 R15, R15, 0x1, RZ ;  /* 0x000000010f0f5810 */ /* 0x000fe40007ffe0ff */
[----:B------:R-:W-:-:S13]  /*0600*/  ISETP.GE.AND P5, PT, R13, RZ, PT ;  /* 0x000000ff0d00720c */ /* 0x000fda0003fa6270 */
[----:B------:R-:W-:Y:S02]  /*0610*/  @!P5 IADD3 R15, -R15, RZ, RZ ;  /* 0x000000ff0f0fd210 */ /* 0x000fe40007ffe1ff */
[----:B------:R-:W-:-:S13]  /*0620*/  ISETP.NE.AND P5, PT, RZ, c[0x0][0x1d8], PT ;  /* 0x00007600ff007a0c */ /* 0x000fda0003fa5270 */
[----:B------:R-:W-:-:S04]  /*0630*/  @!P5 LOP3.LUT R15, RZ, c[0x0][0x1d8], RZ, 0x33, !PT ;  /* 0x00007600ff0fda12 */ /* 0x000fc800078e33ff */
[----:B------:R-:W-:-:S05]  /*0640*/  IADD3 R14, -R15, RZ, RZ ;  /* 0x000000ff0f0e7210 */ /* 0x000fca0007ffe1ff */
[----:B------:R-:W-:Y:S01]  /*0650*/  IMAD R13, R14, c[0x0][0x1d8], R3 ;  /* 0x000076000e0d7a24 */ /* 0x000fe200078e0203 */
[----:B------:R-:W-:-:S03]  /*0660*/  SHF.R.S32.HI R14, RZ, 0x1f, R5 ;  /* 0x0000001fff0e7819 */ /* 0x000fc60000011405 */
[----:B------:R-:W-:-:S05]  /*0670*/  IMAD R13, R13, 0x1a, RZ ;  /* 0x0000001a0d0d7824 */ /* 0x000fca00078e02ff */
[----:B------:R-:W-:-:S04]  /*0680*/  IADD3 R30, P5, R5, R13, RZ ;  /* 0x0000000d051e7210 */ /* 0x000fc80007fbe0ff */
[----:B------:R-:W-:Y:S02]  /*0690*/  LEA.HI.X.SX32 R31, R13, R14, 0x1, P5 ;  /* 0x0000000e0d1f7211 */ /* 0x000fe400028f0eff */
[----:B------:R-:W-:-:S03]  /*06a0*/  SHF.R.S32.HI R14, RZ, 0x1f, R15 ;  /* 0x0000001fff0e7819 */ /* 0x000fc6000001140f */
[----:B------:R-:W-:-:S04]  /*06b0*/  IMAD.WIDE.U32 R30, R15, c[0x0][0x1d0], R30 ;  /* 0x000074000f1e7a25 */ /* 0x000fc800078e001e */
[----:B------:R-:W-:Y:S01]  /*06c0*/  IMAD R14, R14, c[0x0][0x1d0], RZ ;  /* 0x000074000e0e7a24 */ /* 0x000fe200078e02ff */
[----:B------:R-:W-:-:S03]  /*06d0*/  @P4 MOV R28, R30 ;  /* 0x0000001e001c4202 */ /* 0x000fc60000000f00 */
[----:B------:R-:W-:Y:S02]  /*06e0*/  IMAD R29, R15, c[0x0][0x1d4], R14 ;  /* 0x000075000f1d7a24 */ /* 0x000fe400078e020e */
[----:B------:R-:W-:-:S03]  /*06f0*/  @P4 IMAD R14, R69, c[0x0][0x1c0], RZ ;  /* 0x00007000450e4a24 */ /* 0x000fc600078e02ff */
[----:B------:R-:W-:Y:S01]  /*0700*/  IADD3 R29, R31, R29, RZ ;  /* 0x0000001d1f1d7210 */ /* 0x000fe20007ffe0ff */
[----:B------:R-:W-:-:S04]  /*0710*/  @P4 IMAD R17, R61, c[0x0][0x1c4], R14 ;  /* 0x000071003d114a24 */ /* 0x000fc800078e020e */
[----:B------:R-:W-:-:S05]  /*0720*/  @P4 IMAD.WIDE.U32 R14, R61, c[0x0][0x1c0], R28 ;  /* 0x000070003d0e4a25 */ /* 0x000fca00078e001c */
[----:B------:R-:W-:Y:S02]  /*0730*/  @P4 IADD3 R15, R15, R17, RZ ;  /* 0x000000110f0f4210 */ /* 0x000fe40007ffe0ff */
[----:B------:R-:W-:-:S04]  /*0740*/  @P4 LEA R26, P5, R14, c[0x0][0x170], 0x1 ;  /* 0x00005c000e1a4a11 */ /* 0x000fc800078a08ff */
[----:B------:R-:W-:Y:S01]  /*0750*/  @P4 LEA.HI.X R27, R14, c[0x0][0x174], R15, 0x1, P5 ;  /* 0x00005d000e1b4a11 */ /* 0x000fe200028f0c0f */
[----:B------:R-:W-:Y:S01]  /*0760*/  @P6 IMAD R15, R68, c[0x0][0x1c0], RZ ;  /* 0x00007000440f6a24 */ /* 0x000fe200078e02ff */
[----:B------:R-:W-:Y:S02]  /*0770*/  @P6 MOV R14, R30 ;  /* 0x0000001e000e6202 */ /* 0x000fe40000000f00 */
[----:B------:R-:W-:Y:S01]  /*0780*/  ISETP.NE.AND P4, PT, R18, RZ, PT ;  /* 0x000000ff1200720c */ /* 0x000fe20003f85270 */
[----:B------:R-:W-:Y:S01]  /*0790*/  @P6 IMAD R17, R60, c[0x0][0x1c4], R15 ;  /* 0x000071003c116a24 */ /* 0x000fe200078e020f */
[----:B------:R-:W-:-:S05]  /*07a0*/  @P6 MOV R15, R29 ;  /* 0x0000001d000f6202 */ /* 0x000fca0000000f00 */
[----:B------:R-:W-:-:S05]  /*07b0*/  @P6 IMAD.WIDE.U32 R14, R60, c[0x0][0x1c0], R14 ;  /* 0x000070003c0e6a25 */ /* 0x000fca00078e000e */
[----:B------:R-:W-:Y:S02]  /*07c0*/  @P6 IADD3 R15, R15, R17, RZ ;  /* 0x000000110f0f6210 */ /* 0x000fe40007ffe0ff */
[----:B------:R-:W-:-:S04]  /*07d0*/  @P6 LEA R42, P5, R14, c[0x0][0x170], 0x1 ;  /* 0x00005c000e2a6a11 */ /* 0x000fc800078a08ff */
[----:B------:R-:W-:Y:S01]  /*07e0*/  @P6 LEA.HI.X R43, R14, c[0x0][0x174], R15, 0x1, P5 ;  /* 0x00005d000e2b6a11 */ /* 0x000fe200028f0c0f */
[----:B------:R-:W-:Y:S01]  /*07f0*/  @P0 IMAD R14, R67, c[0x0][0x1c0], RZ ;  /* 0x00007000430e0a24 */ /* 0x000fe200078e02ff */
[----:B------:R-:W-:Y:S02]  /*0800*/  @P0 MOV R15, R29 ;  /* 0x0000001d000f0202 */ /* 0x000fe40000000f00 */
[----:B------:R-:W-:Y:S01]  /*0810*/  LOP3.LUT P6, RZ, R12, 0x10, RZ, 0xc0, !PT ;  /* 0x000000100cff7812 */ /* 0x000fe200078cc0ff */
[----:B------:R-:W-:Y:S01]  /*0820*/  @P0 IMAD R17, R59, c[0x0][0x1c4], R14 ;  /* 0x000071003b110a24 */ /* 0x000fe200078e020e */
[----:B------:R-:W-:-:S05]  /*0830*/  @P0 MOV R14, R30 ;  /* 0x0000001e000e0202 */ /* 0x000fca0000000f00 */
[----:B------:R-:W-:-:S05]  /*0840*/  @P0 IMAD.WIDE.U32 R14, R59, c[0x0][0x1c0], R14 ;  /* 0x000070003b0e0a25 */ /* 0x000fca00078e000e */
[----:B------:R-:W-:Y:S02]  /*0850*/  @P0 IADD3 R15, R15, R17, RZ ;  /* 0x000000110f0f0210 */ /* 0x000fe40007ffe0ff */
[----:B------:R-:W-:-:S04]  /*0860*/  @P0 LEA R32, P5, R14, c[0x0][0x170], 0x1 ;  /* 0x00005c000e200a11 */ /* 0x000fc800078a08ff */
[----:B------:R-:W-:Y:S01]  /*0870*/  @P0 LEA.HI.X R33, R14, c[0x0][0x174], R15, 0x1, P5 ;  /* 0x00005d000e210a11 */ /* 0x000fe200028f0c0f */
[----:B------:R-:W-:Y:S01]  /*0880*/  @P1 IMAD R15, R66, c[0x0][0x1c0], RZ ;  /* 0x00007000420f1a24 */ /* 0x000fe200078e02ff */
[----:B------:R-:W-:-:S03]  /*0890*/  @P1 MOV R14, R30 ;  /* 0x0000001e000e1202 */ /* 0x000fc60000000f00 */
        /* <DEDUP_REMOVED lines=37> */
[----:B------:R-:W-:Y:S02]  /*0af0*/  @P6 LEA.HI.X R37, R14, c[0x0][0x174], R15, 0x1, P5 ;  /* 0x00005d000e256a11 */ /* 0x000fe400028f0c0f */
        /* <DEDUP_REMOVED lines=13> */
[----:B------:R-:W-:-:S13]  /*0bd0*/  ISETP.GT.U32.OR P0, PT, R54, 0x19f, P5 ;  /* 0x0000019f3600780c */ /* 0x000fda0002f04470 */
[----:B------:R-:W-:Y:S01]  /*0be0*/  @!P0 IMAD R14, R52, c[0x0][0x1c0], RZ ;  /* 0x00007000340e8a24 */ /* 0x000fe200078e02ff */
[----:B------:R-:W-:-:S03]  /*0bf0*/  @!P0 MOV R15, R29 ;  /* 0x0000001d000f8202 */ /* 0x000fc60000000f00 */
[----:B------:R-:W-:Y:S01]  /*0c00*/  @!P0 IMAD R21, R41, c[0x0][0x1c4], R14 ;  /* 0x0000710029158a24 */ /* 0x000fe200078e020e */
[----:B------:R-:W-:-:S05]  /*0c10*/  @!P0 MOV R14, R30 ;  /* 0x0000001e000e8202 */ /* 0x000fca0000000f00 */
[----:B------:R-:W-:-:S05]  /*0c20*/  @!P0 IMAD.WIDE.U32 R14, R41, c[0x0][0x1c0], R14 ;  /* 0x00007000290e8a25 */ /* 0x000fca00078e000e */
[----:B------:R-:W-:Y:S02]  /*0c30*/  @!P0 IADD3 R15, R15, R21, RZ ;  /* 0x000000150f0f8210 */ /* 0x000fe40007ffe0ff */
[----:B------:R-:W-:-:S04]  /*0c40*/  @!P0 LEA R20, P5, R14, c[0x0][0x170], 0x1 ;  /* 0x00005c000e148a11 */ /* 0x000fc800078a08ff */
[----:B------:R-:W-:Y:S02]  /*0c50*/  @!P0 LEA.HI.X R21, R14, c[0x0][0x174], R15, 0x1, P5 ;  /* 0x00005d000e158a11 */ /* 0x000fe400028f0c0f */
        /* <DEDUP_REMOVED lines=11> */
[----:B------:R-:W-:Y:S02]  /*0d10*/  MOV R14, RZ ;  /* 0x000000ff000e7202 */ /* 0x000fe40000000f00 */
[----:B------:R-:W-:-:S04]  /*0d20*/  SHF.R.S32.HI R50, RZ, 0x1f, R7 ;  /* 0x0000001fff327819 */ /* 0x000fc80000011407 */
[----:B------:R0:W2:Y:S01]  /*0d30*/  @P6 LDG.E R14, [R22.64] ;  /* 0x00000006160e6981 */ /* 0x0000a2000c1e1900 */
        /* <DEDUP_REMOVED lines=9> */
[----:B0-----:R-:W-:-:S04]  /*0dd0*/  @!P6 LEA R22, P1, R44, c[0x0][0x170], 0x1 ;  /* 0x00005c002c16ea11 */ /* 0x001fc800078208ff */
[----:B------:R-:W-:Y:S02]  /*0de0*/  @!P6 LEA.HI.X R23, R44, c[0x0][0x174], R15, 0x1, P1 ;  /* 0x00005d002c17ea11 */ /* 0x000fe400008f0c0f */
[----:B------:R-:W-:Y:S02]  /*0df0*/  MOV R15, RZ ;  /* 0x000000ff000f7202 */ /* 0x000fe40000000f00 */
[----:B------:R-:W-:Y:S02]  /*0e00*/  SHF.R.S32.HI R49, RZ, 0x1f, R8 ;  /* 0x0000001fff317819 */ /* 0x000fe40000011408 */
[----:B------:R-:W-:Y:S02]  /*0e10*/  SHF.R.S32.HI R48, RZ, 0x1f, R9 ;  /* 0x0000001fff307819 */ /* 0x000fe40000011409 */
[----:B------:R0:W3:Y:S01]  /*0e20*/  @!P0 LDG.E R15, [R20.64] ;  /* 0x00000006140f8981 */ /* 0x0000e2000c1e1900 */
[----:B------:R-:W-:Y:S01]  /*0e30*/  ISETP.NE.AND P1, PT, R47, RZ, PT ;  /* 0x000000ff2f00720c */ /* 0x000fe20003f25270 */
[----:B0-----:R-:W-:-:S06]  /*0e40*/  CS2R R20, SRZ ;  /* 0x0000000000147805 */ /* 0x001fcc000001ff00 */
[----:B------:R0:W4:Y:S01]  /*0e50*/  @!P5 LDG.E R20, [R24.64] ;  /* 0x000000061814d981 */ /* 0x000122000c1e1900 */
[----:B------:R-:W-:-:S03]  /*0e60*/  ISETP.GE.U32.AND P5, PT, R8, c[0x0][0x1c8], PT ;  /* 0x0000720008007a0c */ /* 0x000fc60003fa6070 */
[----:B------:R1:W5:Y:S01]  /*0e70*/  @!P6 LDG.E R21, [R22.64] ;  /* 0x000000061615e981 */ /* 0x000362000c1e1900 */
[----:B------:R-:W-:-:S04]  /*0e80*/  ISETP.GE.AND.EX P5, PT, R49, c[0x0][0x1cc], PT, P5 ;  /* 0x0000730031007a0c */ /* 0x000fc80003fa6350 */
[----:B------:R-:W-:-:S13]  /*0e90*/  ISETP.GT.U32.OR P5, PT, R54, 0x19f, P5 ;  /* 0x0000019f3600780c */ /* 0x000fda0002fa4470 */
[----:B-1----:R-:W-:Y:S01]  /*0ea0*/  @!P5 MOV R22, R30 ;  /* 0x0000001e0016d202 */ /* 0x002fe20000000f00 */
[----:B------:R-:W-:Y:S01]  /*0eb0*/  @!P5 IMAD R45, R49, c[0x0][0x1c0], RZ ;  /* 0x00007000312dda24 */ /* 0x000fe200078e02ff */
[----:B------:R-:W-:-:S03]  /*0ec0*/  @!P5 MOV R23, R29 ;  /* 0x0000001d0017d202 */ /* 0x000fc60000000f00 */
[C---:B------:R-:W-:Y:S02]  /*0ed0*/  @!P5 IMAD R45, R8.reuse, c[0x0][0x1c4], R45 ;  /* 0x00007100082dda24 */ /* 0x040fe400078e022d */
[----:B------:R-:W-:-:S05]  /*0ee0*/  @!P5 IMAD.WIDE.U32 R22, R8, c[0x0][0x1c0], R22 ;  /* 0x000070000816da25 */ /* 0x000fca00078e0016 */
[----:B0-----:R-:W-:Y:S02]  /*0ef0*/  @!P5 IADD3 R25, R23, R45, RZ ;  /* 0x0000002d1719d210 */ /* 0x001fe40007ffe0ff */
[----:B------:R-:W-:-:S04]  /*0f00*/  @!P5 LEA R24, P6, R22, c[0x0][0x170], 0x1 ;  /* 0x00005c001618da11 */ /* 0x000fc800078c08ff */
[----:B------:R-:W-:Y:S02]  /*0f10*/  @!P5 LEA.HI.X R25, R22, c[0x0][0x174], R25, 0x1, P6 ;  /* 0x00005d001619da11 */ /* 0x000fe400030f0c19 */
[----:B------:R-:W-:-:S06]  /*0f20*/  MOV R22, RZ ;  /* 0x000000ff00167202 */ /* 0x000fcc0000000f00 */
[----:B------:R0:W2:Y:S01]  /*0f30*/  @!P5 LDG.E R22, [R24.64] ;  /* 0x000000061816d981 */ /* 0x0000a2000c1e1900 */
        /* <DEDUP_REMOVED lines=12> */
[----:B------:R-:W-:-:S04]  /*1000*/  SHF.R.S32.HI R47, RZ, 0x1f, R10 ;  /* 0x0000001fff2f7819 */ /* 0x000fc8000001140a */
[----:B------:R0:W2:Y:S01]  /*1010*/  @!P5 LDG.E R23, [R24.64] ;  /* 0x000000061817d981 */ /* 0x0000a2000c1e1900 */
[----:B------:R-:W-:-:S04]  /*1020*/  ISETP.GE.U32.AND P5, PT, R10, c[0x0][0x1c8], PT ;  /* 0x000072000a007a0c */ /* 0x000fc80003fa6070 */
[----:B------:R-:W-:-:S04]  /*1030*/  ISETP.GE.AND.EX P5, PT, R47, c[0x0][0x1cc], PT, P5 ;  /* 0x000073002f007a0c */ /* 0x000fc80003fa6350 */
[----:B------:R-:W-:Y:S02]  /*1040*/  ISETP.GT.U32.OR P5, PT, R54, 0x19f, P5 ;  /* 0x0000019f3600780c */ /* 0x000fe40002fa4470 */
[----:B------:R-:W-:Y:S02]  /*1050*/  LOP3.LUT P6, RZ, R12, 0x8, RZ, 0xc0, !PT ;  /* 0x000000080cff7812 */ /* 0x000fe400078cc0ff */
[----:B0-----:R-:W-:-:S09]  /*1060*/  MOV R24, RZ ;  /* 0x000000ff00187202 */ /* 0x001fd20000000f00 */
[----:B------:R-:W-:Y:S01]  /*1070*/  @!P5 IMAD R45, R47, c[0x0][0x1c0], RZ ;  /* 0x000070002f2dda24 */ /* 0x000fe200078e02ff */
[----:B------:R-:W-:Y:S01]  /*1080*/  @!P5 MOV R44, R30 ;  /* 0x0000001e002cd202 */ /* 0x000fe20000000f00 */
[----:B------:R0:W2:Y:S02]  /*1090*/  @P6 LDG.E R24, [R26.64] ;  /* 0x000000061a186981 */ /* 0x0000a4000c1e1900 */
        /* <DEDUP_REMOVED lines=8> */
[----:B------:R0:W3:Y:S01]  /*1120*/  @!P5 LDG.E R25, [R26.64] ;  /* 0x000000061a19d981 */ /* 0x0000e2000c1e1900 */
[----:B------:R-:W-:-:S04]  /*1130*/  ISETP.GE.U32.AND P5, PT, R11, c[0x0][0x1c8], PT ;  /* 0x000072000b007a0c */ /* 0x000fc80003fa6070 */
[----:B------:R-:W-:Y:S02]  /*1140*/  ISETP.GE.AND.EX P5, PT, R44, c[0x0][0x1cc], PT, P5 ;  /* 0x000073002c007a0c */ /* 0x000fe40003fa6350 */
[----:B------:R-:W-:Y:S02]  /*1150*/  ISETP.NE.AND P0, PT, R46, RZ, PT ;  /* 0x000000ff2e00720c */ /* 0x000fe40003f05270 */
[----:B------:R-:W-:Y:S02]  /*1160*/  ISETP.GT.U32.OR P5, PT, R54, 0x19f, P5 ;  /* 0x0000019f3600780c */ /* 0x000fe40002fa4470 */
[----:B------:R-:W-:Y:S01]  /*1170*/  LOP3.LUT P6, RZ, R12, 0x4, RZ, 0xc0, !PT ;  /* 0x000000040cff7812 */ /* 0x000fe200078cc0ff */
[----:B0-----:R-:W-:-:S08]  /*1180*/  CS2R R26, SRZ ;  /* 0x00000000001a7805 */ /* 0x001fd0000001ff00 */
[----:B------:R0:W3:Y:S02]  /*1190*/  @P0 LDG.E R27, [R32.64] ;  /* 0x00000006201b0981 */ /* 0x0000e4000c1e1900 */
[----:B------:R-:W-:Y:S02]  /*11a0*/  @!P5 IMAD R46, R44, c[0x0][0x1c0], RZ ;  /* 0x000070002c2eda24 */ /* 0x000fe400078e02ff */
[----:B------:R1:W3:Y:S01]  /*11b0*/  @P6 LDG.E R26, [R42.64] ;  /* 0x000000062a1a6981 */ /* 0x0002e2000c1e1900 */
[----:B0-----:R-:W-:Y:S02]  /*11c0*/  @!P5 MOV R32, R30 ;  /* 0x0000001e0020d202 */ /* 0x001fe40000000f00 */
[----:B------:R-:W-:Y:S01]  /*11d0*/  @!P5 MOV R33, R29 ;  /* 0x0000001d0021d202 */ /* 0x000fe20000000f00 */
[----:B-1----:R-:W-:-:S04]  /*11e0*/  @!P5 IMAD R42, R11, c[0x0][0x1c4], R46 ;  /* 0x000071000b2ada24 */ /* 0x002fc800078e022e */
[----:B------:R-:W-:-:S05]  /*11f0*/  @!P5 IMAD.WIDE.U32 R32, R11, c[0x0][0x1c0], R32 ;  /* 0x000070000b20da25 */ /* 0x000fca00078e0020 */
[----:B------:R-:W-:Y:S02]  /*1200*/  @!P5 IADD3 R33, R33, R42, RZ ;  /* 0x0000002a2121d210 */ /* 0x000fe40007ffe0ff */
[----:B------:R-:W-:-:S04]  /*1210*/  @!P5 LEA R42, P6, R32, c[0x0][0x170], 0x1 ;  /* 0x00005c00202ada11 */ /* 0x000fc800078c08ff */
[----:B------:R-:W-:Y:S02]  /*1220*/  @!P5 LEA.HI.X R43, R32, c[0x0][0x174], R33, 0x1, P6 ;  /* 0x00005d00202bda11 */ /* 0x000fe400030f0c21 */
[----:B------:R-:W-:Y:S01]  /*1230*/  LOP3.LUT P6, RZ, R12, 0x10, RZ, 0xc0, !PT ;  /* 0x000000100cff7812 */ /* 0x000fe200078cc0ff */
[----:B------:R-:W-:-:S06]  /*1240*/  CS2R R32, SRZ ;  /* 0x0000000000207805 */ /* 0x000fcc000001ff00 */
[----:B------:R0:W3:Y:S04]  /*1250*/  @P1 LDG.E R33, [R34.64] ;  /* 0x0000000622211981 */ /* 0x0000e8000c1e1900 */
[----:B------:R1:W3:Y:S01]  /*1260*/  @!P5 LDG.E R32, [R42.64] ;  /* 0x000000062a20d981 */ /* 0x0002e2000c1e1900 */
[----:B0-----:R-:W-:-:S06]  /*1270*/  CS2R R34, SRZ ;  /* 0x0000000000227805 */ /* 0x001fcc000001ff00 */
[----:B------:R0:W3:Y:S04]  /*1280*/  @P6 LDG.E R35, [R36.64] ;  /* 0x0000000624236981 */ /* 0x0000e8000c1e1900 */
[----:B------:R3:W4:Y:S01]  /*1290*/  @P2 LDG.E R34, [R38.64] ;  /* 0x0000000626222981 */ /* 0x000722000c1e1900 */
[----:B0-----:R-:W-:-:S06]  /*12a0*/  CS2R R36, SRZ ;  /* 0x0000000000247805 */ /* 0x001fcc000001ff00 */
[----:B------:R0:W4:Y:S04]  /*12b0*/  @P3 LDG.E R36, [R18.64] ;  /* 0x0000000612243981 */ /* 0x000128000c1e1900 */
[----:B------:R2:W4:Y:S02]  /*12c0*/  @P4 LDG.E R37, [R16.64] ;  /* 0x0000000610254981 */ /* 0x000524000c1e1900 */
[----:B--2---:R-:W-:Y:S02]  /*12d0*/  PRMT R16, RZ, 0x5410, R24 ;  /* 0x00005410ff107816 */ /* 0x004fe40000000018 */
[--C-:B---3--:R-:W-:Y:S02]  /*12e0*/  PRMT R38, RZ, 0x5410, R35.reuse ;  /* 0x00005410ff267816 */ /* 0x108fe40000000023 */
[----:B------:R-:W-:-:S05]  /*12f0*/  PRMT R17, RZ, 0x7610, R35 ;  /* 0x00007610ff117816 */ /* 0x000fca0000000023 */
[----:B-1----:R-:W-:Y:S02]  /*1300*/  FMUL.FTZ R43, R17, R17 ;  /* 0x00000011112b7220 */ /* 0x002fe40000410000 */
[----:B------:R-:W-:Y:S01]  /*1310*/  FADD.FTZ R42, R38, R17 ;  /* 0x00000011262a7221 */ /* 0x000fe20000010000 */
[----:B------:R-:W-:-:S03]  /*1320*/  PRMT R17, RZ, 0x7610, R24 ;  /* 0x00007610ff117816 */ /* 0x000fc60000000018 */
[----:B------:R-:W-:Y:S02]  /*1330*/  FADD.FTZ R42, RZ, R42 ;  /* 0x0000002aff2a7221 */ /* 0x000fe40000010000 */
[----:B0-----:R-:W-:Y:S02]  /*1340*/  FADD.FTZ R19, R16, R17 ;  /* 0x0000001110137221 */ /* 0x001fe40000010000 */
[----:B------:R-:W-:Y:S02]  /*1350*/  FMUL.FTZ R17, R17, R17 ;  /* 0x0000001111117220 */ /* 0x000fe40000410000 */
[----:B------:R-:W-:Y:S01]  /*1360*/  FADD.FTZ R18, R42, R19 ;  /* 0x000000132a127221 */ /* 0x000fe20000010000 */
[--C-:B------:R-:W-:Y:S01]  /*1370*/  PRMT R19, RZ, 0x7610, R26.reuse ;  /* 0x00007610ff137816 */ /* 0x100fe2000000001a */
[----:B------:R-:W-:Y:S01]  /*1380*/  FFMA.FTZ R17, R16, R16, R17 ;  /* 0x0000001010117223 */ /* 0x000fe20000010011 */
[----:B------:R-:W-:Y:S01]  /*1390*/  PRMT R16, RZ, 0x5410, R26 ;  /* 0x00005410ff107816 */ /* 0x000fe2000000001a */
[----:B------:R-:W-:-:S04]  /*13a0*/  FFMA.FTZ R38, R38, R38, R43 ;  /* 0x0000002626267223 */ /* 0x000fc8000001002b */
[----:B------:R-:W-:Y:S02]  /*13b0*/  FADD.FTZ R39, R16, R19 ;  /* 0x0000001310277221 */ /* 0x000fe40000010000 */
[----:B------:R-:W-:Y:S02]  /*13c0*/  FADD.FTZ R38, RZ, R38 ;  /* 0x00000026ff267221 */ /* 0x000fe40000010000 */
[----:B------:R-:W-:Y:S02]  /*13d0*/  FMUL.FTZ R19, R19, R19 ;  /* 0x0000001313137220 */ /* 0x000fe40000410000 */
[----:B------:R-:W-:Y:S02]  /*13e0*/  FADD.FTZ R17, R38, R17 ;  /* 0x0000001126117221 */ /* 0x000fe40000010000 */
[----:B------:R-:W-:Y:S01]  /*13f0*/  FFMA.FTZ R16, R16, R16, R19 ;  /* 0x0000001010107223 */ /* 0x000fe20000010013 */
[----:B------:R-:W-:-:S03]  /*1400*/  PRMT R38, RZ, 0x7610, R27 ;  /* 0x00007610ff267816 */ /* 0x000fc6000000001b */
[----:B------:R-:W-:Y:S01]  /*1410*/  FADD.FTZ R16, R17, R16 ;  /* 0x0000001011107221 */ /* 0x000fe20000010000 */
[----:B------:R-:W-:-:S05]  /*1420*/  PRMT R17, RZ, 0x5410, R27 ;  /* 0x00005410ff117816 */ /* 0x000fca000000001b */
[----:B------:R-:W-:Y:S02]  /*1430*/  FADD.FTZ R19, R17, R38 ;  /* 0x0000002611137221 */ /* 0x000fe40000010000 */
[----:B------:R-:W-:-:S04]  /*1440*/  FMUL.FTZ R38, R38, R38 ;  /* 0x0000002626267220 */ /* 0x000fc80000410000 */
[----:B------:R-:W-:Y:S01]  /*1450*/  FFMA.FTZ R17, R17, R17, R38 ;  /* 0x0000001111117223 */ /* 0x000fe20000010026 */
[----:B------:R-:W-:Y:S01]  /*1460*/  PRMT R38, RZ, 0x7610, R33 ;  /* 0x00007610ff267816 */ /* 0x000fe20000000021 */
[----:B------:R-:W-:Y:S02]  /*1470*/  FADD.FTZ R18, R18, R39 ;  /* 0x0000002712127221 */ /* 0x000fe40000010000 */
[----:B------:R-:W-:Y:S01]  /*1480*/  FADD.FTZ R16, R16, R17 ;  /* 0x0000001110107221 */ /* 0x000fe20000010000 */
[----:B------:R-:W-:Y:S01]  /*1490*/  PRMT R17, RZ, 0x5410, R33 ;  /* 0x00005410ff117816 */ /* 0x000fe20000000021 */
[----:B------:R-:W-:-:S04]  /*14a0*/  FADD.FTZ R18, R18, R19 ;  /* 0x0000001312127221 */ /* 0x000fc80000010000 */
[----:B------:R-:W-:Y:S02]  /*14b0*/  FADD.FTZ R19, R17, R38 ;  /* 0x0000002611137221 */ /* 0x000fe40000010000 */
[----:B------:R-:W-:-:S04]  /*14c0*/  FMUL.FTZ R38, R38, R38 ;  /* 0x0000002626267220 */ /* 0x000fc80000410000 */
[----:B------:R-:W-:Y:S01]  /*14d0*/  FFMA.FTZ R17, R17, R17, R38 ;  /* 0x0000001111117223 */ /* 0x000fe20000010026 */
[----:B----4-:R-:W-:-:S03]  /*14e0*/  PRMT R38, RZ, 0x7610, R34 ;  /* 0x00007610ff267816 */ /* 0x010fc60000000022 */
[----:B------:R-:W-:Y:S01]  /*14f0*/  FADD.FTZ R16, R16, R17 ;  /* 0x0000001110107221 */ /* 0x000fe20000010000 */
[----:B------:R-:W-:Y:S01]  /*1500*/  PRMT R17, RZ, 0x5410, R34 ;  /* 0x00005410ff117816 */ /* 0x000fe20000000022 */
[----:B------:R-:W-:-:S04]  /*1510*/  FADD.FTZ R18, R18, R19 ;  /* 0x0000001312127221 */ /* 0x000fc80000010000 */
[----:B------:R-:W-:Y:S02]  /*1520*/  FADD.FTZ R19, R17, R38 ;  /* 0x0000002611137221 */ /* 0x000fe40000010000 */
[----:B------:R-:W-:-:S04]  /*1530*/  FMUL.FTZ R38, R38, R38 ;  /* 0x0000002626267220 */ /* 0x000fc80000410000 */
[----:B------:R-:W-:Y:S01]  /*1540*/  FFMA.FTZ R17, R17, R17, R38 ;  /* 0x0000001111117223 */ /* 0x000fe20000010026 */
[----:B------:R-:W-:-:S03]  /*1550*/  PRMT R38, RZ, 0x7610, R36 ;  /* 0x00007610ff267816 */ /* 0x000fc60000000024 */
        /* <DEDUP_REMOVED lines=34> */
[----:B-----5:R-:W-:-:S03]  /*1780*/  PRMT R38, RZ, 0x7610, R21 ;  /* 0x00007610ff267816 */ /* 0x020fc60000000015 */
        /* <DEDUP_REMOVED lines=24> */
[C---:B------:R-:W-:Y:S02]  /*1910*/  FADD.FTZ R19, R17.reuse, R38 ;  /* 0x0000002611137221 */ /* 0x040fe40000010000 */
[----:B------:R-:W-:Y:S02]  /*1920*/  FMUL.FTZ R38, R38, R38 ;  /* 0x0000002626267220 */ /* 0x000fe40000410000 */
[----:B------:R-:W-:Y:S01]  /*1930*/  FADD.FTZ R18, R18, R19 ;  /* 0x0000001312127221 */ /* 0x000fe20000010000 */
[----:B------:R-:W-:Y:S01]  /*1940*/  PRMT R19, RZ, 0x7610, R32 ;  /* 0x00007610ff137816 */ /* 0x000fe20000000020 */
[----:B------:R-:W-:Y:S01]  /*1950*/  FFMA.FTZ R17, R17, R17, R38 ;  /* 0x0000001111117223 */ /* 0x000fe20000010026 */
[----:B------:R-:W0:Y:S03]  /*1960*/  S2R R45, SR_LANEID ;  /* 0x00000000002d7919 */ /* 0x000e260000000000 */
[----:B------:R-:W-:Y:S01]  /*1970*/  FADD.FTZ R17, R16, R17 ;  /* 0x0000001110117221 */ /* 0x000fe20000010000 */
[----:B------:R-:W-:Y:S01]  /*1980*/  PRMT R16, RZ, 0x5410, R32 ;  /* 0x00005410ff107816 */ /* 0x000fe20000000020 */
[----:B------:R-:W-:-:S04]  /*1990*/  FMUL.FTZ R39, R19, R19 ;  /* 0x0000001313277220 */ /* 0x000fc80000410000 */
[C---:B------:R-:W-:Y:S02]  /*19a0*/  FADD.FTZ R19, R16.reuse, R19 ;  /* 0x0000001310137221 */ /* 0x040fe40000010000 */
[----:B------:R-:W-:Y:S02]  /*19b0*/  FFMA.FTZ R38, R16, R16, R39 ;  /* 0x0000001010267223 */ /* 0x000fe40000010027 */
[----:B------:R-:W-:Y:S02]  /*19c0*/  FADD.FTZ R16, R18, R19 ;  /* 0x0000001312107221 */ /* 0x000fe40000010000 */
[----:B------:R-:W-:-:S03]  /*19d0*/  FADD.FTZ R17, R17, R38 ;  /* 0x0000002611117221 */ /* 0x000fc60000010000 */
[----:B------:R-:W1:Y:S04]  /*19e0*/  SHFL.DOWN PT, R19, R16, 0x1, 0x1f ;  /* 0x08201f0010137f89 */ /* 0x000e6800000e0000 */
[----:B------:R-:W2:Y:S01]  /*19f0*/  SHFL.DOWN PT, R18, R17, 0x1, 0x1f ;  /* 0x08201f0011127f89 */ /* 0x000ea200000e0000 */
[----:B0-----:R-:W-:-:S13]  /*1a00*/  ISETP.GT.AND P5, PT, R45, 0x1e, PT ;  /* 0x0000001e2d00780c */ /* 0x001fda0003fa4270 */
[----:B-1----:R-:W-:Y:S02]  /*1a10*/  @!P5 FADD.FTZ R16, R16, R19 ;  /* 0x000000131010d221 */ /* 0x002fe40000010000 */
[----:B--2---:R-:W-:-:S03]  /*1a20*/  @!P5 FADD.FTZ R17, R17, R18 ;  /* 0x000000121111d221 */ /* 0x004fc60000010000 */
        /* <DEDUP_REMOVED lines=19> */
[----:B-1----:R-:W-:Y:S01]  /*1b60*/  @!P5 FADD.FTZ R17, R17, R18 ;  /* 0x000000121111d221 */ /* 0x002fe20000010000 */
[----:B------:R-:W-:Y:S02]  /*1b70*/  ISETP.NE.AND P5, PT, R45, RZ, PT ;  /* 0x000000ff2d00720c */ /* 0x000fe40003fa5270 */
[----:B------:R-:W-:Y:S02]  /*1b80*/  MOV R18, R16 ;  /* 0x0000001000127202 */ /* 0x000fe40000000f00 */
[----:B------:R-:W-:-:S09]  /*1b90*/  MOV R19, R17 ;  /* 0x0000001100137202 */ /* 0x000fd20000000f00 */
[----:B------:R0:W-:Y:S04]  /*1ba0*/  @!P5 STS.64 [R53.X8+0x10], R18 ;  /* 0x000010123500d388 */ /* 0x0001e80000008a00 */
[----:B------:R-:W-:Y:S01]  /*1bb0*/  BAR.SYNC.DEFER_BLOCKING 0x0 ;  /* 0x0000000000007b1d */ /* 0x000fe20000010000 */
[----:B------:R-:W-:-:S05]  /*1bc0*/  ISETP.NE.AND P5, PT, R54, RZ, PT ;  /* 0x000000ff3600720c */ /* 0x000fca0003fa5270 */
[----:B------:R-:W-:Y:S08]  /*1bd0*/  BSSY B0, `(.L_x_2095) ;  /* 0x0000021000007945 */ /* 0x000ff00003800000 */
[----:B------:R-:W-:Y:S05]  /*1be0*/  @P5 BRA `(.L_x_2096) ;  /* 0x000001f000005947 */ /* 0x000fea0003800000 */
[----:B0-----:R-:W0:Y:S02]  /*1bf0*/  LDS.64 R16, [0x18] ;  /* 0x00001800ff107984 */ /* 0x001e240000000a00 */
[----:B0-----:R-:W-:-:S02]  /*1c00*/  FADD.FTZ R39, R18, R16 ;  /* 0x0000001012277221 */ /* 0x001fc40000010000 */
        /* <DEDUP_REMOVED lines=24> */
[----:B------:R-:W0:Y:S01]  /*1d90*/  LDS.64 R16, [0x70] ;  /* 0x00007000ff107984 */ /* 0x000e220000000a00 */
[----:B------:R-:W-:-:S02]  /*1da0*/  FADD.FTZ R39, R39, R18 ;  /* 0x0000001227277221 */ /* 0x000fc40000010000 */
[----:B------:R-:W-:Y:S02]  /*1db0*/  FADD.FTZ R38, R38, R19 ;  /* 0x0000001326267221 */ /* 0x000fe40000010000 */
[----:B0-----:R-:W-:Y:S02]  /*1dc0*/  FADD.FTZ R18, R39, R16 ;  /* 0x0000001027127221 */ /* 0x001fe40000010000 */
[----:B------:R-:W-:Y:S02]  /*1dd0*/  FADD.FTZ R19, R38, R17 ;  /* 0x0000001126137221 */ /* 0x000fe40000010000 */
.L_x_2096:
[----:B0-----:R-:W-:Y:S05]  /*1de0*/  BSYNC B0 ;  /* 0x0000000000007941 */ /* 0x001fea0003800000 */
.L_x_2095:
[----:B------:R-:W-:-:S04]  /*1df0*/  MOV R38, c[0x0][0xc] ;  /* 0x0000030000267a02 */ /* 0x000fc80000000f00 */
[----:B------:R-:W-:-:S13]  /*1e00*/  ISETP.GE.U32.AND P6, PT, R38, 0x2, PT ;  /* 0x000000022600780c */ /* 0x000fda0003fc6070 */
[----:B------:R-:W-:Y:S05]  /*1e10*/  @!P6 BRA `(.L_x_2097) ;  /* 0x000009300000e947 */ /* 0x000fea0003800000 */
[----:B------:R-:W-:Y:S05]  /*1e20*/  @P5 BRA `(.L_x_2098) ;  /* 0x000001a000005947 */ /* 0x000fea0003800000 */
[----:B------:R-:W0:Y:S01]  /*1e30*/  S2R R43, SR_CTAID.Y ;  /* 0x00000000002b7919 */ /* 0x000e220000002600 */
[C---:B------:R-:W-:Y:S01]  /*1e40*/  LOP3.LUT R16, R4.reuse, 0x1, RZ, 0xc0, !PT ;  /* 0x0000000104107812 */ /* 0x040fe200078ec0ff */
[----:B------:R-:W-:Y:S01]  /*1e50*/  HFMA2.MMA R39, -RZ, RZ, 0, 2.384185791015625e-07 ;  /* 0x00000004ff277435 */ /* 0x000fe200000001ff */
[----:B------:R-:W-:-:S03]  /*1e60*/  LOP3.LUT P6, RZ, R4, 0x2, RZ, 0xc0, !PT ;  /* 0x0000000204ff7812 */ /* 0x000fc600078cc0ff */
[----:B------:R-:W-:Y:S01]  /*1e70*/  IMAD R16, R16, c[0x0][0x10], RZ ;  /* 0x0000040010107a24 */ /* 0x000fe200078e02ff */
[----:B------:R-:W-:-:S03]  /*1e80*/  SEL R45, RZ, c[0x0][0xc], P6 ;  /* 0x00000300ff2d7a07 */ /* 0x000fc60003000000 */
[----:B------:R-:W-:-:S05]  /*1e90*/  IMAD R17, R16, c[0x0][0xc], RZ ;  /* 0x0000030010117a24 */ /* 0x000fca00078e02ff */
[----:B------:R-:W-:Y:S02]  /*1ea0*/  SHF.L.U32 R46, R17, 0x1, RZ ;  /* 0x00000001112e7819 */ /* 0x000fe400000006ff */
[----:B0-----:R-:W-:-:S03]  /*1eb0*/  IADD3 R42, R16, R43, RZ ;  /* 0x0000002b102a7210 */ /* 0x001fc60007ffe0ff */
[----:B------:R-:W-:-:S04]  /*1ec0*/  IMAD.WIDE R16, R46, R39, c[0x0][0x198] ;  /* 0x000066002e107625 */ /* 0x000fc800078e0227 */
[----:B------:R-:W-:-:S04]  /*1ed0*/  IMAD R43, R0, c[0x0][0x10], R43 ;  /* 0x00000400002b7a24 */ /* 0x000fc800078e022b */
[----:B------:R-:W-:Y:S01]  /*1ee0*/  IMAD.WIDE.U32 R16, R43, 0x8, R16 ;  /* 0x000000082b107825 */ /* 0x000fe200078e0010 */
[----:B------:R-:W-:-:S04]  /*1ef0*/  MOV R43, 0x1 ;  /* 0x00000001002b7802 */ /* 0x000fc80000000f00 */
[----:B------:R0:W-:Y:S01]  /*1f00*/  STG.E.64 [R16.64], R18 ;  /* 0x0000001210007986 */ /* 0x0001e2000c101b06 */
[----:B------:R-:W-:Y:S01]  /*1f10*/  SEL R43, R43, 0xffffffff, !P6 ;  /* 0xffffffff2b2b7807 */ /* 0x000fe20007000000 */
[----:B0-----:R-:W-:Y:S02]  /*1f20*/  IMAD.WIDE.U32 R16, R42, R39, c[0x0][0x190] ;  /* 0x000064002a107625 */ /* 0x001fe400078e0027 */
[----:B------:R-:W-:Y:S06]  /*1f30*/  MEMBAR.ALL.GPU ;  /* 0x0000000000007992 */ /* 0x000fec000000a000 */
[----:B------:R-:W-:-:S00]  /*1f40*/  ERRBAR ;  /* 0x00000000000079ab */ /* 0x000fc00000000000 */
[----:B------:R-:W-:Y:S01]  /*1f50*/  ISETP.NE.AND P6, PT, R45, -0x1, PT ;  /* 0xffffffff2d00780c */ /* 0x000fe20003fc5270 */
[----:B------:R0:W-:-:S12]  /*1f60*/  RED.E.ADD.S32.STRONG.GPU [R16.64], R43 ;  /* 0x0000002b1000798e */ /* 0x0001d8000c10e386 */
[----:B0-----:R-:W-:Y:S05]  /*1f70*/  @!P6 BRA `(.L_x_2098) ;  /* 0x000000500000e947 */ /* 0x001fea0003800000 */
.L_x_2099:
[----:B------:R-:W2:Y:S01]  /*1f80*/  LDG.E.STRONG.GPU R42, [R16.64] ;  /* 0x00000006102a7981 */ /* 0x000ea2000c1ef900 */
[----:B------:R-:W-:Y:S01]  /*1f90*/  YIELD ;  /* 0x0000000000007946 */ /* 0x000fe20003800000 */
[----:B--2---:R-:W-:Y:S01]  /*1fa0*/  ISETP.NE.AND P6, PT, R42, R45, PT ;  /* 0x0000002d2a00720c */ /* 0x004fe20003fc5270 */
[----:B------:R-:W-:-:S12]  /*1fb0*/  CCTL.IVALL ;  /* 0x00000000ff00798f */ /* 0x000fd80002000000 */
[----:B------:R-:W-:Y:S05]  /*1fc0*/  @P6 BRA `(.L_x_2099) ;  /* 0xffffffb000006947 */ /* 0x000fea000383ffff */
.L_x_2098:
        /* <DEDUP_REMOVED lines=11> */
.L_x_2101:
[----:B------:R-:W-:-:S13]  /*2080*/  ISETP.EQ.OR P6, PT, R16, R0, P5 ;  /* 0x000000001000720c */ /* 0x000fda0002fc2670 */
[----:B------:R-:W0:Y:S01]  /*2090*/  @!P6 S2R R43, SR_CTAID.Y ;  /* 0x00000000002be919 */ /* 0x000e220000002600 */
[----:B------:R-:W-:Y:S02]  /*20a0*/  @!P6 LOP3.LUT R38, R4, 0x1, RZ, 0xc0, !PT ;  /* 0x000000010426e812 */ /* 0x000fe400078ec0ff */
[----:B------:R-:W-:-:S03]  /*20b0*/  @!P6 MOV R39, 0x4 ;  /* 0x000000040027e802 */ /* 0x000fc60000000f00 */
[----:B------:R-:W-:-:S04]  /*20c0*/  @!P6 IMAD R38, R38, c[0x0][0x10], RZ ;  /* 0x000004002626ea24 */ /* 0x000fc800078e02ff */
[----:B------:R-:W-:-:S05]  /*20d0*/  @!P6 IMAD R38, R38, c[0x0][0xc], RZ ;  /* 0x000003002626ea24 */ /* 0x000fca00078e02ff */
[----:B------:R-:W-:-:S05]  /*20e0*/  @!P6 SHF.L.U32 R38, R38, 0x1, RZ ;  /* 0x000000012626e819 */ /* 0x000fca00000006ff */
[----:B------:R-:W-:-:S04]  /*20f0*/  @!P6 IMAD.WIDE R38, R38, R39, c[0x0][0x198] ;  /* 0x000066002626e625 */ /* 0x000fc800078e0227 */
[----:B0-----:R-:W-:-:S04]  /*2100*/  @!P6 IMAD R43, R16, c[0x0][0x10], R43 ;  /* 0x00000400102bea24 */ /* 0x001fc800078e022b */
[----:B------:R-:W-:-:S06]  /*2110*/  @!P6 IMAD.WIDE.U32 R38, R43, 0x8, R38 ;  /* 0x000000082b26e825 */ /* 0x000fcc00078e0026 */
[----:B------:R-:W2:Y:S01]  /*2120*/  @!P6 LDG.E.64 R38, [R38.64] ;  /* 0x000000062626e981 */ /* 0x000ea2000c1e1b00 */
[----:B------:R-:W-:Y:S01]  /*2130*/  IADD3 R43, R16, 0x1, RZ ;  /* 0x00000001102b7810 */ /* 0x000fe20007ffe0ff */
[----:B--2---:R-:W-:Y:S02]  /*2140*/  @!P6 FADD.FTZ R18, R18, R38 ;  /* 0x000000261212e221 */ /* 0x004fe40000010000 */
[----:B------:R-:W-:Y:S01]  /*2150*/  @!P6 FADD.FTZ R19, R19, R39 ;  /* 0x000000271313e221 */ /* 0x000fe20000010000 */
[----:B------:R-:W-:-:S13]  /*2160*/  ISETP.EQ.OR P6, PT, R43, R0, P5 ;  /* 0x000000002b00720c */ /* 0x000fda0002fc2670 */
[----:B------:R-:W0:Y:S01]  /*2170*/  @!P6 S2R R42, SR_CTAID.Y ;  /* 0x00000000002ae919 */ /* 0x000e220000002600 */
[----:B------:R-:W-:Y:S01]  /*2180*/  @!P6 MOV R39, 0x4 ;  /* 0x000000040027e802 */ /* 0x000fe20000000f00 */
[----:B0-----:R-:W-:Y:S01]  /*2190*/  @!P6 IMAD R43, R43, c[0x0][0x10], R42 ;  /* 0x000004002b2bea24 */ /* 0x001fe200078e022a */
[----:B------:R-:W-:-:S05]  /*21a0*/  @!P6 LOP3.LUT R42, R4, 0x1, RZ, 0xc0, !PT ;  /* 0x00000001042ae812 */ /* 0x000fca00078ec0ff */
[----:B------:R-:W-:-:S04]  /*21b0*/  @!P6 IMAD R42, R42, c[0x0][0x10], RZ ;  /* 0x000004002a2aea24 */ /* 0x000fc800078e02ff */
[----:B------:R-:W-:-:S05]  /*21c0*/  @!P6 IMAD R42, R42, c[0x0][0xc], RZ ;  /* 0x000003002a2aea24 */ /* 0x000fca00078e02ff */
[----:B------:R-:W-:-:S05]  /*21d0*/  @!P6 SHF.L.U32 R42, R42, 0x1, RZ ;  /* 0x000000012a2ae819 */ /* 0x000fca00000006ff */
[----:B------:R-:W-:-:S06]  /*21e0*/  @!P6 IMAD.WIDE R38, R42, R39, c[0x0][0x198] ;  /* 0x000066002a26e625 */ /* 0x000fcc00078e0227 */
        /* <DEDUP_REMOVED lines=36> */
.L_x_2100:
[----:B------:R-:W-:-:S04]  /*2430*/  MOV R17, c[0x0][0xc] ;  /* 0x0000030000117a02 */ /* 0x000fc80000000f00 */
[----:B------:R-:W-:-:S13]  /*2440*/  LOP3.LUT P6, R17, R17, 0x3, RZ, 0xc0, !PT ;  /* 0x0000000311117812 */ /* 0x000fda00078cc0ff */
[----:B------:R-:W-:Y:S05]  /*2450*/  @!P6 BRA `(.L_x_2097) ;  /* 0x000002f00000e947 */ /* 0x000fea0003800000 */
[----:B------:R-:W-:Y:S01]  /*2460*/  ISETP.EQ.OR P6, PT, R16, R0, P5 ;  /* 0x000000001000720c */ /* 0x000fe20002fc2670 */
[----:B------:R-:W-:-:S12]  /*2470*/  BSSY B0, `(.L_x_2102) ;  /* 0x000000e000007945 */ /* 0x000fd80003800000 */
[----:B------:R-:W-:Y:S05]  /*2480*/  @P6 BRA `(.L_x_2103) ;  /* 0x000000c000006947 */ /* 0x000fea0003800000 */
[----:B------:R-:W0:Y:S01]  /*2490*/  S2R R43, SR_CTAID.Y ;  /* 0x00000000002b7919 */ /* 0x000e220000002600 */
[----:B------:R-:W-:Y:S01]  /*24a0*/  LOP3.LUT R38, R4, 0x1, RZ, 0xc0, !PT ;  /* 0x0000000104267812 */ /* 0x000fe200078ec0ff */
[----:B------:R-:W-:-:S04]  /*24b0*/  HFMA2.MMA R39, -RZ, RZ, 0, 2.384185791015625e-07 ;  /* 0x00000004ff277435 */ /* 0x000fc800000001ff */
[----:B------:R-:W-:-:S04]  /*24c0*/  IMAD R38, R38, c[0x0][0x10], RZ ;  /* 0x0000040026267a24 */ /* 0x000fc800078e02ff */
[----:B------:R-:W-:-:S05]  /*24d0*/  IMAD R38, R38, c[0x0][0xc], RZ ;  /* 0x0000030026267a24 */ /* 0x000fca00078e02ff */
[----:B------:R-:W-:-:S05]  /*24e0*/  SHF.L.U32 R38, R38, 0x1, RZ ;  /* 0x0000000126267819 */ /* 0x000fca00000006ff */
[----:B------:R-:W-:-:S04]  /*24f0*/  IMAD.WIDE R38, R38, R39, c[0x0][0x198] ;  /* 0x0000660026267625 */ /* 0x000fc800078e0227 */
[----:B0-----:R-:W-:-:S04]  /*2500*/  IMAD R43, R16, c[0x0][0x10], R43 ;  /* 0x00000400102b7a24 */ /* 0x001fc800078e022b */
[----:B------:R-:W-:-:S06]  /*2510*/  IMAD.WIDE.U32 R38, R43, 0x8, R38 ;  /* 0x000000082b267825 */ /* 0x000fcc00078e0026 */
[----:B------:R-:W2:Y:S02]  /*2520*/  LDG.E.64 R38, [R38.64] ;  /* 0x0000000626267981 */ /* 0x000ea4000c1e1b00 */
[----:B--2---:R-:W-:Y:S02]  /*2530*/  FADD.FTZ R18, R18, R38 ;  /* 0x0000002612127221 */ /* 0x004fe40000010000 */
[----:B------:R-:W-:Y:S02]  /*2540*/  FADD.FTZ R19, R19, R39 ;  /* 0x0000002713137221 */ /* 0x000fe40000010000 */
.L_x_2103:
[----:B------:R-:W-:Y:S05]  /*2550*/  BSYNC B0 ;  /* 0x0000000000007941 */ /* 0x000fea0003800000 */
.L_x_2102:
[----:B------:R-:W-:-:S13]  /*2560*/  ISETP.NE.AND P6, PT, R17, 0x1, PT ;  /* 0x000000011100780c */ /* 0x000fda0003fc5270 */
[----:B------:R-:W-:Y:S05]  /*2570*/  @!P6 BRA `(.L_x_2097) ;  /* 0x000001d00000e947 */ /* 0x000fea0003800000 */
[----:B------:R-:W-:-:S04]  /*2580*/  IADD3 R43, R16, 0x1, RZ ;  /* 0x00000001102b7810 */ /* 0x000fc80007ffe0ff */
        /* <DEDUP_REMOVED lines=14> */
[----:B------:R-:W-:-:S04]  /*2670*/  ISETP.EQ.OR P6, PT, R43, R0, P5 ;  /* 0x000000002b00720c */ /* 0x000fc80002fc2670 */
[----:B------:R-:W-:-:S13]  /*2680*/  ISETP.EQ.OR P6, PT, R17, 0x2, P6 ;  /* 0x000000021100780c */ /* 0x000fda00037c2670 */
        /* <DEDUP_REMOVED lines=9> */
[----:B------:R-:W2:Y:S02]  /*2720*/  @!P6 LDG.E.64 R16, [R16.64] ;  /* 0x000000061010e981 */ /* 0x000ea4000c1e1b00 */
[----:B--2---:R-:W-:Y:S02]  /*2730*/  @!P6 FADD.FTZ R18, R18, R16 ;  /* 0x000000101212e221 */ /* 0x004fe40000010000 */
[----:B------:R-:W-:-:S04]  /*2740*/  @!P6 FADD.FTZ R19, R19, R17 ;  /* 0x000000111313e221 */ /* 0x000fc80000010000 */
.L_x_2097:
[----:B------:R-:W-:Y:S01]  /*2750*/  P2R R16, PR, RZ, 0x1 ;  /* 0x00000001ff107803 */ /* 0x000fe20000000000 */
[----:B------:R0:W-:Y:S01]  /*2760*/  @!P5 STS.64 [0x80], R18 ;  /* 0x00008012ff00d388 */ /* 0x0001e20000000a00 */
[----:B------:R-:W-:Y:S01]  /*2770*/  LOP3.LUT P6, RZ, R0, R54, RZ, 0xfc, !PT ;  /* 0x0000003600ff7212 */ /* 0x000fe200078cfcff */
[----:B------:R-:W-:Y:S01]  /*2780*/  HFMA2.MMA R46, -RZ, RZ, 1.875, 0 ;  /* 0x3f800000ff2e7435 */ /* 0x000fe200000001ff */
[----:B------:R-:W-:Y:S02]  /*2790*/  ISETP.EQ.U32.AND P0, PT, RZ, c[0x0][0x168], PT ;  /* 0x00005a00ff007a0c */ /* 0x000fe40003f02070 */
[----:B------:R-:W-:-:S02]  /*27a0*/  IADD3 R13, R5, R13, RZ ;  /* 0x0000000d050d7210 */ /* 0x000fc40007ffe0ff */
[----:B------:R-:W-:Y:S02]  /*27b0*/  ISETP.EQ.OR.EX P6, PT, RZ, c[0x0][0x16c], P6, P0 ;  /* 0x00005b00ff007a0c */ /* 0x000fe400037c2700 */
[----:B------:R-:W-:-:S11]  /*27c0*/  ISETP.NE.AND P0, PT, R16, RZ, PT ;  /* 0x000000ff1000720c */ /* 0x000fd60003f05270 */
[----:B------:R-:W-:Y:S01]  /*27d0*/  @!P6 MOV R38, 0x8 ;  /* 0x000000080026e802 */ /* 0x000fe20000000f00 */
[----:B------:R-:W-:Y:S02]  /*27e0*/  @!P6 FMUL.FTZ R17, R19, c[0x0][0x1f4] ;  /* 0x00007d001311ea20 */ /* 0x000fe40000410000 */
[----:B------:R-:W-:Y:S01]  /*27f0*/  @!P6 FMUL.FTZ R16, R18, c[0x0][0x1f4] ;  /* 0x00007d001210ea20 */ /* 0x000fe20000410000 */
[----:B0-----:R-:W-:Y:S01]  /*2800*/  MOV R18, 0x4 ;  /* 0x0000000400127802 */ /* 0x001fe20000000f00 */
[----:B------:R-:W-:-:S05]  /*2810*/  @!P6 IMAD.WIDE R38, R3, R38, c[0x0][0x168] ;  /* 0x00005a000326e625 */ /* 0x000fca00078e0226 */
[----:B------:R-:W-:Y:S04]  /*2820*/  @!P6 STG.E.64 [R38.64], R16 ;  /* 0x000000102600e986 */ /* 0x000fe8000c101b06 */
[----:B------:R-:W-:Y:S06]  /*2830*/  BAR.SYNC.DEFER_BLOCKING 0x0 ;  /* 0x0000000000007b1d */ /* 0x000fec0000010000 */
[----:B------:R-:W0:Y:S02]  /*2840*/  LDS.64 R16, [0x80] ;  /* 0x00008000ff107984 */ /* 0x000e240000000a00 */
[----:B0-----:R-:W-:-:S04]  /*2850*/  FMUL.FTZ R45, R16, c[0x0][0x1f4] ;  /* 0x00007d00102d7a20 */ /* 0x001fc80000410000 */
[----:B------:R-:W-:-:S04]  /*2860*/  FMUL.FTZ R42, R45, R45 ;  /* 0x0000002d2d2a7220 */ /* 0x000fc80000410000 */
[----:B------:R-:W-:Y:S02]  /*2870*/  FFMA.FTZ R42, R17, c[0x0][0x1f4], -R42 ;  /* 0x00007d00112a7a23 */ /* 0x000fe4000001082a */
[----:B------:R-:W-:-:S03]  /*2880*/  IMAD.WIDE R16, R13, R18, c[0x0][0x178] ;  /* 0x00005e000d107625 */ /* 0x000fc600078e0212 */
[C---:B------:R-:W-:Y:S01]  /*2890*/  FSETP.GTU.FTZ.AND P5, PT, R42.reuse, RZ, PT ;  /* 0x000000ff2a00720b */ /* 0x040fe20003fbc000 */
[----:B------:R-:W-:Y:S02]  /*28a0*/  IMAD.WIDE R18, R13, R18, c[0x0][0x180] ;  /* 0x000060000d127625 */ /* 0x000fe400078e0212 */
[----:B------:R-:W2:Y:S04]  /*28b0*/  LDG.E.64 R16, [R16.64] ;  /* 0x0000000610107981 */ /* 0x000ea8000c1e1b00 */
[----:B------:R-:W2:Y:S06]  /*28c0*/  LDG.E.64 R18, [R18.64] ;  /* 0x0000000612127981 */ /* 0x000eac000c1e1b00 */
[----:B------:R-:W-:-:S04]  /*28d0*/  @P5 FADD.FTZ R42, R42, c[0x0][0x188] ;  /* 0x000062002a2a5621 */ /* 0x000fc80000010000 */
[----:B------:R0:W1:Y:S01]  /*28e0*/  @P5 MUFU.RSQ R46, R42 ;  /* 0x0000002a002e5308 */ /* 0x0000620000001400 */
[----:B------:R-:W-:Y:S02]  /*28f0*/  ISETP.NE.AND P6, PT, RZ, UR5, PT ;  /* 0x00000005ff007c0c */ /* 0x000fe4000bfc5270 */
[--C-:B------:R-:W-:Y:S02]  /*2900*/  PRMT R38, RZ, 0x5410, R35.reuse ;  /* 0x00005410ff267816 */ /* 0x100fe40000000023 */
[----:B0-----:R-:W-:-:S03]  /*2910*/  PRMT R42, RZ, 0x7610, R35 ;  /* 0x00007610ff2a7816 */ /* 0x001fc60000000023 */
[--C-:B------:R-:W-:Y:S02]  /*2920*/  FADD.FTZ R13, R38, -R45.reuse ;  /* 0x8000002d260d7221 */ /* 0x100fe40000010000 */
[----:B------:R-:W-:Y:S02]  /*2930*/  FADD.FTZ R35, R42, -R45 ;  /* 0x8000002d2a237221 */ /* 0x000fe40000010000 */
[-C--:B-1----:R-:W-:Y:S02]  /*2940*/  FMUL.FTZ R13, R13, R46.reuse ;  /* 0x0000002e0d0d7220 */ /* 0x082fe40000410000 */
[----:B------:R-:W-:Y:S02]  /*2950*/  FMUL.FTZ R38, R35, R46 ;  /* 0x0000002e23267220 */ /* 0x000fe40000410000 */
[----:B--2---:R-:W-:Y:S02]  /*2960*/  FFMA.FTZ R13, R16, R13, R18 ;  /* 0x0000000d100d7223 */ /* 0x004fe40000010012 */
[----:B------:R-:W-:Y:S01]  /*2970*/  FFMA.FTZ R38, R17, R38, R19 ;  /* 0x0000002611267223 */ /* 0x000fe20000010013 */
[----:B------:R-:W-:Y:S05]  /*2980*/  @!P6 BRA `(.L_x_2104) ;  /* 0x000000a00000e947 */ /* 0x000fea0003800000 */
[----:B------:R-:W-:-:S06]  /*2990*/  FMUL.FTZ R35, R13, -1.4426950216293334961 ;  /* 0xbfb8aa3b0d237820 */ /* 0x000fcc0000410000 */
[----:B------:R-:W0:Y:S02]  /*29a0*/  MUFU.EX2 R35, R35 ;  /* 0x0000002300237308 */ /* 0x000e240000000800 */
[----:B0-----:R-:W-:-:S06]  /*29b0*/  FADD.FTZ R39, R35, 1 ;  /* 0x3f80000023277421 */ /* 0x001fcc0000010000 */
[----:B------:R-:W0:Y:S02]  /*29c0*/  MUFU.RCP R42, R39 ;  /* 0x00000027002a7308 */ /* 0x000e240000001000 */
[----:B0-----:R-:W-:Y:S02]  /*29d0*/  FMUL.FTZ R13, R13, R42 ;  /* 0x0000002a0d0d7220 */ /* 0x001fe40000410000 */
[----:B------:R-:W-:-:S06]  /*29e0*/  FMUL.FTZ R42, R38, -1.4426950216293334961 ;  /* 0xbfb8aa3b262a7820 */ /* 0x000fcc0000410000 */
[----:B------:R-:W0:Y:S02]  /*29f0*/  MUFU.EX2 R42, R42 ;  /* 0x0000002a002a7308 */ /* 0x000e240000000800 */
[----:B0-----:R-:W-:-:S06]  /*2a00*/  FADD.FTZ R43, R42, 1 ;  /* 0x3f8000002a2b7421 */ /* 0x001fcc0000010000 */
[----:B------:R-:W0:Y:S02]  /*2a10*/  MUFU.RCP R43, R43 ;  /* 0x0000002b002b7308 */ /* 0x000e240000001000 */
[----:B0-----:R-:W-:-:S06]  /*2a20*/  FMUL.FTZ R38, R38, R43 ;  /* 0x0000002b26267220 */ /* 0x001fcc0000410000 */
.L_x_2104:
[----:B------:R-:W-:Y:S01]  /*2a30*/  LOP3.LUT P5, RZ, R12, 0x10, RZ, 0xc0, !PT ;  /* 0x000000100cff7812 */ /* 0x000fe200078ac0ff */
[----:B------:R-:W-:-:S12]  /*2a40*/  BSSY B0, `(.L_x_2105) ;  /* 0x000000d000007945 */ /* 0x000fd80003800000 */
[----:B------:R-:W-:Y:S05]  /*2a50*/  @!P5 BRA `(.L_x_2106) ;  /* 0x000000b00000d947 */ /* 0x000fea0003800000 */
[----:B------:R-:W-:Y:S02]  /*2a60*/  SHF.R.S32.HI R35, RZ, 0x1f, R2 ;  /* 0x0000001fff237819 */ /* 0x000fe40000011402 */
[----:B------:R-:W-:Y:S02]  /*2a70*/  F2FP.BF16.PACK_AB R13, R38, R13 ;  /* 0x0000000d260d723e */ /* 0x000fe400000010ff */
[----:B------:R-:W-:Y:S01]  /*2a80*/  MOV R38, R30 ;  /* 0x0000001e00267202 */ /* 0x000fe20000000f00 */
[----:B------:R-:W-:Y:S01]  /*2a90*/  IMAD R35, R35, c[0x0][0x1c0], RZ ;  /* 0x0000700023237a24 */ /* 0x000fe200078e02ff */
[----:B------:R-:W-:-:S03]  /*2aa0*/  MOV R39, R29 ;  /* 0x0000001d00277202 */ /* 0x000fc60000000f00 */
[C---:B------:R-:W-:Y:S02]  /*2ab0*/  IMAD R35, R2.reuse, c[0x0][0x1c4], R35 ;  /* 0x0000710002237a24 */ /* 0x040fe400078e0223 */
[----:B------:R-:W-:-:S05]  /*2ac0*/  IMAD.WIDE.U32 R38, R2, c[0x0][0x1c0], R38 ;  /* 0x0000700002267a25 */ /* 0x000fca00078e0026 */
[----:B------:R-:W-:Y:S02]  /*2ad0*/  IADD3 R35, R39, R35, RZ ;  /* 0x0000002327237210 */ /* 0x000fe40007ffe0ff */
[----:B------:R-:W-:-:S04]  /*2ae0*/  LEA R42, P5, R38, c[0x0][0x160], 0x1 ;  /* 0x00005800262a7a11 */ /* 0x000fc800078a08ff */
[----:B------:R-:W-:-:S05]  /*2af0*/  LEA.HI.X R43, R38, c[0x0][0x164], R35, 0x1, P5 ;  /* 0x00005900262b7a11 */ /* 0x000fca00028f0c23 */
[----:B------:R0:W-:Y:S04]  /*2b00*/  STG.E [R42.64], R13 ;  /* 0x0000000d2a007986 */ /* 0x0001e8000c101906 */
.L_x_2106:
[----:B------:R-:W-:Y:S05]  /*2b10*/  BSYNC B0 ;  /* 0x0000000000007941 */ /* 0x000fea0003800000 */
.L_x_2105:
[--C-:B------:R-:W-:Y:S02]  /*2b20*/  PRMT R38, RZ, 0x5410, R24.reuse ;  /* 0x00005410ff267816 */ /* 0x100fe40000000018 */
[----:B------:R-:W-:-:S03]  /*2b30*/  PRMT R24, RZ, 0x7610, R24 ;  /* 0x00007610ff187816 */ /* 0x000fc60000000018 */
[--C-:B0-----:R-:W-:Y:S02]  /*2b40*/  FADD.FTZ R13, R38, -R45.reuse ;  /* 0x8000002d260d7221 */ /* 0x101fe40000010000 */
[----:B------:R-:W-:Y:S02]  /*2b50*/  FADD.FTZ R35, R24, -R45 ;  /* 0x8000002d18237221 */ /* 0x000fe40000010000 */
[-C--:B------:R-:W-:Y:S02]  /*2b60*/  FMUL.FTZ R13, R13, R46.reuse ;  /* 0x0000002e0d0d7220 */ /* 0x080fe40000410000 */
[----:B------:R-:W-:Y:S02]  /*2b70*/  FMUL.FTZ R24, R35, R46 ;  /* 0x0000002e23187220 */ /* 0x000fe40000410000 */
        /* <DEDUP_REMOVED lines=13> */
.L_x_2107:
[----:B------:R-:W-:Y:S01]  /*2c50*/  LOP3.LUT P5, RZ, R12, 0x8, RZ, 0xc0, !PT ;  /* 0x000000080cff7812 */ /* 0x000fe200078ac0ff */
[----:B------:R-:W-:-:S12]  /*2c60*/  BSSY B0, `(.L_x_2108) ;  /* 0x000000c000007945 */ /* 0x000fd80003800000 */
        /* <DEDUP_REMOVED lines=11> */
.L_x_2109:
[----:B------:R-:W-:Y:S05]  /*2d20*/  BSYNC B0 ;  /* 0x0000000000007941 */ /* 0x000fea0003800000 */
.L_x_2108:
        /* <DEDUP_REMOVED lines=19> */
.L_x_2110:
[----:B------:R-:W-:Y:S01]  /*2e60*/  LOP3.LUT P5, RZ, R12, 0x4, RZ, 0xc0, !PT ;  /* 0x000000040cff7812 */ /* 0x000fe200078ac0ff */
[----:B------:R-:W-:-:S12]  /*2e70*/  BSSY B0, `(.L_x_2111) ;  /* 0x000000c000007945 */ /* 0x000fd80003800000 */
        /* <DEDUP_REMOVED lines=11> */
.L_x_2112:
[----:B------:R-:W-:Y:S05]  /*2f30*/  BSYNC B0 ;  /* 0x0000000000007941 */ /* 0x000fea0003800000 */
.L_x_2111:
        /* <DEDUP_REMOVED lines=19> */
.L_x_2113:
        /* <DEDUP_REMOVED lines=12> */
.L_x_2115:
[----:B------:R-:W-:Y:S05]  /*3130*/  BSYNC B0 ;  /* 0x0000000000007941 */ /* 0x000fea0003800000 */
.L_x_2114:
        /* <DEDUP_REMOVED lines=19> */
.L_x_2116:
        /* <DEDUP_REMOVED lines=12> */
.L_x_2118:
[----:B------:R-:W-:Y:S05]  /*3330*/  BSYNC B0 ;  /* 0x0000000000007941 */ /* 0x000fea0003800000 */
.L_x_2117:
[--C-:B------:R-:W-:Y:S02]  /*3340*/  PRMT R24, RZ, 0x5410, R34.reuse ;  /* 0x00005410ff187816 */ /* 0x100fe40000000022 */
[----:B------:R-:W-:-:S03]  /*3350*/  PRMT R34, RZ, 0x7610, R34 ;  /* 0x00007610ff227816 */ /* 0x000fc60000000022 */
[--C-:B0-----:R-:W-:Y:S01]  /*3360*/  FADD.FTZ R13, R24, -R45.reuse ;  /* 0x8000002d180d7221 */ /* 0x101fe20000010000 */
[--C-:B------:R-:W-:Y:S01]  /*3370*/  PRMT R24, RZ, 0x5410, R36.reuse ;  /* 0x00005410ff187816 */ /* 0x100fe20000000024 */
[--C-:B------:R-:W-:Y:S01]  /*3380*/  FADD.FTZ R33, R34, -R45.reuse ;  /* 0x8000002d22217221 */ /* 0x100fe20000010000 */
[----:B------:R-:W-:Y:S01]  /*3390*/  PRMT R36, RZ, 0x7610, R36 ;  /* 0x00007610ff247816 */ /* 0x000fe20000000024 */
[-C--:B------:R-:W-:Y:S02]  /*33a0*/  FMUL.FTZ R27, R13, R46.reuse ;  /* 0x0000002e0d1b7220 */ /* 0x080fe40000410000 */
[----:B------:R-:W-:Y:S02]  /*33b0*/  FMUL.FTZ R26, R33, R46 ;  /* 0x0000002e211a7220 */ /* 0x000fe40000410000 */
[--C-:B------:R-:W-:Y:S02]  /*33c0*/  FADD.FTZ R33, R24, -R45.reuse ;  /* 0x8000002d18217221 */ /* 0x100fe40000010000 */
[----:B------:R-:W-:-:S02]  /*33d0*/  FADD.FTZ R13, R36, -R45 ;  /* 0x8000002d240d7221 */ /* 0x000fc40000010000 */
        /* <DEDUP_REMOVED lines=13> */
.L_x_2119:
        /* <DEDUP_REMOVED lines=12> */
.L_x_2121:
[----:B------:R-:W-:Y:S05]  /*3570*/  BSYNC B0 ;  /* 0x0000000000007941 */ /* 0x000fea0003800000 */
.L_x_2120:
[-C--:B------:R-:W-:Y:S01]  /*3580*/  FMUL.FTZ R33, R33, R46.reuse ;  /* 0x0000002e21217220 */ /* 0x080fe20000410000 */
[--C-:B------:R-:W-:Y:S01]  /*3590*/  PRMT R24, RZ, 0x5410, R37.reuse ;  /* 0x00005410ff187816 */ /* 0x100fe20000000025 */
[----:B------:R-:W-:Y:S01]  /*35a0*/  FMUL.FTZ R38, R13, R46 ;  /* 0x0000002e0d267220 */ /* 0x000fe20000410000 */
[----:B------:R-:W-:Y:S01]  /*35b0*/  PRMT R36, RZ, 0x7610, R37 ;  /* 0x00007610ff247816 */ /* 0x000fe20000000025 */
[----:B------:R-:W-:Y:S02]  /*35c0*/  FFMA.FTZ R13, R16, R33, R18 ;  /* 0x00000021100d7223 */ /* 0x000fe40000010012 */
[----:B------:R-:W-:Y:S01]  /*35d0*/  FFMA.FTZ R38, R17, R38, R19 ;  /* 0x0000002611267223 */ /* 0x000fe20000010013 */
        /* <DEDUP_REMOVED lines=11> */
.L_x_2122:
        /* <DEDUP_REMOVED lines=12> */
.L_x_2124:
[----:B------:R-:W-:Y:S05]  /*3750*/  BSYNC B0 ;  /* 0x0000000000007941 */ /* 0x000fea0003800000 */
.L_x_2123:
[--C-:B------:R-:W-:Y:S01]  /*3760*/  PRMT R26, RZ, 0x5410, R14.reuse ;  /* 0x00005410ff1a7816 */ /* 0x100fe2000000000e */
[--C-:B0-----:R-:W-:Y:S01]  /*3770*/  FADD.FTZ R13, R24, -R45.reuse ;  /* 0x8000002d180d7221 */ /* 0x101fe20000010000 */
[----:B------:R-:W-:Y:S01]  /*3780*/  PRMT R14, RZ, 0x7610, R14 ;  /* 0x00007610ff0e7816 */ /* 0x000fe2000000000e */
[--C-:B------:R-:W-:Y:S02]  /*3790*/  FADD.FTZ R33, R36, -R45.reuse ;  /* 0x8000002d24217221 */ /* 0x100fe40000010000 */
[--C-:B------:R-:W-:Y:S02]  /*37a0*/  FADD.FTZ R35, R26, -R45.reuse ;  /* 0x8000002d1a237221 */ /* 0x100fe40000010000 */
[----:B------:R-:W-:Y:S02]  /*37b0*/  FADD.FTZ R37, R14, -R45 ;  /* 0x8000002d0e257221 */ /* 0x000fe40000010000 */
[-C--:B------:R-:W-:Y:S02]  /*37c0*/  FMUL.FTZ R27, R13, R46.reuse ;  /* 0x0000002e0d1b7220 */ /* 0x080fe40000410000 */
[----:B------:R-:W-:-:S02]  /*37d0*/  FMUL.FTZ R26, R33, R46 ;  /* 0x0000002e211a7220 */ /* 0x000fc40000410000 */
        /* <DEDUP_REMOVED lines=15> */
.L_x_2125:
        /* <DEDUP_REMOVED lines=12> */
.L_x_2127:
[----:B------:R-:W-:Y:S05]  /*3990*/  BSYNC B0 ;  /* 0x0000000000007941 */ /* 0x000fea0003800000 */
.L_x_2126:
[----:B------:R-:W-:Y:S01]  /*39a0*/  PRMT R24, RZ, 0x5410, R15 ;  /* 0x00005410ff187816 */ /* 0x000fe2000000000f */
[----:B0-----:R-:W-:Y:S02]  /*39b0*/  FFMA.FTZ R33, R16, R13, R18 ;  /* 0x0000000d10217223 */ /* 0x001fe40000010012 */
        /* <DEDUP_REMOVED lines=12> */
.L_x_2128:
[----:B------:R-:W-:Y:S01]  /*3a80*/  ISETP.GE.U32.AND P5, PT, R6, c[0x0][0x1c8], PT ;  /* 0x0000720006007a0c */ /* 0x000fe20003fa6070 */
[----:B------:R-:W-:Y:S01]  /*3a90*/  FADD.FTZ R13, R24, -R45 ;  /* 0x8000002d180d7221 */ /* 0x000fe20000010000 */
[----:B------:R-:W-:Y:S01]  /*3aa0*/  PRMT R14, RZ, 0x7610, R15 ;  /* 0x00007610ff0e7816 */ /* 0x000fe2000000000f */
[----:B------:R-:W-:Y:S01]  /*3ab0*/  BSSY B0, `(.L_x_2129) ;  /* 0x0000013000007945 */ /* 0x000fe20003800000 */
[----:B------:R-:W-:Y:S01]  /*3ac0*/  ISETP.GE.AND.EX P5, PT, R62, c[0x0][0x1cc], PT, P5 ;  /* 0x000073003e007a0c */ /* 0x000fe20003fa6350 */
[----:B------:R-:W-:Y:S02]  /*3ad0*/  FMUL.FTZ R13, R13, R46 ;  /* 0x0000002e0d0d7220 */ /* 0x000fe40000410000 */
[----:B------:R-:W-:Y:S01]  /*3ae0*/  FADD.FTZ R15, R14, -R45 ;  /* 0x8000002d0e0f7221 */ /* 0x000fe20000010000 */
[----:B------:R-:W-:Y:S01]  /*3af0*/  ISETP.LT.U32.AND P5, PT, R54, 0x1a0, !P5 ;  /* 0x000001a03600780c */ /* 0x000fe20006fa1070 */
[----:B------:R-:W-:-:S02]  /*3b00*/  FFMA.FTZ R13, R16, R13, R18 ;  /* 0x0000000d100d7223 */ /* 0x000fc40000010012 */
[----:B------:R-:W-:-:S04]  /*3b10*/  FMUL.FTZ R24, R15, R46 ;  /* 0x0000002e0f187220 */ /* 0x000fc80000410000 */
[----:B------:R-:W-:-:S06]  /*3b20*/  FFMA.FTZ R24, R17, R24, R19 ;  /* 0x0000001811187223 */ /* 0x000fcc0000010013 */
        /* <DEDUP_REMOVED lines=11> */
.L_x_2130:
[----:B------:R-:W-:Y:S05]  /*3be0*/  BSYNC B0 ;  /* 0x0000000000007941 */ /* 0x000fea0003800000 */
.L_x_2129:
        /* <DEDUP_REMOVED lines=11> */
.L_x_2131:
[----:B------:R-:W-:Y:S01]  /*3ca0*/  ISETP.GE.U32.AND P5, PT, R41, c[0x0][0x1c8], PT ;  /* 0x0000720029007a0c */ /* 0x000fe20003fa6070 */
[----:B------:R-:W-:Y:S01]  /*3cb0*/  BSSY B0, `(.L_x_2132) ;  /* 0x0000014000007945 */ /* 0x000fe20003800000 */
[--C-:B------:R-:W-:Y:S02]  /*3cc0*/  PRMT R14, RZ, 0x5410, R20.reuse ;  /* 0x00005410ff0e7816 */ /* 0x100fe40000000014 */
[----:B------:R-:W-:Y:S02]  /*3cd0*/  ISETP.GE.AND.EX P5, PT, R52, c[0x0][0x1cc], PT, P5 ;  /* 0x0000730034007a0c */ /* 0x000fe40003fa6350 */
[----:B------:R-:W-:Y:S01]  /*3ce0*/  PRMT R20, RZ, 0x7610, R20 ;  /* 0x00007610ff147816 */ /* 0x000fe20000000014 */
[----:B0-----:R-:W-:Y:S01]  /*3cf0*/  FADD.FTZ R33, R14, -R45 ;  /* 0x8000002d0e217221 */ /* 0x001fe20000010000 */
[----:B------:R-:W-:-:S03]  /*3d00*/  ISETP.GT.U32.OR P5, PT, R54, 0x19f, P5 ;  /* 0x0000019f3600780c */ /* 0x000fc60002fa4470 */
[----:B------:R-:W-:Y:S02]  /*3d10*/  FADD.FTZ R15, R20, -R45 ;  /* 0x8000002d140f7221 */ /* 0x000fe40000010000 */
[-C--:B------:R-:W-:Y:S02]  /*3d20*/  FMUL.FTZ R33, R33, R46.reuse ;  /* 0x0000002e21217220 */ /* 0x080fe40000410000 */
[----:B------:R-:W-:-:S06]  /*3d30*/  FMUL.FTZ R20, R15, R46 ;  /* 0x0000002e0f147220 */ /* 0x000fcc0000410000 */
        /* <DEDUP_REMOVED lines=11> */
.L_x_2133:
[----:B------:R-:W-:Y:S05]  /*3df0*/  BSYNC B0 ;  /* 0x0000000000007941 */ /* 0x000fea0003800000 */
.L_x_2132:
        /* <DEDUP_REMOVED lines=14> */
.L_x_2134:
[----:B------:R-:W-:Y:S01]  /*3ee0*/  ISETP.GE.U32.AND P5, PT, R40, c[0x0][0x1c8], PT ;  /* 0x0000720028007a0c */ /* 0x000fe20003fa6070 */
[----:B------:R-:W-:Y:S01]  /*3ef0*/  FADD.FTZ R15, R34, -R45 ;  /* 0x8000002d220f7221 */ /* 0x000fe20000010000 */
[----:B------:R-:W-:Y:S01]  /*3f00*/  PRMT R14, RZ, 0x7610, R21 ;  /* 0x00007610ff0e7816 */ /* 0x000fe20000000015 */
[----:B------:R-:W-:Y:S01]  /*3f10*/  BSSY B0, `(.L_x_2135) ;  /* 0x0000013000007945 */ /* 0x000fe20003800000 */
[----:B------:R-:W-:Y:S01]  /*3f20*/  ISETP.GE.AND.EX P5, PT, R51, c[0x0][0x1cc], PT, P5 ;  /* 0x0000730033007a0c */ /* 0x000fe20003fa6350 */
[----:B------:R-:W-:Y:S02]  /*3f30*/  FMUL.FTZ R15, R15, R46 ;  /* 0x0000002e0f0f7220 */ /* 0x000fe40000410000 */
[----:B------:R-:W-:Y:S01]  /*3f40*/  FADD.FTZ R21, R14, -R45 ;  /* 0x8000002d0e157221 */ /* 0x000fe20000010000 */
[----:B------:R-:W-:Y:S01]  /*3f50*/  ISETP.GT.U32.OR P5, PT, R54, 0x19f, P5 ;  /* 0x0000019f3600780c */ /* 0x000fe20002fa4470 */
[----:B------:R-:W-:-:S02]  /*3f60*/  FFMA.FTZ R26, R16, R15, R18 ;  /* 0x0000000f101a7223 */ /* 0x000fc40000010012 */
[----:B------:R-:W-:-:S04]  /*3f70*/  FMUL.FTZ R14, R21, R46 ;  /* 0x0000002e150e7220 */ /* 0x000fc80000410000 */
[----:B------:R-:W-:-:S06]  /*3f80*/  FFMA.FTZ R27, R17, R14, R19 ;  /* 0x0000000e111b7223 */ /* 0x000fcc0000010013 */
        /* <DEDUP_REMOVED lines=11> */
.L_x_2136:
[----:B------:R-:W-:Y:S05]  /*4040*/  BSYNC B0 ;  /* 0x0000000000007941 */ /* 0x000fea0003800000 */
.L_x_2135:
        /* <DEDUP_REMOVED lines=11> */
.L_x_2137:
        /* <DEDUP_REMOVED lines=21> */
.L_x_2139:
[----:B------:R-:W-:Y:S05]  /*4250*/  BSYNC B0 ;  /* 0x0000000000007941 */ /* 0x000fea0003800000 */
.L_x_2138:
[----:B------:R-:W-:Y:S01]  /*4260*/  PRMT R26, RZ, 0x5410, R23 ;  /* 0x00005410ff1a7816 */ /* 0x000fe20000000017 */
[----:B------:R-:W-:Y:S02]  /*4270*/  FFMA.FTZ R13, R16, R13, R18 ;  /* 0x0000000d100d7223 */ /* 0x000fe40000010012 */
[----:B------:R-:W-:Y:S01]  /*4280*/  FFMA.FTZ R22, R17, R22, R19 ;  /* 0x0000001611167223 */ /* 0x000fe20000010013 */
        /* <DEDUP_REMOVED lines=11> */
.L_x_2140:
[----:B------:R-:W-:Y:S01]  /*4340*/  ISETP.GE.U32.AND P5, PT, R8, c[0x0][0x1c8], PT ;  /* 0x0000720008007a0c */ /* 0x000fe20003fa6070 */
[----:B------:R-:W-:Y:S01]  /*4350*/  FADD.FTZ R15, R26, -R45 ;  /* 0x8000002d1a0f7221 */ /* 0x000fe20000010000 */
[----:B------:R-:W-:Y:S01]  /*4360*/  PRMT R14, RZ, 0x7610, R23 ;  /* 0x00007610ff0e7816 */ /* 0x000fe20000000017 */
[----:B------:R-:W-:Y:S01]  /*4370*/  BSSY B0, `(.L_x_2141) ;  /* 0x0000013000007945 */ /* 0x000fe20003800000 */
[----:B------:R-:W-:Y:S01]  /*4380*/  ISETP.GE.AND.EX P5, PT, R49, c[0x0][0x1cc], PT, P5 ;  /* 0x0000730031007a0c */ /* 0x000fe20003fa6350 */
[----:B------:R-:W-:Y:S02]  /*4390*/  FMUL.FTZ R15, R15, R46 ;  /* 0x0000002e0f0f7220 */ /* 0x000fe40000410000 */
[----:B0-----:R-:W-:Y:S01]  /*43a0*/  FADD.FTZ R21, R14, -R45 ;  /* 0x8000002d0e157221 */ /* 0x001fe20000010000 */
        /* <DEDUP_REMOVED lines=15> */
.L_x_2142:
[----:B------:R-:W-:Y:S05]  /*44a0*/  BSYNC B0 ;  /* 0x0000000000007941 */ /* 0x000fea0003800000 */
.L_x_2141:
        /* <DEDUP_REMOVED lines=11> */
.L_x_2143:
[----:B------:R-:W-:Y:S01]  /*4560*/  ISETP.GE.U32.AND P5, PT, R9, c[0x0][0x1c8], PT ;  /* 0x0000720009007a0c */ /* 0x000fe20003fa6070 */
[----:B------:R-:W-:Y:S01]  /*4570*/  BSSY B0, `(.L_x_2144) ;  /* 0x0000014000007945 */ /* 0x000fe20003800000 */
[--C-:B------:R-:W-:Y:S02]  /*4580*/  PRMT R14, RZ, 0x5410, R25.reuse ;  /* 0x00005410ff0e7816 */ /* 0x100fe40000000019 */
[----:B------:R-:W-:Y:S02]  /*4590*/  ISETP.GE.AND.EX P5, PT, R48, c[0x0][0x1cc], PT, P5 ;  /* 0x0000730030007a0c */ /* 0x000fe40003fa6350 */
[----:B0-----:R-:W-:Y:S01]  /*45a0*/  PRMT R20, RZ, 0x7610, R25 ;  /* 0x00007610ff147816 */ /* 0x001fe20000000019 */
[----:B------:R-:W-:Y:S01]  /*45b0*/  FADD.FTZ R13, R14, -R45 ;  /* 0x8000002d0e0d7221 */ /* 0x000fe20000010000 */
        /* <DEDUP_REMOVED lines=15> */
.L_x_2145:
[----:B------:R-:W-:Y:S05]  /*46b0*/  BSYNC B0 ;  /* 0x0000000000007941 */ /* 0x000fea0003800000 */
.L_x_2144:
[----:B------:R-:W-:Y:S01]  /*46c0*/  PRMT R24, RZ, 0x5410, R32 ;  /* 0x00005410ff187816 */ /* 0x000fe20000000020 */
[----:B------:R-:W-:Y:S02]  /*46d0*/  FFMA.FTZ R13, R16, R13, R18 ;  /* 0x0000000d100d7223 */ /* 0x000fe40000010012 */
[----:B0-----:R-:W-:Y:S01]  /*46e0*/  FFMA.FTZ R20, R17, R22, R19 ;  /* 0x0000001611147223 */ /* 0x001fe20000010013 */
        /* <DEDUP_REMOVED lines=11> */
.L_x_2146:
[----:B------:R-:W-:Y:S01]  /*47a0*/  ISETP.GE.U32.AND P5, PT, R10, c[0x0][0x1c8], PT ;  /* 0x000072000a007a0c */ /* 0x000fe20003fa6070 */
[--C-:B------:R-:W-:Y:S01]  /*47b0*/  FADD.FTZ R15, R24, -R45.reuse ;  /* 0x8000002d180f7221 */ /* 0x100fe20000010000 */
        /* <DEDUP_REMOVED lines=20> */
.L_x_2148:
[----:B------:R-:W-:Y:S05]  /*4900*/  BSYNC B0 ;  /* 0x0000000000007941 */ /* 0x000fea0003800000 */
.L_x_2147:
        /* <DEDUP_REMOVED lines=11> */
.L_x_2149:
[----:B------:R-:W-:Y:S01]  /*49c0*/  ISETP.GE.U32.AND P5, PT, R11, c[0x0][0x1c8], PT ;  /* 0x000072000b007a0c */ /* 0x000fe20003fa6070 */
[----:B------:R-:W-:Y:S03]  /*49d0*/  BSSY B0, `(.L_x_2150) ;  /* 0x000000e000007945 */ /* 0x000fe60003800000 */
[----:B------:R-:W-:-:S04]  /*49e0*/  ISETP.GE.AND.EX P5, PT, R44, c[0x0][0x1cc], PT, P5 ;  /* 0x000073002c007a0c */ /* 0x000fc80003fa6350 */
[----:B------:R-:W-:-:S13]  /*49f0*/  ISETP.GT.U32.OR P5, PT, R54, 0x19f, P5 ;  /* 0x0000019f3600780c */ /* 0x000fda0002fa4470 */
[----:B------:R-:W-:Y:S05]  /*4a00*/  @P5 BRA `(.L_x_2151) ;  /* 0x000000a000005947 */ /* 0x000fea0003800000 */
[----:B------:R-:W-:Y:S01]  /*4a10*/  MOV R14, R30 ;  /* 0x0000001e000e7202 */ /* 0x000fe20000000f00 */
[----:B------:R-:W-:Y:S01]  /*4a20*/  IMAD R44, R44, c[0x0][0x1c0], RZ ;  /* 0x000070002c2c7a24 */ /* 0x000fe200078e02ff */
[----:B------:R-:W-:Y:S02]  /*4a30*/  MOV R15, R29 ;  /* 0x0000001d000f7202 */ /* 0x000fe40000000f00 */
[----:B------:R-:W-:Y:S01]  /*4a40*/  F2FP.BF16.PACK_AB R19, R19, R18 ;  /* 0x000000121313723e */ /* 0x000fe200000010ff */
[C---:B0-----:R-:W-:Y:S02]  /*4a50*/  IMAD R13, R11.reuse, c[0x0][0x1c4], R44 ;  /* 0x000071000b0d7a24 */ /* 0x041fe400078e022c */
[----:B------:R-:W-:-:S05]  /*4a60*/  IMAD.WIDE.U32 R14, R11, c[0x0][0x1c0], R14 ;  /* 0x000070000b0e7a25 */ /* 0x000fca00078e000e */
[----:B------:R-:W-:Y:S02]  /*4a70*/  IADD3 R13, R15, R13, RZ ;  /* 0x0000000d0f0d7210 */ /* 0x000fe40007ffe0ff */
[----:B------:R-:W-:-:S04]  /*4a80*/  LEA R16, P5, R14, c[0x0][0x160], 0x1 ;  /* 0x000058000e107a11 */ /* 0x000fc800078a08ff */
[----:B------:R-:W-:-:S05]  /*4a90*/  LEA.HI.X R17, R14, c[0x0][0x164], R13, 0x1, P5 ;  /* 0x000059000e117a11 */ /* 0x000fca00028f0c0d */
[----:B------:R0:W-:Y:S04]  /*4aa0*/  STG.E [R16.64], R19 ;  /* 0x0000001310007986 */ /* 0x0001e8000c101906 */
.L_x_2151:
[----:B------:R-:W-:Y:S05]  /*4ab0*/  BSYNC B0 ;  /* 0x0000000000007941 */ /* 0x000fea0003800000 */
.L_x_2150:
[----:B------:R-:W-:Y:S02]  /*4ac0*/  IADD3 R3, R3, c[0x0][0x10], RZ ;  /* 0x0000040003037a10 */ /* 0x000fe40007ffe0ff */
[----:B------:R-:W-:Y:S02]  /*4ad0*/  IADD3 R4, R4, 0x1, RZ ;  /* 0x0000000104047810 */ /* 0x000fe40007ffe0ff */
[----:B------:R-:W-:-:S13]  /*4ae0*/  ISETP.GE.AND P5, PT, R3, UR4, PT ;  /* 0x0000000403007c0c */ /* 0x000fda000bfa6270 */
[----:B------:R-:W-:Y:S01]  /*4af0*/  @P5 CALL.REL.NOINC `(.L_x_2152) ;  /* 0x0000001000005944 */ /* 0x000fe20003c00000 */
[----:B------:R-:W-:Y:S05]  /*4b00*/  BRA `(.L_x_2153) ;  /* 0xffffb93000007947 */ /* 0x000fea000383ffff */
.L_x_2152:
[----:B------:R-:W-:Y:S05]  /*4b10*/  EXIT ;  /* 0x000000000000794d */ /* 0x000fea0003800000 */
.L_x_2154:
        /* <DEDUP_REMOVED lines=14> */
.L_x_3299:


//--------------------- .text._Z35group_norm_nhwc_fwd_one_pass_kernelI11Bf16IOBf16WLi64ELi26ELi416EEv26Group_norm_nhwc_fwd_params --------------------------
	.section	.text._Z35group_norm_nhwc_fwd_one_pass_kernelI11Bf16IOBf16WLi64ELi26ELi416EEv26Group_norm_nhwc_fwd_params,"ax",@progbits
	.sectioninfo	@"SHI_REGISTERS=32"
	.align	128
        .global         _Z35group_norm_nhwc_fwd_one_pass_kernelI11Bf16IOBf16WLi64ELi26ELi416EEv26Group_norm_nhwc_fwd_params
        .type           _Z35group_norm_nhwc_fwd_one_pass_kernelI11Bf16IOBf16WLi64ELi26ELi416EEv26Group_norm_nhwc_fwd_params,@function
        .size           _Z35group_norm_nhwc_fwd_one_pass_kernelI11Bf16IOBf16WLi64ELi26ELi416EEv26Group_norm_nhwc_fwd_params,(.L_x_3300 - _Z35group_norm_nhwc_fwd_one_pass_kernelI11Bf16IOBf16WLi64ELi26ELi416EEv26Group_norm_nhwc_fwd_params)
        .other          _Z35group_norm_nhwc_fwd_one_pass_kernelI11Bf16IOBf16WLi64ELi26ELi416EEv26Group_norm_nhwc_fwd_params,@"STO_CUDA_ENTRY STV_DEFAULT"
_Z35group_norm_nhwc_fwd_one_pass_kernelI11Bf16IOBf16WLi64ELi26ELi416EEv26Group_norm_nhwc_fwd_params:
.text._Z35group_norm_nhwc_fwd_one_pass_kernelI11Bf16IOBf16WLi64ELi26ELi416EEv26Group_norm_nhwc_fwd_params:
        /* <DEDUP_REMOVED lines=26> */
.L_x_2171:
        /* <DEDUP_REMOVED lines=133> */
.L_x_2156:
[----:B------:R-:W-:Y:S05]  /*09f0*/  BSYNC B0 ;  /* 0x0000000000007941 */ /* 0x000fea0003800000 */
.L_x_2155:
[----:B------:R-:W-:-:S04]  /*0a00*/  MOV R15, c[0x0][0xc] ;  /* 0x00000300000f7a02 */ /* 0x000fc80000000f00 */
[----:B------:R-:W-:-:S13]  /*0a10*/  ISETP.GE.U32.AND P1, PT, R15, 0x2, PT ;  /* 0x000000020f00780c */ /* 0x000fda0003f26070 */
[----:B------:R-:W-:Y:S05]  /*0a20*/  @!P1 BRA `(.L_x_2157) ;  /* 0x0000093000009947 */ /* 0x000fea0003800000 */
[----:B------:R-:W-:Y:S05]  /*0a30*/  @P2 BRA `(.L_x_2158) ;  /* 0x000001a000002947 */ /* 0x000fea0003800000 */
[----:B------:R-:W1:Y:S01]  /*0a40*/  S2R R14, SR_CTAID.Y ;  /* 0x00000000000e7919 */ /* 0x000e620000002600 */
[C---:B------:R-:W-:Y:S02]  /*0a50*/  LOP3.LUT R8, R2.reuse, 0x1, RZ, 0xc0, !PT ;  /* 0x0000000102087812 */ /* 0x040fe400078ec0ff */
[----:B------:R-:W-:-:S03]  /*0a60*/  LOP3.LUT P1, RZ, R2, 0x2, RZ, 0xc0, !PT ;  /* 0x0000000202ff7812 */ /* 0x000fc6000782c0ff */
[----:B------:R-:W-:Y:S01]  /*0a70*/  IMAD R9, R8, c[0x0][0x10], RZ ;  /* 0x0000040008097a24 */ /* 0x000fe200078e02ff */
[----:B------:R-:W-:-:S03]  /*0a80*/  HFMA2.MMA R8, -RZ, RZ, 0, 2.384185791015625e-07 ;  /* 0x00000004ff087435 */ /* 0x000fc600000001ff */
        /* <DEDUP_REMOVED lines=11> */
[----:B------:R-:W-:-:S00]  /*0b40*/  ERRBAR ;  /* 0x00000000000079ab */ /* 0x000fc00000000000 */
[----:B-1----:R-:W-:Y:S01]  /*0b50*/  SEL R11, RZ, c[0x0][0xc], P1 ;  /* 0x00000300ff0b7a07 */ /* 0x002fe20000800000 */
[----:B------:R1:W-:Y:S03]  /*0b60*/  RED.E.ADD.S32.STRONG.GPU [R8.64], R23 ;  /* 0x000000170800798e */ /* 0x0003e6000c10e386 */
[----:B------:R-:W-:-:S13]  /*0b70*/  ISETP.NE.AND P1, PT, R11, -0x1, PT ;  /* 0xffffffff0b00780c */ /* 0x000fda0003f25270 */
[----:B-1----:R-:W-:Y:S05]  /*0b80*/  @!P1 BRA `(.L_x_2158) ;  /* 0x0000005000009947 */ /* 0x002fea0003800000 */
.L_x_2159:
[----:B------:R-:W2:Y:S01]  /*0b90*/  LDG.E.STRONG.GPU R10, [R8.64] ;  /* 0x00000006080a7981 */ /* 0x000ea2000c1ef900 */
[----:B------:R-:W-:Y:S01]  /*0ba0*/  YIELD ;  /* 0x0000000000007946 */ /* 0x000fe20003800000 */
[----:B--2---:R-:W-:Y:S01]  /*0bb0*/  ISETP.NE.AND P1, PT, R10, R11, PT ;  /* 0x0000000b0a00720c */ /* 0x004fe20003f25270 */
[----:B------:R-:W-:-:S12]  /*0bc0*/  CCTL.IVALL ;  /* 0x00000000ff00798f */ /* 0x000fd80002000000 */
[----:B------:R-:W-:Y:S05]  /*0bd0*/  @P1 BRA `(.L_x_2159) ;  /* 0xffffffb000001947 */ /* 0x000fea000383ffff */
.L_x_2158:
        /* <DEDUP_REMOVED lines=11> */
.L_x_2161:
        /* <DEDUP_REMOVED lines=59> */
.L_x_2160:
        /* <DEDUP_REMOVED lines=19> */
.L_x_2163:
[----:B------:R-:W-:Y:S05]  /*1170*/  BSYNC B0 ;  /* 0x0000000000007941 */ /* 0x000fea0003800000 */
.L_x_2162:
        /* <DEDUP_REMOVED lines=30> */
.L_x_2157:
[----:B------:R-:W-:Y:S01]  /*1360*/  LOP3.LUT P1, RZ, R5, R6, RZ, 0xfc, !PT ;  /* 0x0000000605ff7212 */ /* 0x000fe2000782fcff */
[----:B------:R-:W-:Y:S01]  /*1370*/  @!P2 STS.64 [0x80], R12 ;  /* 0x0000800cff00a388 */ /* 0x000fe20000000a00 */
[----:B------:R-:W-:Y:S01]  /*1380*/  ISETP.EQ.U32.AND P3, PT, RZ, c[0x0][0x168], PT ;  /* 0x00005a00ff007a0c */ /* 0x000fe20003f62070 */
[----:B------:R-:W-:Y:S01]  /*1390*/  HFMA2.MMA R23, -RZ, RZ, 0, 1.1920928955078125e-07 ;  /* 0x00000002ff177435 */ /* 0x000fe200000001ff */
        /* <DEDUP_REMOVED lines=10> */
[----:B-1----:R1:W2:Y:S04]  /*1440*/  LDG.E.U16 R9, [R28.64+0x2] ;  /* 0x000002061c097981 */ /* 0x0022a8000c1e1500 */
[----:B------:R3:W4:Y:S04]  /*1450*/  LDG.E.U16 R8, [R22.64+0x2] ;  /* 0x0000020616087981 */ /* 0x000728000c1e1500 */
[----:B------:R-:W5:Y:S04]  /*1460*/  LDS.64 R10, [0x80] ;  /* 0x00008000ff0a7984 */ /* 0x000f680000000a00 */
[----:B-1----:R-:W4:Y:S04]  /*1470*/  LDG.E.U16 R28, [R28.64] ;  /* 0x000000061c1c7981 */ /* 0x002f28000c1e1500 */
[----:B---3--:R1:W3:Y:S01]  /*1480*/  LDG.E.U16 R22, [R22.64] ;  /* 0x0000000616167981 */ /* 0x0082e2000c1e1500 */
[----:B------:R-:W-:-:S02]  /*1490*/  ISETP.NE.AND P2, PT, RZ, UR5, PT ;  /* 0x00000005ff007c0c */ /* 0x000fc4000bf45270 */
[--C-:B------:R-:W-:Y:S02]  /*14a0*/  PRMT R15, RZ, 0x5410, R17.reuse ;  /* 0x00005410ff0f7816 */ /* 0x100fe40000000011 */
[----:B0-----:R-:W-:Y:S02]  /*14b0*/  PRMT R13, RZ, 0x7610, R17 ;  /* 0x00007610ff0d7816 */ /* 0x001fe40000000011 */
[--C-:B------:R-:W-:Y:S02]  /*14c0*/  PRMT R17, RZ, 0x5410, R16.reuse ;  /* 0x00005410ff117816 */ /* 0x100fe40000000010 */
[----:B-1----:R-:W-:Y:S01]  /*14d0*/  PRMT R23, RZ, 0x7610, R16 ;  /* 0x00007610ff177816 */ /* 0x002fe20000000010 */
[----:B-----5:R-:W-:-:S04]  /*14e0*/  FMUL.FTZ R12, R10, c[0x0][0x1f4] ;  /* 0x00007d000a0c7a20 */ /* 0x020fc80000410000 */
[----:B------:R-:W-:Y:S02]  /*14f0*/  FMUL.FTZ R10, R12, R12 ;  /* 0x0000000c0c0a7220 */ /* 0x000fe40000410000 */
[----:B------:R-:W-:Y:S02]  /*1500*/  FADD.FTZ R13, R13, -R12 ;  /* 0x8000000c0d0d7221 */ /* 0x000fe40000010000 */
[----:B------:R-:W-:Y:S01]  /*1510*/  FFMA.FTZ R11, R11, c[0x0][0x1f4], -R10 ;  /* 0x00007d000b0b7a23 */ /* 0x000fe2000001080a */
[----:B------:R-:W-:Y:S01]  /*1520*/  MOV R10, 0x3f800000 ;  /* 0x3f800000000a7802 */ /* 0x000fe20000000f00 */
[--C-:B------:R-:W-:Y:S02]  /*1530*/  FADD.FTZ R15, R15, -R12.reuse ;  /* 0x8000000c0f0f7221 */ /* 0x100fe40000010000 */
[--C-:B------:R-:W-:Y:S01]  /*1540*/  FADD.FTZ R17, R17, -R12.reuse ;  /* 0x8000000c11117221 */ /* 0x100fe20000010000 */
[----:B------:R-:W-:Y:S01]  /*1550*/  FSETP.GTU.FTZ.AND P1, PT, R11, RZ, PT ;  /* 0x000000ff0b00720b */ /* 0x000fe20003f3c000 */
[----:B------:R-:W-:-:S12]  /*1560*/  FADD.FTZ R23, R23, -R12 ;  /* 0x8000000c17177221 */ /* 0x000fd80000010000 */
[----:B------:R-:W-:-:S04]  /*1570*/  @P1 FADD.FTZ R11, R11, c[0x0][0x188] ;  /* 0x000062000b0b1621 */ /* 0x000fc80000010000 */
[----:B------:R-:W0:Y:S01]  /*1580*/  @P1 MUFU.RSQ R10, R11 ;  /* 0x0000000b000a1308 */ /* 0x000e220000001400 */
[----:B------:R-:W-:-:S04]  /*1590*/  ISETP.GE.U32.AND P1, PT, R18, c[0x0][0x1c8], PT ;  /* 0x0000720012007a0c */ /* 0x000fc80003f26070 */
[----:B------:R-:W-:-:S04]  /*15a0*/  ISETP.GE.AND.EX P1, PT, R7, c[0x0][0x1cc], PT, P1 ;  /* 0x0000730007007a0c */ /* 0x000fc80003f26310 */
[----:B------:R-:W-:Y:S01]  /*15b0*/  ISETP.GT.U32.OR P1, PT, R6, 0x19f, P1 ;  /* 0x0000019f0600780c */ /* 0x000fe20000f24470 */
[-C--:B0-----:R-:W-:Y:S02]  /*15c0*/  FMUL.FTZ R14, R13, R10.reuse ;  /* 0x0000000a0d0e7220 */ /* 0x081fe40000410000 */
[-C--:B------:R-:W-:Y:S02]  /*15d0*/  FMUL.FTZ R15, R15, R10.reuse ;  /* 0x0000000a0f0f7220 */ /* 0x080fe40000410000 */
[-C--:B------:R-:W-:Y:S02]  /*15e0*/  FMUL.FTZ R13, R17, R10.reuse ;  /* 0x0000000a110d7220 */ /* 0x080fe40000410000 */
[----:B------:R-:W-:Y:S01]  /*15f0*/  FMUL.FTZ R23, R23, R10 ;  /* 0x0000000a17177220 */ /* 0x000fe20000410000 */
[----:B--2---:R-:W-:Y:S02]  /*1600*/  PRMT R9, RZ, 0x5410, R9 ;  /* 0x00005410ff097816 */ /* 0x004fe40000000009 */
[----:B----4-:R-:W-:-:S05]  /*1610*/  PRMT R8, RZ, 0x5410, R8 ;  /* 0x00005410ff087816 */ /* 0x010fca0000000008 */
[C-C-:B------:R-:W-:Y:S02]  /*1620*/  FFMA.FTZ R14, R9.reuse, R14, R8.reuse ;  /* 0x0000000e090e7223 */ /* 0x140fe40000010008 */
[----:B------:R-:W-:Y:S01]  /*1630*/  FFMA.FTZ R12, R9, R23, R8 ;  /* 0x00000017090c7223 */ /* 0x000fe20000010008 */
[----:B------:R-:W-:Y:S02]  /*1640*/  PRMT R28, RZ, 0x5410, R28 ;  /* 0x00005410ff1c7816 */ /* 0x000fe4000000001c */
[----:B---3--:R-:W-:-:S05]  /*1650*/  PRMT R22, RZ, 0x5410, R22 ;  /* 0x00005410ff167816 */ /* 0x008fca0000000016 */
        /* <DEDUP_REMOVED lines=13> */
.L_x_2164:
        /* <DEDUP_REMOVED lines=12> */
.L_x_2166:
[----:B------:R-:W-:Y:S05]  /*17f0*/  BSYNC B0 ;  /* 0x0000000000007941 */ /* 0x000fea0003800000 */
.L_x_2165:
        /* <DEDUP_REMOVED lines=11> */
.L_x_2167:
        /* <DEDUP_REMOVED lines=12> */
.L_x_2169:
[----:B------:R-:W-:Y:S05]  /*1970*/  BSYNC B0 ;  /* 0x0000000000007941 */ /* 0x000fea0003800000 */
.L_x_2168:
[----:B------:R-:W-:Y:S02]  /*1980*/  IADD3 R20, R20, c[0x0][0x10], RZ ;  /* 0x0000040014147a10 */ /* 0x000fe40007ffe0ff */
[----:B------:R-:W-:Y:S02]  /*1990*/  IADD3 R2, R2, 0x1, RZ ;  /* 0x0000000102027810 */ /* 0x000fe40007ffe0ff */
[----:B------:R-:W-:-:S13]  /*19a0*/  ISETP.GE.AND P1, PT, R20, UR4, PT ;  /* 0x0000000414007c0c */ /* 0x000fda000bf26270 */
[----:B------:R-:W-:Y:S01]  /*19b0*/  @P1 CALL.REL.NOINC `(.L_x_2170) ;  /* 0x0000001000001944 */ /* 0x000fe20003c00000 */
[----:B------:R-:W-:Y:S05]  /*19c0*/  BRA `(.L_x_2171) ;  /* 0xffffe7d000007947 */ /* 0x000fea000383ffff */
.L_x_2170:
[----:B------:R-:W-:Y:S05]  /*19d0*/  EXIT ;  /* 0x000000000000794d */ /* 0x000fea0003800000 */
.L_x_2172:
        /* <DEDUP_REMOVED lines=10> */
.L_x_3300:


//--------------------- .text._Z35group_norm_nhwc_fwd_one_pass_kernelI11Bf16IOBf16WLi128ELi26ELi416EEv26Group_norm_nhwc_fwd_params --------------------------
	.section	.text._Z35group_norm_nhwc_fwd_one_pass_kernelI11Bf16IOBf16WLi128ELi26ELi416EEv26Group_norm_nhwc_fwd_params,"ax",@progbits
	.sectioninfo	@"SHI_REGISTERS=43"
	.align	128
        .global         _Z35group_norm_nhwc_fwd_one_pass_kernelI11Bf16IOBf16WLi128ELi26ELi416EEv26Group_norm_nhwc_fwd_params
        .type           _Z35group_norm_nhwc_fwd_one_pass_kernelI11Bf16IOBf16WLi128ELi26ELi416EEv26Group_norm_nhwc_fwd_params,@function
        .size           _Z35group_norm_nhwc_fwd_one_pass_kernelI11Bf16IOBf16WLi128ELi26ELi416EEv26Group_norm_nhwc_fwd_params,(.L_x_3301 - _Z35group_norm_nhwc_fwd_one_pass_kernelI11Bf16IOBf16WLi128ELi26ELi416EEv26Group_norm_nhwc_fwd_params)
        .other          _Z35group_norm_nhwc_fwd_one_pass_kernelI11Bf16IOBf16WLi128ELi26ELi416EEv26Group_norm_nhwc_fwd_params,@"STO_CUDA_ENTRY STV_DEFAULT"
_Z35group_norm_nhwc_fwd_one_pass_kernelI11Bf16IOBf16WLi128ELi26ELi416EEv26Group_norm_nhwc_fwd_params:
.text._Z35group_norm_nhwc_fwd_one_pass_kernelI11Bf16IOBf16WLi128ELi26ELi416EEv26Group_norm_nhwc_fwd_params:
        /* <DEDUP_REMOVED lines=28> */
.L_x_2195:
        /* <DEDUP_REMOVED lines=175> */
.L_x_2174:
[----:B------:R-:W-:Y:S05]  /*0cb0*/  BSYNC B0 ;  /* 0x0000000000007941 */ /* 0x000fea0003800000 */
.L_x_2173:
        /* <DEDUP_REMOVED lines=25> */
.L_x_2177:
[----:B------:R-:W2:Y:S01]  /*0e50*/  LDG.E.STRONG.GPU R12, [R10.64] ;  /* 0x000000060a0c7981 */ /* 0x000ea2000c1ef900 */
[----:B------:R-:W-:Y:S01]  /*0e60*/  YIELD ;  /* 0x0000000000007946 */ /* 0x000fe20003800000 */
[----:B--2---:R-:W-:Y:S01]  /*0e70*/  ISETP.NE.AND P1, PT, R12, R13, PT ;  /* 0x0000000d0c00720c */ /* 0x004fe20003f25270 */
[----:B------:R-:W-:-:S12]  /*0e80*/  CCTL.IVALL ;  /* 0x00000000ff00798f */ /* 0x000fd80002000000 */
[----:B------:R-:W-:Y:S05]  /*0e90*/  @P1 BRA `(.L_x_2177) ;  /* 0xffffffb000001947 */ /* 0x000fea000383ffff */
.L_x_2176:
        /* <DEDUP_REMOVED lines=11> */
.L_x_2179:
        /* <DEDUP_REMOVED lines=59> */
.L_x_2178:
        /* <DEDUP_REMOVED lines=19> */
.L_x_2181:
[----:B------:R-:W-:Y:S05]  /*1430*/  BSYNC B0 ;  /* 0x0000000000007941 */ /* 0x000fea0003800000 */
.L_x_2180:
        /* <DEDUP_REMOVED lines=30> */
.L_x_2175:
[----:B------:R-:W-:Y:S01]  /*1620*/  LOP3.LUT P1, RZ, R3, R0, RZ, 0xfc, !PT ;  /* 0x0000000003ff7212 */ /* 0x000fe2000782fcff */
[----:B------:R1:W-:Y:S01]  /*1630*/  @!P2 STS.64 [0x80], R8 ;  /* 0x00008008ff00a388 */ /* 0x0003e20000000a00 */
[----:B------:R-:W-:Y:S01]  /*1640*/  ISETP.EQ.U32.AND P3, PT, RZ, c[0x0][0x168], PT ;  /* 0x00005a00ff007a0c */ /* 0x000fe20003f62070 */
[----:B------:R-:W-:Y:S01]  /*1650*/  HFMA2.MMA R13, -RZ, RZ, 0, 1.1920928955078125e-07 ;  /* 0x00000002ff0d7435 */ /* 0x000fe200000001ff */
        /* <DEDUP_REMOVED lines=10> */
[----:B------:R3:W4:Y:S04]  /*1700*/  LDG.E.U16 R39, [R14.64+0x2] ;  /* 0x000002060e277981 */ /* 0x000728000c1e1500 */
[----:B------:R5:W4:Y:S04]  /*1710*/  LDG.E.U16 R38, [R12.64+0x2] ;  /* 0x000002060c267981 */ /* 0x000b28000c1e1500 */
[----:B------:R3:W4:Y:S04]  /*1720*/  LDG.E.U16 R24, [R14.64] ;  /* 0x000000060e187981 */ /* 0x000728000c1e1500 */
[----:B------:R5:W4:Y:S01]  /*1730*/  LDG.E.U16 R32, [R12.64] ;  /* 0x000000060c207981 */ /* 0x000b22000c1e1500 */
[----:B01----:R-:W-:-:S02]  /*1740*/  MOV R8, 0x3f800000 ;  /* 0x3f80000000087802 */ /* 0x003fc40000000f00 */
[----:B------:R-:W-:Y:S01]  /*1750*/  ISETP.NE.AND P4, PT, RZ, UR5, PT ;  /* 0x00000005ff007c0c */ /* 0x000fe2000bf85270 */
[----:B------:R-:W0:Y:S01]  /*1760*/  LDS.64 R18, [0x80] ;  /* 0x00008000ff127984 */ /* 0x000e220000000a00 */
[----:B--2---:R-:W-:Y:S02]  /*1770*/  PRMT R11, RZ, 0x7610, R28 ;  /* 0x00007610ff0b7816 */ /* 0x004fe4000000001c */
[----:B---3--:R-:W-:Y:S02]  /*1780*/  PRMT R15, RZ, 0x7610, R27 ;  /* 0x00007610ff0f7816 */ /* 0x008fe4000000001b */
[----:B------:R-:W-:Y:S02]  /*1790*/  PRMT R17, RZ, 0x5410, R29 ;  /* 0x00005410ff117816 */ /* 0x000fe4000000001d */
[----:B-----5:R-:W-:Y:S02]  /*17a0*/  PRMT R13, RZ, 0x5410, R27 ;  /* 0x00005410ff0d7816 */ /* 0x020fe4000000001b */
[----:B------:R-:W-:-:S02]  /*17b0*/  PRMT R27, RZ, 0x5410, R30 ;  /* 0x00005410ff1b7816 */ /* 0x000fc4000000001e */
[----:B------:R-:W-:Y:S02]  /*17c0*/  PRMT R9, RZ, 0x5410, R28 ;  /* 0x00005410ff097816 */ /* 0x000fe4000000001c */
[----:B------:R-:W-:Y:S02]  /*17d0*/  ISETP.GE.U32.AND P2, PT, R20, c[0x0][0x1c8], PT ;  /* 0x0000720014007a0c */ /* 0x000fe40003f46070 */
[----:B------:R-:W-:Y:S02]  /*17e0*/  ISETP.GE.U32.AND P3, PT, R21, c[0x0][0x1c8], PT ;  /* 0x0000720015007a0c */ /* 0x000fe40003f66070 */
[----:B------:R-:W-:Y:S02]  /*17f0*/  ISETP.GE.AND.EX P2, PT, R23, c[0x0][0x1cc], PT, P2 ;  /* 0x0000730017007a0c */ /* 0x000fe40003f46320 */
[----:B------:R-:W-:Y:S02]  /*1800*/  ISETP.GE.AND.EX P3, PT, R25, c[0x0][0x1cc], PT, P3 ;  /* 0x0000730019007a0c */ /* 0x000fe40003f66330 */
[----:B------:R-:W-:-:S02]  /*1810*/  ISETP.GT.U32.OR P2, PT, R0, 0x19f, P2 ;  /* 0x0000019f0000780c */ /* 0x000fc40001744470 */
[----:B------:R-:W-:Y:S01]  /*1820*/  ISETP.GT.U32.OR P3, PT, R0, 0x19f, P3 ;  /* 0x0000019f0000780c */ /* 0x000fe20001f64470 */
[----:B0-----:R-:W-:-:S04]  /*1830*/  FMUL.FTZ R18, R18, c[0x0][0x1f4] ;  /* 0x00007d0012127a20 */ /* 0x001fc80000410000 */
[----:B------:R-:W-:Y:S02]  /*1840*/  FMUL.FTZ R40, R18, R18 ;  /* 0x0000001212287220 */ /* 0x000fe40000410000 */
[----:B------:R-:W-:Y:S02]  /*1850*/  FADD.FTZ R13, R13, -R18 ;  /* 0x800000120d0d7221 */ /* 0x000fe40000010000 */
[----:B------:R-:W-:Y:S02]  /*1860*/  FFMA.FTZ R19, R19, c[0x0][0x1f4], -R40 ;  /* 0x00007d0013137a23 */ /* 0x000fe40000010828 */
[--C-:B------:R-:W-:Y:S02]  /*1870*/  FADD.FTZ R15, R15, -R18.reuse ;  /* 0x800000120f0f7221 */ /* 0x100fe40000010000 */
[--C-:B------:R-:W-:Y:S01]  /*1880*/  FADD.FTZ R11, R11, -R18.reuse ;  /* 0x800000120b0b7221 */ /* 0x100fe20000010000 */
[----:B------:R-:W-:Y:S01]  /*1890*/  FSETP.GTU.FTZ.AND P1, PT, R19, RZ, PT ;  /* 0x000000ff1300720b */ /* 0x000fe20003f3c000 */
[----:B------:R-:W-:-:S02]  /*18a0*/  FADD.FTZ R17, R17, -R18 ;  /* 0x8000001211117221 */ /* 0x000fc40000010000 */
[--C-:B------:R-:W-:Y:S02]  /*18b0*/  FADD.FTZ R27, R27, -R18.reuse ;  /* 0x800000121b1b7221 */ /* 0x100fe40000010000 */
[----:B------:R-:W-:-:S08]  /*18c0*/  FADD.FTZ R9, R9, -R18 ;  /* 0x8000001209097221 */ /* 0x000fd00000010000 */
[----:B------:R-:W-:-:S04]  /*18d0*/  @P1 FADD.FTZ R19, R19, c[0x0][0x188] ;  /* 0x0000620013131621 */ /* 0x000fc80000010000 */
[----:B------:R0:W1:Y:S01]  /*18e0*/  @P1 MUFU.RSQ R8, R19 ;  /* 0x0000001300081308 */ /* 0x0000620000001400 */
[----:B------:R-:W-:-:S04]  /*18f0*/  ISETP.GE.U32.AND P1, PT, R22, c[0x0][0x1c8], PT ;  /* 0x0000720016007a0c */ /* 0x000fc80003f26070 */
[----:B------:R-:W-:Y:S02]  /*1900*/  ISETP.GE.AND.EX P1, PT, R26, c[0x0][0x1cc], PT, P1 ;  /* 0x000073001a007a0c */ /* 0x000fe40003f26310 */
[----:B0-----:R-:W-:Y:S02]  /*1910*/  PRMT R19, RZ, 0x7610, R29 ;  /* 0x00007610ff137816 */ /* 0x001fe4000000001d */
[----:B------:R-:W-:Y:S02]  /*1920*/  PRMT R29, RZ, 0x7610, R30 ;  /* 0x00007610ff1d7816 */ /* 0x000fe4000000001e */
[----:B------:R-:W-:Y:S01]  /*1930*/  ISETP.GT.U32.OR P1, PT, R0, 0x19f, P1 ;  /* 0x0000019f0000780c */ /* 0x000fe20000f24470 */
[--C-:B------:R-:W-:Y:S02]  /*1940*/  FADD.FTZ R19, R19, -R18.reuse ;  /* 0x8000001213137221 */ /* 0x100fe40000010000 */
[----:B------:R-:W-:Y:S02]  /*1950*/  FADD.FTZ R29, R29, -R18 ;  /* 0x800000121d1d7221 */ /* 0x000fe40000010000 */
[----:B-1----:R-:W-:-:S02]  /*1960*/  FMUL.FTZ R19, R19, R8 ;  /* 0x0000000813137220 */ /* 0x002fc40000410000 */
[-C--:B------:R-:W-:Y:S02]  /*1970*/  FMUL.FTZ R13, R13, R8.reuse ;  /* 0x000000080d0d7220 */ /* 0x080fe40000410000 */
[-C--:B------:R-:W-:Y:S02]  /*1980*/  FMUL.FTZ R15, R15, R8.reuse ;  /* 0x000000080f0f7220 */ /* 0x080fe40000410000 */
[-C--:B------:R-:W-:Y:S02]  /*1990*/  FMUL.FTZ R11, R11, R8.reuse ;  /* 0x000000080b0b7220 */ /* 0x080fe40000410000 */
[-C--:B------:R-:W-:Y:S02]  /*19a0*/  FMUL.FTZ R10, R17, R8.reuse ;  /* 0x00000008110a7220 */ /* 0x080fe40000410000 */
[-C--:B------:R-:W-:Y:S02]  /*19b0*/  FMUL.FTZ R27, R27, R8.reuse ;  /* 0x000000081b1b7220 */ /* 0x080fe40000410000 */
[----:B------:R-:W-:-:S02]  /*19c0*/  FMUL.FTZ R9, R9, R8 ;  /* 0x0000000809097220 */ /* 0x000fc40000410000 */
[----:B------:R-:W-:Y:S01]  /*19d0*/  FMUL.FTZ R29, R29, R8 ;  /* 0x000000081d1d7220 */ /* 0x000fe20000410000 */
[----:B----4-:R-:W-:Y:S02]  /*19e0*/  PRMT R12, RZ, 0x5410, R39 ;  /* 0x00005410ff0c7816 */ /* 0x010fe40000000027 */
[----:B------:R-:W-:Y:S02]  /*19f0*/  PRMT R38, RZ, 0x5410, R38 ;  /* 0x00005410ff267816 */ /* 0x000fe40000000026 */
[----:B------:R-:W-:-:S03]  /*1a00*/  PRMT R24, RZ, 0x5410, R24 ;  /* 0x00005410ff187816 */ /* 0x000fc60000000018 */
[C-C-:B------:R-:W-:Y:S02]  /*1a10*/  FFMA.FTZ R14, R12.reuse, R19, R38.reuse ;  /* 0x000000130c0e7223 */ /* 0x140fe40000010026 */
[C---:B------:R-:W-:Y:S01]  /*1a20*/  FFMA.FTZ R16, R12.reuse, R15, R38 ;  /* 0x0000000f0c107223 */ /* 0x040fe20000010026 */
[----:B------:R-:W-:Y:S01]  /*1a30*/  PRMT R19, RZ, 0x5410, R32 ;  /* 0x00005410ff137816 */ /* 0x000fe20000000020 */
[C-C-:B------:R-:W-:Y:S02]  /*1a40*/  FFMA.FTZ R18, R12.reuse, R11, R38.reuse ;  /* 0x0000000b0c127223 */ /* 0x140fe40000010026 */
[----:B------:R-:W-:Y:S02]  /*1a50*/  FFMA.FTZ R12, R12, R29, R38 ;  /* 0x0000001d0c0c7223 */ /* 0x000fe40000010026 */
[C-C-:B------:R-:W-:Y:S02]  /*1a60*/  FFMA.FTZ R17, R24.reuse, R13, R19.reuse ;  /* 0x0000000d18117223 */ /* 0x140fe40000010013 */
[----:B------:R-:W-:-:S02]  /*1a70*/  FFMA.FTZ R15, R24, R10, R19 ;  /* 0x0000000a180f7223 */ /* 0x000fc40000010013 */
        /* <DEDUP_REMOVED lines=13> */
.L_x_2182:
        /* <DEDUP_REMOVED lines=12> */
.L_x_2184:
[----:B------:R-:W-:Y:S05]  /*1c10*/  BSYNC B0 ;  /* 0x0000000000007941 */ /* 0x000fea0003800000 */
.L_x_2183:
        /* <DEDUP_REMOVED lines=11> */
.L_x_2185:
        /* <DEDUP_REMOVED lines=12> */
.L_x_2187:
[----:B------:R-:W-:Y:S05]  /*1d90*/  BSYNC B0 ;  /* 0x0000000000007941 */ /* 0x000fea0003800000 */
.L_x_2186:
        /* <DEDUP_REMOVED lines=11> */
.L_x_2188:
        /* <DEDUP_REMOVED lines=12> */
.L_x_2190:
[----:B------:R-:W-:Y:S05]  /*1f10*/  BSYNC B0 ;  /* 0x0000000000007941 */ /* 0x000fea0003800000 */
.L_x_2189:
        /* <DEDUP_REMOVED lines=11> */
.L_x_2191:
        /* <DEDUP_REMOVED lines=11> */
.L_x_2193:
[----:B------:R-:W-:Y:S05]  /*2080*/  BSYNC B0 ;  /* 0x0000000000007941 */ /* 0x000fea0003800000 */
.L_x_2192:
[----:B------:R-:W-:Y:S02]  /*2090*/  IADD3 R31, R31, c[0x0][0x10], RZ ;  /* 0x000004001f1f7a10 */ /* 0x000fe40007ffe0ff */
[----:B------:R-:W-:Y:S02]  /*20a0*/  IADD3 R6, R6, 0x1, RZ ;  /* 0x0000000106067810 */ /* 0x000fe40007ffe0ff */
[----:B------:R-:W-:-:S13]  /*20b0*/  ISETP.GE.AND P1, PT, R31, UR4, PT ;  /* 0x000000041f007c0c */ /* 0x000fda000bf26270 */
[----:B------:R-:W-:Y:S01]  /*20c0*/  @P1 CALL.REL.NOINC `(.L_x_2194) ;  /* 0x0000001000001944 */ /* 0x000fe20003c00000 */
[----:B------:R-:W-:Y:S05]  /*20d0*/  BRA `(.L_x_2195) ;  /* 0xffffe0e000007947 */ /* 0x000fea000383ffff */
.L_x_2194:
[----:B------:R-:W-:Y:S05]  /*20e0*/  EXIT ;  /* 0x000000000000794d */ /* 0x000fea0003800000 */
.L_x_2196:
        /* <DEDUP_REMOVED lines=9> */
.L_x_3301:


//--------------------- .text._Z35group_norm_nhwc_fwd_one_pass_kernelI11Bf16IOBf16WLi256ELi26ELi416EEv26Group_norm_nhwc_fwd_params --------------------------
	.section	.text._Z35group_norm_nhwc_fwd_one_pass_kernelI11Bf16IOBf16WLi256ELi26ELi416EEv26Group_norm_nhwc_fwd_params,"ax",@progbits
	.sectioninfo	@"SHI_REGISTERS=48"
	.align	128
        .global         _Z35group_norm_nhwc_fwd_one_pass_kernelI11Bf16IOBf16WLi256ELi26ELi416EEv26Group_norm_nhwc_fwd_params
        .type           _Z35group_norm_nhwc_fwd_one_pass_kernelI11Bf16IOBf16WLi256ELi26ELi416EEv26Group_norm_nhwc_fwd_params,@function
        .size           _Z35group_norm_nhwc_fwd_one_pass_kernelI11Bf16IOBf16WLi256ELi26ELi416EEv26Group_norm_nhwc_fwd_params,(.L_x_3302 - _Z35group_norm_nhwc_fwd_one_pass_kernelI11Bf16IOBf16WLi256ELi26ELi416EEv26Group_norm_nhwc_fwd_params)
        .other          _Z35group_norm_nhwc_fwd_one_pass_kernelI11Bf16IOBf16WLi256ELi26ELi416EEv26Group_norm_nhwc_fwd_params,@"STO_CUDA_ENTRY STV_DEFAULT"
_Z35group_norm_nhwc_fwd_one_pass_kernelI11Bf16IOBf16WLi256ELi26ELi416EEv26Group_norm_nhwc_fwd_params:
.text._Z35group_norm_nhwc_fwd_one_pass_kernelI11Bf16IOBf16WLi256ELi26ELi416EEv26Group_norm_nhwc_fwd_params:
        /* <DEDUP_REMOVED lines=11> */
[----:B------:R-:W-:-:S03]  /*00b0*/  ULDC.64 UR6, c[0x0][0x118] ;  /* 0x0000460000067ab9 */ /* 0x000fc60000000a00 */
[----:B------:R-:W2:Y:S01]  /*00c0*/  S2R R2, SR_LANEID ;  /* 0x0000000000027919 */ /* 0x000ea20000000000 */
[----:B0-----:R-:W-:-:S05]  /*00d0*/  IMAD.WIDE.U32 R4, R0, 0x4ec4ec4f, RZ ;  /* 0x4ec4ec4f00047825 */ /* 0x001fca00078e00ff */
[----:B------:R-:W-:Y:S02]  /*00e0*/  SHF.R.U32.HI R39, RZ, 0x2, R5 ;  /* 0x00000002ff277819 */ /* 0x000fe40000011605 */
[----:B------:R-:W-:-:S03]  /*00f0*/  SHF.R.S32.HI R5, RZ, 0x1f, R0 ;  /* 0x0000001fff057819 */ /* 0x000fc60000011400 */
[----:B-1----:R-:W-:Y:S01]  /*0100*/  IMAD R37, R3, c[0x0][0x1e4], R39 ;  /* 0x0000790003257a24 */ /* 0x002fe200078e0227 */
[----:B------:R-:W-:Y:S01]  /*0110*/  LEA.HI R5, R5, R0, RZ, 0x5 ;  /* 0x0000000005057211 */ /* 0x000fe200078f28ff */
[----:B------:R-:W-:-:S03]  /*0120*/  IMAD R39, R39, -0xd, R0 ;  /* 0xfffffff327277824 */ /* 0x000fc600078e0200 */
[----:B------:R-:W-:Y:S02]  /*0130*/  ISETP.GE.U32.AND P0, PT, R37, c[0x0][0x1c8], PT ;  /* 0x0000720025007a0c */ /* 0x000fe40003f06070 */
[----:B------:R-:W-:Y:S02]  /*0140*/  SHF.R.S32.HI R4, RZ, 0x1f, R37 ;  /* 0x0000001fff047819 */ /* 0x000fe40000011425 */
[----:B------:R-:W-:Y:S02]  /*0150*/  SHF.R.S32.HI R29, RZ, 0x5, R5 ;  /* 0x00000005ff1d7819 */ /* 0x000fe40000011405 */
[----:B------:R-:W-:Y:S02]  /*0160*/  ISETP.GE.AND.EX P0, PT, R4, c[0x0][0x1cc], PT, P0 ;  /* 0x0000730004007a0c */ /* 0x000fe40003f06300 */
[----:B------:R-:W-:Y:S02]  /*0170*/  SHF.L.U32 R39, R39, 0x1, RZ ;  /* 0x0000000127277819 */ /* 0x000fe400000006ff */
[----:B------:R-:W-:-:S02]  /*0180*/  IADD3 R36, R37, 0x20, RZ ;  /* 0x0000002025247810 */ /* 0x000fc40007ffe0ff */
[----:B------:R-:W-:Y:S02]  /*0190*/  ISETP.LT.U32.AND P0, PT, R0, 0x1a0, !P0 ;  /* 0x000001a00000780c */ /* 0x000fe40004701070 */
[C---:B------:R-:W-:Y:S02]  /*01a0*/  IADD3 R35, R37.reuse, 0x40, RZ ;  /* 0x0000004025237810 */ /* 0x040fe40007ffe0ff */
[C---:B------:R-:W-:Y:S02]  /*01b0*/  IADD3 R34, R37.reuse, 0x60, RZ ;  /* 0x0000006025227810 */ /* 0x040fe40007ffe0ff */
[C---:B------:R-:W-:Y:S02]  /*01c0*/  IADD3 R33, R37.reuse, 0x80, RZ ;  /* 0x0000008025217810 */ /* 0x040fe40007ffe0ff */
[C---:B------:R-:W-:Y:S02]  /*01d0*/  IADD3 R32, R37.reuse, 0xa0, RZ ;  /* 0x000000a025207810 */ /* 0x040fe40007ffe0ff */
[----:B------:R-:W-:-:S02]  /*01e0*/  IADD3 R31, R37, 0xc0, RZ ;  /* 0x000000c0251f7810 */ /* 0x000fc40007ffe0ff */
[----:B--2---:R-:W-:Y:S02]  /*01f0*/  IADD3 R30, R37, 0xe0, RZ ;  /* 0x000000e0251e7810 */ /* 0x004fe40007ffe0ff */
.L_x_2231:
[----:B-1----:R-:W-:Y:S02]  /*0200*/  IABS R8, c[0x0][0x1d8] ;  /* 0x0000760000087a13 */ /* 0x002fe40000000000 */
[----:B------:R-:W-:Y:S02]  /*0210*/  IABS R10, R38 ;  /* 0x00000026000a7213 */ /* 0x000fe40000000000 */
[----:B0-----:R-:W0:Y:S01]  /*0220*/  I2F.RP R5, R8 ;  /* 0x0000000800057306 */ /* 0x001e220000209400 */
[----:B------:R-:W-:Y:S02]  /*0230*/  ISETP.GE.U32.AND P4, PT, R36, c[0x0][0x1c8], PT ;  /* 0x0000720024007a0c */ /* 0x000fe40003f86070 */
[----:B------:R-:W-:-:S05]  /*0240*/  SHF.R.S32.HI R11, RZ, 0x1f, R39 ;  /* 0x0000001fff0b7819 */ /* 0x000fca0000011427 */
[----:B0-----:R-:W0:Y:S02]  /*0250*/  MUFU.RCP R5, R5 ;  /* 0x0000000500057308 */ /* 0x001e240000001000 */
[----:B0-----:R-:W-:-:S06]  /*0260*/  IADD3 R6, R5, 0xffffffe, RZ ;  /* 0x0ffffffe05067810 */ /* 0x001fcc0007ffe0ff */
[----:B------:R0:W1:Y:S02]  /*0270*/  F2I.FTZ.U32.TRUNC.NTZ R7, R6 ;  /* 0x0000000600077305 */ /* 0x000064000021f000 */
[----:B0-----:R-:W-:Y:S02]  /*0280*/  MOV R6, RZ ;  /* 0x000000ff00067202 */ /* 0x001fe40000000f00 */
[----:B-1----:R-:W-:-:S05]  /*0290*/  IADD3 R9, RZ, -R7, RZ ;  /* 0x80000007ff097210 */ /* 0x002fca0007ffe0ff */
[----:B------:R-:W-:-:S04]  /*02a0*/  IMAD R9, R9, R8, RZ ;  /* 0x0000000809097224 */ /* 0x000fc800078e02ff */
[----:B------:R-:W-:Y:S01]  /*02b0*/  IMAD.HI.U32 R7, R7, R9, R6 ;  /* 0x0000000907077227 */ /* 0x000fe200078e0006 */
[----:B------:R-:W-:Y:S02]  /*02c0*/  MOV R9, R10 ;  /* 0x0000000a00097202 */ /* 0x000fe40000000f00 */
[----:B------:R-:W-:-:S03]  /*02d0*/  SHF.R.S32.HI R6, RZ, 0x1f, R35 ;  /* 0x0000001fff067819 */ /* 0x000fc60000011423 */
[----:B------:R-:W-:-:S05]  /*02e0*/  IMAD.HI.U32 R7, R7, R9, RZ ;  /* 0x0000000907077227 */ /* 0x000fca00078e00ff */
[----:B------:R-:W-:-:S05]  /*02f0*/  IADD3 R5, -R7, RZ, RZ ;  /* 0x000000ff07057210 */ /* 0x000fca0007ffe1ff */
[----:B------:R-:W-:-:S05]  /*0300*/  IMAD R5, R8, R5, R9 ;  /* 0x0000000508057224 */ /* 0x000fca00078e0209 */
[----:B------:R-:W-:-:S13]  /*0310*/  ISETP.GT.U32.AND P2, PT, R8, R5, PT ;  /* 0x000000050800720c */ /* 0x000fda0003f44070 */
[-C--:B------:R-:W-:Y:S02]  /*0320*/  @!P2 IADD3 R5, R5, -R8.reuse, RZ ;  /* 0x800000080505a210 */ /* 0x080fe40007ffe0ff */
[----:B------:R-:W-:Y:S02]  /*0330*/  @!P2 IADD3 R7, R7, 0x1, RZ ;  /* 0x000000010707a810 */ /* 0x000fe40007ffe0ff */
[----:B------:R-:W-:Y:S02]  /*0340*/  ISETP.GE.U32.AND P1, PT, R5, R8, PT ;  /* 0x000000080500720c */ /* 0x000fe40003f26070 */
[----:B------:R-:W-:Y:S02]  /*0350*/  LOP3.LUT R5, R38, c[0x0][0x1d8], RZ, 0x3c, !PT ;  /* 0x0000760026057a12 */ /* 0x000fe400078e3cff */
[----:B------:R-:W-:Y:S02]  /*0360*/  ISETP.NE.AND P2, PT, RZ, c[0x0][0x1d8], PT ;  /* 0x00007600ff007a0c */ /* 0x000fe40003f45270 */
[----:B------:R-:W-:-:S07]  /*0370*/  ISETP.GE.AND P3, PT, R5, RZ, PT ;  /* 0x000000ff0500720c */ /* 0x000fce0003f66270 */
[----:B------:R-:W-:-:S04]  /*0380*/  @P1 IADD3 R7, R7, 0x1, RZ ;  /* 0x0000000107071810 */ /* 0x000fc80007ffe0ff */
[----:B------:R-:W-:-:S04]  /*0390*/  MOV R9, R7 ;  /* 0x0000000700097202 */ /* 0x000fc80000000f00 */
[----:B------:R-:W-:Y:S02]  /*03a0*/  @!P3 IADD3 R9, -R9, RZ, RZ ;  /* 0x000000ff0909b210 */ /* 0x000fe40007ffe1ff */
[----:B------:R-:W-:Y:S02]  /*03b0*/  @!P2 LOP3.LUT R9, RZ, c[0x0][0x1d8], RZ, 0x33, !PT ;  /* 0x00007600ff09aa12 */ /* 0x000fe400078e33ff */
[----:B------:R-:W-:Y:S02]  /*03c0*/  ISETP.GE.U32.AND P3, PT, R35, c[0x0][0x1c8], PT ;  /* 0x0000720023007a0c */ /* 0x000fe40003f66070 */
[----:B------:R-:W-:Y:S02]  /*03d0*/  IADD3 R5, -R9, RZ, RZ ;  /* 0x000000ff09057210 */ /* 0x000fe40007ffe1ff */
[----:B------:R-:W-:Y:S02]  /*03e0*/  ISETP.GE.AND.EX P3, PT, R6, c[0x0][0x1cc], PT, P3 ;  /* 0x0000730006007a0c */ /* 0x000fe40003f66330 */
[----:B------:R-:W-:Y:S01]  /*03f0*/  SHF.R.S32.HI R7, RZ, 0x1f, R9 ;  /* 0x0000001fff077819 */ /* 0x000fe20000011409 */
[----:B------:R-:W-:Y:S01]  /*0400*/  IMAD R40, R5, c[0x0][0x1d8], R38 ;  /* 0x0000760005287a24 */ /* 0x000fe200078e0226 */
[----:B------:R-:W-:-:S02]  /*0410*/  SHF.R.S32.HI R5, RZ, 0x1f, R36 ;  /* 0x0000001fff057819 */ /* 0x000fc40000011424 */
[----:B------:R-:W-:Y:S01]  /*0420*/  ISETP.GT.U32.OR P3, PT, R0, 0x19f, P3 ;  /* 0x0000019f0000780c */ /* 0x000fe20001f64470 */
[----:B------:R-:W-:Y:S01]  /*0430*/  IMAD R40, R40, 0x1a, RZ ;  /* 0x0000001a28287824 */ /* 0x000fe200078e02ff */
[----:B------:R-:W-:Y:S01]  /*0440*/  ISETP.GE.AND.EX P4, PT, R5, c[0x0][0x1cc], PT, P4 ;  /* 0x0000730005007a0c */ /* 0x000fe20003f86340 */
[----:B------:R-:W-:Y:S01]  /*0450*/  IMAD R8, R7, c[0x0][0x1d0], RZ ;  /* 0x0000740007087a24 */ /* 0x000fe200078e02ff */
[----:B------:R-:W-:Y:S02]  /*0460*/  SHF.R.S32.HI R7, RZ, 0x1f, R34 ;  /* 0x0000001fff077819 */ /* 0x000fe40000011422 */
[----:B------:R-:W-:Y:S01]  /*0470*/  IADD3 R44, P1, R39, R40, RZ ;  /* 0x00000028272c7210 */ /* 0x000fe20007f3e0ff */
[----:B------:R-:W-:Y:S01]  /*0480*/  IMAD R43, R9, c[0x0][0x1d4], R8 ;  /* 0x00007500092b7a24 */ /* 0x000fe200078e0208 */
[----:B------:R-:W-:Y:S01]  /*0490*/  ISETP.GT.U32.OR P4, PT, R0, 0x19f, P4 ;  /* 0x0000019f0000780c */ /* 0x000fe20002784470 */
[----:B------:R-:W-:Y:S01]  /*04a0*/  @P0 IMAD R8, R4, c[0x0][0x1c0], RZ ;  /* 0x0000700004080a24 */ /* 0x000fe200078e02ff */
[----:B------:R-:W-:-:S02]  /*04b0*/  LEA.HI.X.SX32 R45, R40, R11, 0x1, P1 ;  /* 0x0000000b282d7211 */ /* 0x000fc400008f0eff */
[----:B------:R-:W-:Y:S01]  /*04c0*/  ISETP.GE.U32.AND P1, PT, R34, c[0x0][0x1c8], PT ;  /* 0x0000720022007a0c */ /* 0x000fe20003f26070 */
[----:B------:R-:W-:Y:S02]  /*04d0*/  @!P3 IMAD R10, R6, c[0x0][0x1c0], RZ ;  /* 0x00007000060aba24 */ /* 0x000fe400078e02ff */
[----:B------:R-:W-:Y:S01]  /*04e0*/  IMAD.WIDE.U32 R44, R9, c[0x0][0x1d0], R44 ;  /* 0x00007400092c7a25 */ /* 0x000fe200078e002c */
[----:B------:R-:W-:-:S03]  /*04f0*/  ISETP.GE.AND.EX P1, PT, R7, c[0x0][0x1cc], PT, P1 ;  /* 0x0000730007007a0c */ /* 0x000fc60003f26310 */
[----:B------:R-:W-:Y:S01]  /*0500*/  @!P3 IMAD R19, R35, c[0x0][0x1c4], R10 ;  /* 0x000071002313ba24 */ /* 0x000fe200078e020a */
[----:B------:R-:W-:Y:S01]  /*0510*/  IADD3 R43, R45, R43, RZ ;  /* 0x0000002b2d2b7210 */ /* 0x000fe20007ffe0ff */
[----:B------:R-:W-:Y:S01]  /*0520*/  @!P4 IMAD R9, R5, c[0x0][0x1c0], RZ ;  /* 0x000070000509ca24 */ /* 0x000fe200078e02ff */
[-C--:B------:R-:W-:Y:S01]  /*0530*/  @P0 MOV R12, R44.reuse ;  /* 0x0000002c000c0202 */ /* 0x080fe20000000f00 */
[C---:B------:R-:W-:Y:S01]  /*0540*/  @P0 IMAD R17, R37.reuse, c[0x0][0x1c4], R8 ;  /* 0x0000710025110a24 */ /* 0x040fe200078e0208 */
[----:B------:R-:W-:Y:S01]  /*0550*/  @P0 MOV R13, R43 ;  /* 0x0000002b000d0202 */ /* 0x000fe20000000f00 */
[----:B------:R-:W-:Y:S01]  /*0560*/  @!P4 IMAD R15, R36, c[0x0][0x1c4], R9 ;  /* 0x00007100240fca24 */ /* 0x000fe200078e0209 */
[----:B------:R-:W-:Y:S02]  /*0570*/  ISETP.GT.U32.OR P1, PT, R0, 0x19f, P1 ;  /* 0x0000019f0000780c */ /* 0x000fe40000f24470 */
[-C--:B------:R-:W-:Y:S01]  /*0580*/  @!P4 MOV R42, R44.reuse ;  /* 0x0000002c002ac202 */ /* 0x080fe20000000f00 */
[----:B------:R-:W-:Y:S01]  /*0590*/  @P0 IMAD.WIDE.U32 R12, R37, c[0x0][0x1c0], R12 ;  /* 0x00007000250c0a25 */ /* 0x000fe200078e000c */
[----:B------:R-:W-:-:S02]  /*05a0*/  @!P3 MOV R10, R44 ;  /* 0x0000002c000ab202 */ /* 0x000fc40000000f00 */
[----:B------:R-:W-:Y:S01]  /*05b0*/  @!P3 MOV R11, R43 ;  /* 0x0000002b000bb202 */ /* 0x000fe20000000f00 */
[----:B------:R-:W-:Y:S01]  /*05c0*/  @!P4 IMAD.WIDE.U32 R8, R36, c[0x0][0x1c0], R42 ;  /* 0x000070002408ca25 */ /* 0x000fe200078e002a */
[----:B------:R-:W-:Y:S02]  /*05d0*/  @P0 IADD3 R13, R13, R17, RZ ;  /* 0x000000110d0d0210 */ /* 0x000fe40007ffe0ff */
[----:B------:R-:W-:Y:S01]  /*05e0*/  @P0 LEA R18, P2, R12, c[0x0][0x170], 0x1 ;  /* 0x00005c000c120a11 */ /* 0x000fe200078408ff */
[----:B------:R-:W-:Y:S01]  /*05f0*/  @!P3 IMAD.WIDE.U32 R10, R35, c[0x0][0x1c0], R10 ;  /* 0x00007000230aba25 */ /* 0x000fe200078e000a */
[----:B------:R-:W-:Y:S02]  /*0600*/  @!P4 IADD3 R15, R9, R15, RZ ;  /* 0x0000000f090fc210 */ /* 0x000fe40007ffe0ff */
[----:B------:R-:W-:Y:S02]  /*0610*/  @!P4 LEA R14, P5, R8, c[0x0][0x170], 0x1 ;  /* 0x00005c00080eca11 */ /* 0x000fe400078a08ff */
[----:B------:R-:W-:-:S02]  /*0620*/  @!P3 IADD3 R9, R11, R19, RZ ;  /* 0x000000130b09b210 */ /* 0x000fc40007ffe0ff */
[----:B------:R-:W-:Y:S02]  /*0630*/  @!P3 LEA R16, P6, R10, c[0x0][0x170], 0x1 ;  /* 0x00005c000a10ba11 */ /* 0x000fe400078c08ff */
[----:B------:R-:W-:Y:S01]  /*0640*/  @P0 LEA.HI.X R19, R12, c[0x0][0x174], R13, 0x1, P2 ;  /* 0x00005d000c130a11 */ /* 0x000fe200010f0c0d */
[----:B------:R-:W-:Y:S01]  /*0650*/  @!P1 IMAD R13, R7, c[0x0][0x1c0], RZ ;  /* 0x00007000070d9a24 */ /* 0x000fe200078e02ff */
[----:B------:R-:W-:Y:S02]  /*0660*/  @!P4 LEA.HI.X R15, R8, c[0x0][0x174], R15, 0x1, P5 ;  /* 0x00005d00080fca11 */ /* 0x000fe400028f0c0f */
[----:B------:R-:W-:Y:S01]  /*0670*/  @!P3 LEA.HI.X R17, R10, c[0x0][0x174], R9, 0x1, P6 ;  /* 0x00005d000a11ba11 */ /* 0x000fe200030f0c09 */
[----:B------:R-:W-:Y:S01]  /*0680*/  @!P1 IMAD R21, R34, c[0x0][0x1c4], R13 ;  /* 0x0000710022159a24 */ /* 0x000fe200078e020d */
[----:B------:R-:W-:Y:S02]  /*0690*/  MOV R8, RZ ;  /* 0x000000ff00087202 */ /* 0x000fe40000000f00 */
[----:B------:R-:W-:-:S02]  /*06a0*/  ISETP.GE.U32.AND P2, PT, R33, c[0x0][0x1c8], PT ;  /* 0x0000720021007a0c */ /* 0x000fc40003f46070 */
[----:B------:R-:W-:Y:S02]  /*06b0*/  SHF.R.S32.HI R9, RZ, 0x1f, R33 ;  /* 0x0000001fff097819 */ /* 0x000fe40000011421 */
[----:B------:R-:W-:Y:S01]  /*06c0*/  ISETP.GE.U32.AND P5, PT, R32, c[0x0][0x1c8], PT ;  /* 0x0000720020007a0c */ /* 0x000fe20003fa6070 */
[----:B------:R0:W2:Y:S01]  /*06d0*/  @P0 LDG.E R8, [R18.64] ;  /* 0x0000000612080981 */ /* 0x0000a2000c1e1900 */
[----:B------:R-:W-:Y:S02]  /*06e0*/  SHF.R.S32.HI R10, RZ, 0x1f, R32 ;  /* 0x0000001fff0a7819 */ /* 0x000fe40000011420 */
[----:B------:R-:W-:Y:S02]  /*06f0*/  @!P1 MOV R12, R44 ;  /* 0x0000002c000c9202 */ /* 0x000fe40000000f00 */
[----:B------:R-:W-:Y:S02]  /*0700*/  @!P1 MOV R13, R43 ;  /* 0x0000002b000d9202 */ /* 0x000fe40000000f00 */
[----:B------:R-:W-:-:S02]  /*0710*/  ISETP.GE.AND.EX P2, PT, R9, c[0x0][0x1cc], PT, P2 ;  /* 0x0000730009007a0c */ /* 0x000fc40003f46320 */
[----:B------:R-:W-:Y:S01]  /*0720*/  ISETP.GE.AND.EX P5, PT, R10, c[0x0][0x1cc], PT, P5 ;  /* 0x000073000a007a0c */ /* 0x000fe20003fa6350 */
[----:B------:R-:W-:Y:S01]  /*0730*/  @!P1 IMAD.WIDE.U32 R12, R34, c[0x0][0x1c0], R12 ;  /* 0x00007000220c9a25 */ /* 0x000fe200078e000c */
[----:B------:R-:W-:Y:S02]  /*0740*/  MOV R11, RZ ;  /* 0x000000ff000b7202 */ /* 0x000fe40000000f00 */
[C---:B------:R-:W-:Y:S02]  /*0750*/  ISETP.GT.U32.OR P2, PT, R0.reuse, 0x19f, P2 ;  /* 0x0000019f0000780c */ /* 0x040fe40001744470 */
[----:B------:R-:W-:Y:S02]  /*0760*/  ISETP.GT.U32.OR P5, PT, R0, 0x19f, P5 ;  /* 0x0000019f0000780c */ /* 0x000fe40002fa4470 */
[----:B------:R-:W-:Y:S01]  /*0770*/  @!P1 IADD3 R13, R13, R21, RZ ;  /* 0x000000150d0d9210 */ /* 0x000fe20007ffe0ff */
[----:B------:R1:W3:Y:S01]  /*0780*/  @!P4 LDG.E R11, [R14.64] ;  /* 0x000000060e0bc981 */ /* 0x0002e2000c1e1900 */
[----:B------:R-:W-:-:S02]  /*0790*/  MOV R21, RZ ;  /* 0x000000ff00157202 */ /* 0x000fc40000000f00 */
[----:B------:R-:W-:Y:S02]  /*07a0*/  ISETP.GE.U32.AND P4, PT, R31, c[0x0][0x1c8], PT ;  /* 0x000072001f007a0c */ /* 0x000fe40003f86070 */
[C---:B------:R-:W-:Y:S02]  /*07b0*/  @!P1 LEA R24, P6, R12.reuse, c[0x0][0x170], 0x1 ;  /* 0x00005c000c189a11 */ /* 0x040fe400078c08ff */
[----:B------:R-:W-:Y:S01]  /*07c0*/  SHF.R.S32.HI R20, RZ, 0x1f, R31 ;  /* 0x0000001fff147819 */ /* 0x000fe2000001141f */
[----:B------:R4:W5:Y:S01]  /*07d0*/  @!P3 LDG.E R21, [R16.64] ;  /* 0x000000061015b981 */ /* 0x000962000c1e1900 */
[----:B------:R-:W-:Y:S01]  /*07e0*/  @!P1 LEA.HI.X R25, R12, c[0x0][0x174], R13, 0x1, P6 ;  /* 0x00005d000c199a11 */ /* 0x000fe200030f0c0d */
[----:B------:R-:W-:Y:S01]  /*07f0*/  @!P2 IMAD R12, R9, c[0x0][0x1c0], RZ ;  /* 0x00007000090caa24 */ /* 0x000fe200078e02ff */
[----:B------:R-:W-:Y:S01]  /*0800*/  ISETP.GE.AND.EX P4, PT, R20, c[0x0][0x1cc], PT, P4 ;  /* 0x0000730014007a0c */ /* 0x000fe20003f86340 */
[----:B------:R-:W-:Y:S01]  /*0810*/  @!P5 IMAD R13, R10, c[0x0][0x1c0], RZ ;  /* 0x000070000a0dda24 */ /* 0x000fe200078e02ff */
[----:B-1----:R-:W-:-:S02]  /*0820*/  @!P2 MOV R14, R44 ;  /* 0x0000002c000ea202 */ /* 0x002fc40000000f00 */
[-C--:B------:R-:W-:Y:S01]  /*0830*/  @!P2 MOV R15, R43.reuse ;  /* 0x0000002b000fa202 */ /* 0x080fe20000000f00 */
[----:B------:R-:W-:Y:S01]  /*0840*/  CS2R R22, SRZ ;  /* 0x0000000000167805 */ /* 0x000fe2000001ff00 */
[----:B------:R-:W-:Y:S01]  /*0850*/  ISETP.GT.U32.OR P3, PT, R0, 0x19f, P4 ;  /* 0x0000019f0000780c */ /* 0x000fe20002764470 */
[C---:B0-----:R-:W-:Y:S01]  /*0860*/  @!P2 IMAD R19, R33.reuse, c[0x0][0x1c4], R12 ;  /* 0x000071002113aa24 */ /* 0x041fe200078e020c */
[----:B------:R-:W-:Y:S01]  /*0870*/  @!P5 MOV R12, R44 ;  /* 0x0000002c000cd202 */ /* 0x000fe20000000f00 */
[----:B------:R-:W-:Y:S02]  /*0880*/  @!P2 IMAD.WIDE.U32 R14, R33, c[0x0][0x1c0], R14 ;  /* 0x00007000210eaa25 */ /* 0x000fe400078e000e */
[----:B------:R0:W5:Y:S02]  /*0890*/  @!P1 LDG.E R22, [R24.64] ;  /* 0x0000000618169981 */ /* 0x000164000c1e1900 */
[----:B------:R-:W-:Y:S01]  /*08a0*/  @!P5 IMAD R27, R32, c[0x0][0x1c4], R13 ;  /* 0x00007100201bda24 */ /* 0x000fe200078e020d */
[----:B------:R-:W-:-:S02]  /*08b0*/  @!P5 MOV R13, R43 ;  /* 0x0000002b000dd202 */ /* 0x000fc40000000f00 */
[----:B------:R-:W-:Y:S02]  /*08c0*/  @!P2 IADD3 R15, R15, R19, RZ ;  /* 0x000000130f0fa210 */ /* 0x000fe40007ffe0ff */
[----:B------:R-:W-:Y:S01]  /*08d0*/  @!P2 LEA R18, P1, R14, c[0x0][0x170], 0x1 ;  /* 0x00005c000e12aa11 */ /* 0x000fe200078208ff */
[----:B------:R-:W-:-:S03]  /*08e0*/  @!P5 IMAD.WIDE.U32 R12, R32, c[0x0][0x1c0], R12 ;  /* 0x00007000200cda25 */ /* 0x000fc600078e000c */
[----:B------:R-:W-:Y:S01]  /*08f0*/  @!P2 LEA.HI.X R19, R14, c[0x0][0x174], R15, 0x1, P1 ;  /* 0x00005d000e13aa11 */ /* 0x000fe200008f0c0f */
[----:B------:R-:W-:Y:S01]  /*0900*/  @!P3 IMAD R14, R20, c[0x0][0x1c0], RZ ;  /* 0x00007000140eba24 */ /* 0x000fe200078e02ff */
[----:B------:R-:W-:Y:S02]  /*0910*/  @!P5 IADD3 R13, R13, R27, RZ ;  /* 0x0000001b0d0dd210 */ /* 0x000fe40007ffe0ff */
[C---:B----4-:R-:W-:Y:S01]  /*0920*/  @!P5 LEA R16, P1, R12.reuse, c[0x0][0x170], 0x1 ;  /* 0x00005c000c10da11 */ /* 0x050fe200078208ff */
[----:B------:R1:W4:Y:S01]  /*0930*/  @!P2 LDG.E R23, [R18.64] ;  /* 0x000000061217a981 */ /* 0x000322000c1e1900 */
[----:B0-----:R-:W-:Y:S02]  /*0940*/  CS2R R24, SRZ ;  /* 0x0000000000187805 */ /* 0x001fe4000001ff00 */
[----:B------:R-:W-:Y:S01]  /*0950*/  @!P5 LEA.HI.X R17, R12, c[0x0][0x174], R13, 0x1, P1 ;  /* 0x00005d000c11da11 */ /* 0x000fe200008f0c0d */
[----:B------:R-:W-:Y:S01]  /*0960*/  @!P3 IMAD R13, R31, c[0x0][0x1c4], R14 ;  /* 0x000071001f0dba24 */ /* 0x000fe200078e020e */
[----:B------:R-:W-:-:S02]  /*0970*/  @!P3 MOV R14, R44 ;  /* 0x0000002c000eb202 */ /* 0x000fc40000000f00 */
[----:B------:R-:W-:Y:S01]  /*0980*/  @!P3 MOV R15, R43 ;  /* 0x0000002b000fb202 */ /* 0x000fe20000000f00 */
[----:B------:R5:W4:Y:S04]  /*0990*/  @!P5 LDG.E R24, [R16.64] ;  /* 0x000000061018d981 */ /* 0x000b28000c1e1900 */
[----:B------:R-:W-:-:S05]  /*09a0*/  @!P3 IMAD.WIDE.U32 R14, R31, c[0x0][0x1c0], R14 ;  /* 0x000070001f0eba25 */ /* 0x000fca00078e000e */
[----:B------:R-:W-:Y:S02]  /*09b0*/  @!P3 IADD3 R13, R15, R13, RZ ;  /* 0x0000000d0f0db210 */ /* 0x000fe40007ffe0ff */
[----:B------:R-:W-:-:S04]  /*09c0*/  @!P3 LEA R12, P1, R14, c[0x0][0x170], 0x1 ;  /* 0x00005c000e0cba11 */ /* 0x000fc800078208ff */
[----:B------:R-:W-:-:S05]  /*09d0*/  @!P3 LEA.HI.X R13, R14, c[0x0][0x174], R13, 0x1, P1 ;  /* 0x00005d000e0dba11 */ /* 0x000fca00008f0c0d */
[----:B------:R2:W4:Y:S01]  /*09e0*/  @!P3 LDG.E R25, [R12.64] ;  /* 0x000000060c19b981 */ /* 0x000522000c1e1900 */
[----:B------:R-:W-:Y:S02]  /*09f0*/  ISETP.GE.U32.AND P1, PT, R30, c[0x0][0x1c8], PT ;  /* 0x000072001e007a0c */ /* 0x000fe40003f26070 */
[----:B------:R-:W-:-:S04]  /*0a00*/  SHF.R.S32.HI R26, RZ, 0x1f, R30 ;  /* 0x0000001fff1a7819 */ /* 0x000fc8000001141e */
[----:B------:R-:W-:-:S04]  /*0a10*/  ISETP.GE.AND.EX P1, PT, R26, c[0x0][0x1cc], PT, P1 ;  /* 0x000073001a007a0c */ /* 0x000fc80003f26310 */
[----:B------:R-:W-:Y:S02]  /*0a20*/  ISETP.GT.U32.OR P1, PT, R0, 0x19f, P1 ;  /* 0x0000019f0000780c */ /* 0x000fe40000f24470 */
[--C-:B--2---:R-:W-:Y:S02]  /*0a30*/  PRMT R13, RZ, 0x7610, R8.reuse ;  /* 0x00007610ff0d7816 */ /* 0x104fe40000000008 */
[----:B------:R-:W-:-:S03]  /*0a40*/  PRMT R12, RZ, 0x5410, R8 ;  /* 0x00005410ff0c7816 */ /* 0x000fc60000000008 */
[----:B------:R-:W-:Y:S02]  /*0a50*/  FMUL.FTZ R15, R13, R13 ;  /* 0x0000000d0d0f7220 */ /* 0x000fe40000410000 */
[C---:B------:R-:W-:Y:S02]  /*0a60*/  FADD.FTZ R14, R12.reuse, R13 ;  /* 0x0000000d0c0e7221 */ /* 0x040fe40000010000 */
[----:B------:R-:W-:Y:S01]  /*0a70*/  FFMA.FTZ R15, R12, R12, R15 ;  /* 0x0000000c0c0f7223 */ /* 0x000fe2000001000f */
[--C-:B---3--:R-:W-:Y:S02]  /*0a80*/  PRMT R13, RZ, 0x7610, R11.reuse ;  /* 0x00007610ff0d7816 */ /* 0x108fe4000000000b */
[----:B------:R-:W-:-:S03]  /*0a90*/  PRMT R12, RZ, 0x5410, R11 ;  /* 0x00005410ff0c7816 */ /* 0x000fc6000000000b */
[----:B-1----:R-:W-:Y:S01]  /*0aa0*/  FMUL.FTZ R19, R13, R13 ;  /* 0x0000000d0d137220 */ /* 0x002fe20000410000 */
[----:B-----5:R-:W-:Y:S01]  /*0ab0*/  PRMT R16, RZ, 0x7610, R21 ;  /* 0x00007610ff107816 */ /* 0x020fe20000000015 */
[C---:B------:R-:W-:Y:S01]  /*0ac0*/  FADD.FTZ R17, R12.reuse, R13 ;  /* 0x0000000d0c117221 */ /* 0x040fe20000010000 */
[----:B------:R-:W-:Y:S01]  /*0ad0*/  PRMT R13, RZ, 0x5410, R21 ;  /* 0x00005410ff0d7816 */ /* 0x000fe20000000015 */
[----:B------:R-:W-:Y:S02]  /*0ae0*/  FFMA.FTZ R12, R12, R12, R19 ;  /* 0x0000000c0c0c7223 */ /* 0x000fe40000010013 */
[----:B------:R-:W-:Y:S02]  /*0af0*/  FADD.FTZ R15, RZ, R15 ;  /* 0x0000000fff0f7221 */ /* 0x000fe40000010000 */
[----:B------:R-:W-:Y:S02]  /*0b00*/  FMUL.FTZ R18, R16, R16 ;  /* 0x0000001010127220 */ /* 0x000fe40000410000 */
[----:B------:R-:W-:-:S02]  /*0b10*/  FADD.FTZ R12, R15, R12 ;  /* 0x0000000c0f0c7221 */ /* 0x000fc40000010000 */
[C---:B------:R-:W-:Y:S02]  /*0b20*/  FADD.FTZ R15, R13.reuse, R16 ;  /* 0x000000100d0f7221 */ /* 0x040fe40000010000 */
[----:B------:R-:W-:Y:S02]  /*0b30*/  FFMA.FTZ R13, R13, R13, R18 ;  /* 0x0000000d0d0d7223 */ /* 0x000fe40000010012 */
[----:B------:R-:W-:Y:S01]  /*0b40*/  FADD.FTZ R14, RZ, R14 ;  /* 0x0000000eff0e7221 */ /* 0x000fe20000010000 */
[--C-:B------:R-:W-:Y:S01]  /*0b50*/  PRMT R16, RZ, 0x7610, R22.reuse ;  /* 0x00007610ff107816 */ /* 0x100fe20000000016 */
[----:B------:R-:W-:Y:S01]  /*0b60*/  FADD.FTZ R12, R12, R13 ;  /* 0x0000000d0c0c7221 */ /* 0x000fe20000010000 */
[----:B------:R-:W-:Y:S01]  /*0b70*/  PRMT R13, RZ, 0x5410, R22 ;  /* 0x00005410ff0d7816 */ /* 0x000fe20000000016 */
[----:B------:R-:W-:Y:S02]  /*0b80*/  FADD.FTZ R14, R14, R17 ;  /* 0x000000110e0e7221 */ /* 0x000fe40000010000 */
[----:B------:R-:W-:-:S02]  /*0b90*/  FMUL.FTZ R18, R16, R16 ;  /* 0x0000001010127220 */ /* 0x000fc40000410000 */
[----:B------:R-:W-:Y:S02]  /*0ba0*/  FADD.FTZ R14, R14, R15 ;  /* 0x0000000f0e0e7221 */ /* 0x000fe40000010000 */
[----:B------:R-:W-:Y:S01]  /*0bb0*/  FADD.FTZ R15, R13, R16 ;  /* 0x000000100d0f7221 */ /* 0x000fe20000010000 */
[----:B----4-:R-:W-:-:S03]  /*0bc0*/  PRMT R16, RZ, 0x7610, R23 ;  /* 0x00007610ff107816 */ /* 0x010fc60000000017 */
[----:B------:R-:W-:Y:S01]  /*0bd0*/  FADD.FTZ R14, R14, R15 ;  /* 0x0000000f0e0e7221 */ /* 0x000fe20000010000 */
[----:B------:R-:W-:Y:S01]  /*0be0*/  PRMT R15, RZ, 0x5410, R23 ;  /* 0x00005410ff0f7816 */ /* 0x000fe20000000017 */
[----:B------:R-:W-:Y:S02]  /*0bf0*/  FFMA.FTZ R13, R13, R13, R18 ;  /* 0x0000000d0d0d7223 */ /* 0x000fe40000010012 */
[----:B------:R-:W-:Y:S02]  /*0c00*/  FMUL.FTZ R18, R16, R16 ;  /* 0x0000001010127220 */ /* 0x000fe40000410000 */
[C---:B------:R-:W-:Y:S01]  /*0c10*/  FADD.FTZ R17, R15.reuse, R16 ;  /* 0x000000100f117221 */ /* 0x040fe20000010000 */
[--C-:B------:R-:W-:Y:S01]  /*0c20*/  PRMT R16, RZ, 0x7610, R24.reuse ;  /* 0x00007610ff107816 */ /* 0x100fe20000000018 */
[----:B------:R-:W-:Y:S01]  /*0c30*/  FADD.FTZ R12, R12, R13 ;  /* 0x0000000d0c0c7221 */ /* 0x000fe20000010000 */
[----:B------:R-:W-:Y:S01]  /*0c40*/  PRMT R13, RZ, 0x5410, R24 ;  /* 0x00005410ff0d7816 */ /* 0x000fe20000000018 */
[----:B------:R-:W-:-:S02]  /*0c50*/  FFMA.FTZ R15, R15, R15, R18 ;  /* 0x0000000f0f0f7223 */ /* 0x000fc40000010012 */
[----:B------:R-:W-:Y:S02]  /*0c60*/  FADD.FTZ R14, R14, R17 ;  /* 0x000000110e0e7221 */ /* 0x000fe40000010000 */
[----:B------:R-:W-:Y:S02]  /*0c70*/  FADD.FTZ R12, R12, R15 ;  /* 0x0000000f0c0c7221 */ /* 0x000fe40000010000 */
[C---:B------:R-:W-:Y:S02]  /*0c80*/  FADD.FTZ R15, R13.reuse, R16 ;  /* 0x000000100d0f7221 */ /* 0x040fe40000010000 */
[----:B------:R-:W-:Y:S02]  /*0c90*/  FMUL.FTZ R18, R16, R16 ;  /* 0x0000001010127220 */ /* 0x000fe40000410000 */
[----:B------:R-:W-:Y:S01]  /*0ca0*/  FADD.FTZ R16, R14, R15 ;  /* 0x0000000f0e107221 */ /* 0x000fe20000010000 */
[----:B------:R-:W-:Y:S01]  /*0cb0*/  @!P1 MOV R14, R44 ;  /* 0x0000002c000e9202 */ /* 0x000fe20000000f00 */
[----:B------:R-:W-:Y:S01]  /*0cc0*/  FFMA.FTZ R17, R13, R13, R18 ;  /* 0x0000000d0d117223 */ /* 0x000fe20000010012 */
[----:B------:R-:W-:Y:S01]  /*0cd0*/  @!P1 MOV R15, R43 ;  /* 0x0000002b000f9202 */ /* 0x000fe20000000f00 */
[----:B------:R-:W-:Y:S01]  /*0ce0*/  @!P1 IMAD R13, R26, c[0x0][0x1c0], RZ ;  /* 0x000070001a0d9a24 */ /* 0x000fe200078e02ff */
[----:B------:R-:W-:-:S03]  /*0cf0*/  PRMT R19, RZ, 0x7610, R25 ;  /* 0x00007610ff137816 */ /* 0x000fc60000000019 */
[C---:B------:R-:W-:Y:S01]  /*0d00*/  @!P1 IMAD R13, R30.reuse, c[0x0][0x1c4], R13 ;  /* 0x000071001e0d9a24 */ /* 0x040fe200078e020d */
[----:B------:R-:W-:Y:S01]  /*0d10*/  PRMT R18, RZ, 0x5410, R25 ;  /* 0x00005410ff127816 */ /* 0x000fe20000000019 */
[----:B------:R-:W-:-:S04]  /*0d20*/  @!P1 IMAD.WIDE.U32 R14, R30, c[0x0][0x1c0], R14 ;  /* 0x000070001e0e9a25 */ /* 0x000fc800078e000e */
[----:B------:R-:W-:Y:S01]  /*0d30*/  FMUL.FTZ R27, R19, R19 ;  /* 0x00000013131b7220 */ /* 0x000fe20000410000 */
[----:B------:R-:W-:Y:S01]  /*0d40*/  @!P1 IADD3 R13, R15, R13, RZ ;  /* 0x0000000d0f0d9210 */ /* 0x000fe20007ffe0ff */
[----:B------:R-:W-:Y:S01]  /*0d50*/  FADD.FTZ R17, R12, R17 ;  /* 0x000000110c117221 */ /* 0x000fe20000010000 */
[----:B------:R-:W-:Y:S01]  /*0d60*/  @!P1 LEA R12, P2, R14, c[0x0][0x170], 0x1 ;  /* 0x00005c000e0c9a11 */ /* 0x000fe200078408ff */
[C---:B------:R-:W-:Y:S02]  /*0d70*/  FADD.FTZ R19, R18.reuse, R19 ;  /* 0x0000001312137221 */ /* 0x040fe40000010000 */
[----:B------:R-:W-:Y:S01]  /*0d80*/  FFMA.FTZ R18, R18, R18, R27 ;  /* 0x0000001212127223 */ /* 0x000fe2000001001b */
[----:B------:R-:W-:Y:S02]  /*0d90*/  MOV R27, RZ ;  /* 0x000000ff001b7202 */ /* 0x000fe40000000f00 */
[----:B------:R-:W-:-:S05]  /*0da0*/  @!P1 LEA.HI.X R13, R14, c[0x0][0x174], R13, 0x1, P2 ;  /* 0x00005d000e0d9a11 */ /* 0x000fca00010f0c0d */
[----:B------:R-:W2:Y:S01]  /*0db0*/  @!P1 LDG.E R27, [R12.64] ;  /* 0x000000060c1b9981 */ /* 0x000ea2000c1e1900 */
[----:B------:R-:W-:Y:S02]  /*0dc0*/  FADD.FTZ R16, R16, R19 ;  /* 0x0000001310107221 */ /* 0x000fe40000010000 */
[----:B------:R-:W-:Y:S01]  /*0dd0*/  FADD.FTZ R17, R17, R18 ;  /* 0x0000001211117221 */ /* 0x000fe20000010000 */
[C---:B------:R-:W-:Y:S02]  /*0de0*/  ISETP.GT.AND P1, PT, R2.reuse, 0x1e, PT ;  /* 0x0000001e0200780c */ /* 0x040fe40003f24270 */
[----:B------:R-:W-:Y:S02]  /*0df0*/  ISETP.NE.AND P2, PT, R2, RZ, PT ;  /* 0x000000ff0200720c */ /* 0x000fe40003f45270 */
[----:B------:R-:W-:Y:S01]  /*0e00*/  ISETP.NE.AND P3, PT, R0, RZ, PT ;  /* 0x000000ff0000720c */ /* 0x000fe20003f65270 */
[----:B------:R-:W-:Y:S01]  /*0e10*/  BSSY B0, `(.L_x_2197) ;  /* 0x0000042000007945 */ /* 0x000fe20003800000 */
[----:B--2---:R-:W-:-:S02]  /*0e20*/  PRMT R13, RZ, 0x7610, R27 ;  /* 0x00007610ff0d7816 */ /* 0x004fc4000000001b */
        /* <DEDUP_REMOVED lines=64> */
.L_x_2198:
[----:B------:R-:W-:Y:S05]  /*1230*/  BSYNC B0 ;  /* 0x0000000000007941 */ /* 0x000fea0003800000 */
.L_x_2197:
[----:B------:R-:W-:-:S04]  /*1240*/  MOV R18, c[0x0][0xc] ;  /* 0x0000030000127a02 */ /* 0x000fc80000000f00 */
[----:B------:R-:W-:-:S13]  /*1250*/  ISETP.GE.U32.AND P1, PT, R18, 0x2, PT ;  /* 0x000000021200780c */ /* 0x000fda0003f26070 */
[----:B------:R-:W-:Y:S05]  /*1260*/  @!P1 BRA `(.L_x_2199) ;  /* 0x0000093000009947 */ /* 0x000fea0003800000 */
[----:B------:R-:W-:Y:S05]  /*1270*/  @P3 BRA `(.L_x_2200) ;  /* 0x000001a000003947 */ /* 0x000fea0003800000 */
[----:B------:R-:W1:Y:S01]  /*1280*/  S2R R19, SR_CTAID.Y ;  /* 0x0000000000137919 */ /* 0x000e620000002600 */
[C---:B------:R-:W-:Y:S02]  /*1290*/  LOP3.LUT R12, R28.reuse, 0x1, RZ, 0xc0, !PT ;  /* 0x000000011c0c7812 */ /* 0x040fe400078ec0ff */
[----:B------:R-:W-:-:S03]  /*12a0*/  LOP3.LUT P1, RZ, R28, 0x2, RZ, 0xc0, !PT ;  /* 0x000000021cff7812 */ /* 0x000fc6000782c0ff */
[----:B------:R-:W-:-:S04]  /*12b0*/  IMAD R14, R12, c[0x0][0x10], RZ ;  /* 0x000004000c0e7a24 */ /* 0x000fc800078e02ff */
[----:B------:R-:W-:-:S05]  /*12c0*/  IMAD R12, R14, c[0x0][0xc], RZ ;  /* 0x000003000e0c7a24 */ /* 0x000fca00078e02ff */
[----:B------:R-:W-:Y:S01]  /*12d0*/  SHF.L.U32 R15, R12, 0x1, RZ ;  /* 0x000000010c0f7819 */ /* 0x000fe200000006ff */
[----:B------:R-:W-:Y:S01]  /*12e0*/  HFMA2.MMA R12, -RZ, RZ, 0, 2.384185791015625e-07 ;  /* 0x00000004ff0c7435 */ /* 0x000fe200000001ff */
[----:B-1----:R-:W-:Y:S01]  /*12f0*/  IADD3 R13, R14, R19, RZ ;  /* 0x000000130e0d7210 */ /* 0x002fe20007ffe0ff */
[----:B------:R-:W-:-:S08]  /*1300*/  IMAD R19, R3, c[0x0][0x10], R19 ;  /* 0x0000040003137a24 */ /* 0x000fd000078e0213 */
[----:B------:R-:W-:-:S04]  /*1310*/  IMAD.WIDE R14, R15, R12, c[0x0][0x198] ;  /* 0x000066000f0e7625 */ /* 0x000fc800078e020c */
[----:B------:R-:W-:-:S04]  /*1320*/  IMAD.WIDE.U32 R12, R13, R12, c[0x0][0x190] ;  /* 0x000064000d0c7625 */ /* 0x000fc800078e000c */
[----:B------:R-:W-:Y:S01]  /*1330*/  IMAD.WIDE.U32 R14, R19, 0x8, R14 ;  /* 0x00000008130e7825 */ /* 0x000fe200078e000e */
[----:B------:R-:W-:-:S04]  /*1340*/  MOV R19, 0x1 ;  /* 0x0000000100137802 */ /* 0x000fc80000000f00 */
[----:B------:R1:W-:Y:S01]  /*1350*/  STG.E.64 [R14.64], R16 ;  /* 0x000000100e007986 */ /* 0x0003e2000c101b06 */
[----:B------:R-:W-:Y:S01]  /*1360*/  SEL R19, R19, 0xffffffff, !P1 ;  /* 0xffffffff13137807 */ /* 0x000fe20004800000 */
[----:B------:R-:W-:Y:S06]  /*1370*/  MEMBAR.ALL.GPU ;  /* 0x0000000000007992 */ /* 0x000fec000000a000 */
[----:B------:R-:W-:-:S00]  /*1380*/  ERRBAR ;  /* 0x00000000000079ab */ /* 0x000fc00000000000 */
[----:B-1----:R-:W-:Y:S01]  /*1390*/  SEL R15, RZ, c[0x0][0xc], P1 ;  /* 0x00000300ff0f7a07 */ /* 0x002fe20000800000 */
[----:B------:R1:W-:Y:S03]  /*13a0*/  RED.E.ADD.S32.STRONG.GPU [R12.64], R19 ;  /* 0x000000130c00798e */ /* 0x0003e6000c10e386 */
[----:B------:R-:W-:-:S13]  /*13b0*/  ISETP.NE.AND P1, PT, R15, -0x1, PT ;  /* 0xffffffff0f00780c */ /* 0x000fda0003f25270 */
[----:B-1----:R-:W-:Y:S05]  /*13c0*/  @!P1 BRA `(.L_x_2200) ;  /* 0x0000005000009947 */ /* 0x002fea0003800000 */
.L_x_2201:
[----:B------:R-:W2:Y:S01]  /*13d0*/  LDG.E.STRONG.GPU R14, [R12.64] ;  /* 0x000000060c0e7981 */ /* 0x000ea2000c1ef900 */
[----:B------:R-:W-:Y:S01]  /*13e0*/  YIELD ;  /* 0x0000000000007946 */ /* 0x000fe20003800000 */
[----:B--2---:R-:W-:Y:S01]  /*13f0*/  ISETP.NE.AND P1, PT, R14, R15, PT ;  /* 0x0000000f0e00720c */ /* 0x004fe20003f25270 */
[----:B------:R-:W-:-:S12]  /*1400*/  CCTL.IVALL ;  /* 0x00000000ff00798f */ /* 0x000fd80002000000 */
[----:B------:R-:W-:Y:S05]  /*1410*/  @P1 BRA `(.L_x_2201) ;  /* 0xffffffb000001947 */ /* 0x000fea000383ffff */
.L_x_2200:
        /* <DEDUP_REMOVED lines=11> */
.L_x_2203:
        /* <DEDUP_REMOVED lines=59> */
.L_x_2202:
        /* <DEDUP_REMOVED lines=19> */
.L_x_2205:
[----:B------:R-:W-:Y:S05]  /*19b0*/  BSYNC B0 ;  /* 0x0000000000007941 */ /* 0x000fea0003800000 */
.L_x_2204:
        /* <DEDUP_REMOVED lines=9> */
[----:B------:R-:W-:-:S03]  /*1a50*/  @!P1 LOP3.LUT R18, R28, 0x1, RZ, 0xc0, !PT ;  /* 0x000000011c129812 */ /* 0x000fc600078ec0ff */
[----:B------:R-:W-:Y:S02]  /*1a60*/  @!P2 IMAD R15, R15, c[0x0][0xc], RZ ;  /* 0x000003000f0faa24 */ /* 0x000fe400078e02ff */
[----:B------:R-:W-:-:S04]  /*1a70*/  @!P1 IMAD R18, R18, c[0x0][0x10], RZ ;  /* 0x0000040012129a24 */ /* 0x000fc800078e02ff */
[----:B------:R-:W-:Y:S02]  /*1a80*/  @!P1 IMAD R18, R18, c[0x0][0xc], RZ ;  /* 0x0000030012129a24 */ /* 0x000fe400078e02ff */
[----:B-1----:R-:W-:Y:S01]  /*1a90*/  @!P2 IMAD R19, R12, c[0x0][0x10], R13 ;  /* 0x000004000c13aa24 */ /* 0x002fe200078e020d */
[----:B------:R-:W-:Y:S02]  /*1aa0*/  @!P2 SHF.L.U32 R12, R15, 0x1, RZ ;  /* 0x000000010f0ca819 */ /* 0x000fe400000006ff */
[----:B------:R-:W1:Y:S01]  /*1ab0*/  @!P1 S2R R15, SR_CTAID.Y ;  /* 0x00000000000f9919 */ /* 0x000e620000002600 */
[----:B------:R-:W-:-:S05]  /*1ac0*/  @!P2 MOV R13, 0x4 ;  /* 0x00000004000da802 */ /* 0x000fca0000000f00 */
[----:B------:R-:W-:-:S06]  /*1ad0*/  @!P2 IMAD.WIDE R12, R12, R13, c[0x0][0x198] ;  /* 0x000066000c0ca625 */ /* 0x000fcc00078e020d */
[----:B------:R-:W-:-:S06]  /*1ae0*/  @!P2 IMAD.WIDE.U32 R12, R19, 0x8, R12 ;  /* 0x00000008130ca825 */ /* 0x000fcc00078e000c */
[----:B------:R-:W2:Y:S01]  /*1af0*/  @!P2 LDG.E.64 R12, [R12.64] ;  /* 0x000000060c0ca981 */ /* 0x000ea2000c1e1b00 */
[----:B-1----:R-:W-:Y:S01]  /*1b00*/  @!P1 IMAD R19, R14, c[0x0][0x10], R15 ;  /* 0x000004000e139a24 */ /* 0x002fe200078e020f */
[----:B------:R-:W-:Y:S02]  /*1b10*/  @!P1 SHF.L.U32 R14, R18, 0x1, RZ ;  /* 0x00000001120e9819 */ /* 0x000fe400000006ff */
[----:B------:R-:W-:-:S05]  /*1b20*/  @!P1 MOV R15, 0x4 ;  /* 0x00000004000f9802 */ /* 0x000fca0000000f00 */
[----:B------:R-:W-:-:S06]  /*1b30*/  @!P1 IMAD.WIDE R14, R14, R15, c[0x0][0x198] ;  /* 0x000066000e0e9625 */ /* 0x000fcc00078e020f */
[----:B------:R-:W-:-:S06]  /*1b40*/  @!P1 IMAD.WIDE.U32 R14, R19, 0x8, R14 ;  /* 0x00000008130e9825 */ /* 0x000fcc00078e000e */
[----:B------:R-:W3:Y:S01]  /*1b50*/  @!P1 LDG.E.64 R14, [R14.64] ;  /* 0x000000060e0e9981 */ /* 0x000ee2000c1e1b00 */
[----:B0-2---:R-:W-:Y:S02]  /*1b60*/  @!P2 FADD.FTZ R16, R16, R12 ;  /* 0x0000000c1010a221 */ /* 0x005fe40000010000 */
[----:B------:R-:W-:Y:S02]  /*1b70*/  @!P2 FADD.FTZ R17, R17, R13 ;  /* 0x0000000d1111a221 */ /* 0x000fe40000010000 */
[----:B---3--:R-:W-:Y:S02]  /*1b80*/  @!P1 FADD.FTZ R16, R16, R14 ;  /* 0x0000000e10109221 */ /* 0x008fe40000010000 */
[----:B------:R-:W-:-:S04]  /*1b90*/  @!P1 FADD.FTZ R17, R17, R15 ;  /* 0x0000000f11119221 */ /* 0x000fc80000010000 */
.L_x_2199:
[----:B------:R-:W-:Y:S01]  /*1ba0*/  LOP3.LUT P1, RZ, R3, R0, RZ, 0xfc, !PT ;  /* 0x0000000003ff7212 */ /* 0x000fe2000782fcff */
[----:B------:R1:W-:Y:S01]  /*1bb0*/  @!P3 STS.64 [0x80], R16 ;  /* 0x00008010ff00b388 */ /* 0x0003e20000000a00 */
        /* <DEDUP_REMOVED lines=12> */
[----:B01----:R0:W3:Y:S04]  /*1c80*/  LDG.E.U16 R16, [R40.64] ;  /* 0x0000000628107981 */ /* 0x0030e8000c1e1500 */
[----:B------:R-:W1:Y:S04]  /*1c90*/  LDS.64 R12, [0x80] ;  /* 0x00008000ff0c7984 */ /* 0x000e680000000a00 */
[----:B0-----:R0:W4:Y:S04]  /*1ca0*/  LDG.E.U16 R41, [R40.64+0x2] ;  /* 0x0000020628297981 */ /* 0x001128000c1e1500 */
[----:B0-----:R0:W5:Y:S04]  /*1cb0*/  LDG.E.U16 R40, [R18.64] ;  /* 0x0000000612287981 */ /* 0x001168000c1e1500 */
[----:B0-----:R0:W5:Y:S01]  /*1cc0*/  LDG.E.U16 R19, [R18.64+0x2] ;  /* 0x0000020612137981 */ /* 0x001162000c1e1500 */
[----:B--2---:R-:W-:-:S02]  /*1cd0*/  MOV R15, 0x3f800000 ;  /* 0x3f800000000f7802 */ /* 0x004fc40000000f00 */
[----:B------:R-:W-:Y:S02]  /*1ce0*/  ISETP.NE.AND P6, PT, RZ, UR5, PT ;  /* 0x00000005ff007c0c */ /* 0x000fe4000bfc5270 */
[----:B------:R-:W-:Y:S01]  /*1cf0*/  PRMT R17, RZ, 0x5410, R8 ;  /* 0x00005410ff117816 */ /* 0x000fe20000000008 */
[----:B-1----:R-:W-:-:S04]  /*1d00*/  FMUL.FTZ R14, R12, c[0x0][0x1f4] ;  /* 0x00007d000c0e7a20 */ /* 0x002fc80000410000 */
[----:B------:R-:W-:Y:S02]  /*1d10*/  FMUL.FTZ R12, R14, R14 ;  /* 0x0000000e0e0c7220 */ /* 0x000fe40000410000 */
[----:B0-----:R-:W-:Y:S02]  /*1d20*/  FADD.FTZ R18, R17, -R14 ;  /* 0x8000000e11127221 */ /* 0x001fe40000010000 */
[----:B------:R-:W-:Y:S01]  /*1d30*/  FFMA.FTZ R12, R13, c[0x0][0x1f4], -R12 ;  /* 0x00007d000d0c7a23 */ /* 0x000fe2000001080c */
[----:B------:R-:W-:-:S04]  /*1d40*/  PRMT R13, RZ, 0x7610, R8 ;  /* 0x00007610ff0d7816 */ /* 0x000fc80000000008 */
[----:B------:R-:W-:Y:S01]  /*1d50*/  FSETP.GTU.FTZ.AND P1, PT, R12, RZ, PT ;  /* 0x000000ff0c00720b */ /* 0x000fe20003f3c000 */
[----:B------:R-:W-:-:S12]  /*1d60*/  FADD.FTZ R13, R13, -R14 ;  /* 0x8000000e0d0d7221 */ /* 0x000fd80000010000 */
[----:B------:R-:W-:-:S04]  /*1d70*/  @P1 FADD.FTZ R12, R12, c[0x0][0x188] ;  /* 0x000062000c0c1621 */ /* 0x000fc80000010000 */
[----:B------:R-:W0:Y:S01]  /*1d80*/  @P1 MUFU.RSQ R15, R12 ;  /* 0x0000000c000f1308 */ /* 0x000e220000001400 */
[----:B---3--:R-:W-:Y:S02]  /*1d90*/  PRMT R8, RZ, 0x5410, R16 ;  /* 0x00005410ff087816 */ /* 0x008fe40000000010 */
[----:B----4-:R-:W-:Y:S01]  /*1da0*/  PRMT R16, RZ, 0x5410, R41 ;  /* 0x00005410ff107816 */ /* 0x010fe20000000029 */
[-C--:B0-----:R-:W-:Y:S02]  /*1db0*/  FMUL.FTZ R41, R13, R15.reuse ;  /* 0x0000000f0d297220 */ /* 0x081fe40000410000 */
[----:B------:R-:W-:Y:S01]  /*1dc0*/  FMUL.FTZ R13, R18, R15 ;  /* 0x0000000f120d7220 */ /* 0x000fe20000410000 */
[----:B-----5:R-:W-:-:S05]  /*1dd0*/  PRMT R17, RZ, 0x5410, R40 ;  /* 0x00005410ff117816 */ /* 0x020fca0000000028 */
[----:B------:R-:W-:Y:S01]  /*1de0*/  FFMA.FTZ R13, R8, R13, R17 ;  /* 0x0000000d080d7223 */ /* 0x000fe20000010011 */
[----:B------:R-:W-:-:S05]  /*1df0*/  PRMT R19, RZ, 0x5410, R19 ;  /* 0x00005410ff137816 */ /* 0x000fca0000000013 */
        /* <DEDUP_REMOVED lines=12> */
.L_x_2206:
        /* <DEDUP_REMOVED lines=12> */
.L_x_2208:
[----:B------:R-:W-:Y:S05]  /*1f80*/  BSYNC B0 ;  /* 0x0000000000007941 */ /* 0x000fea0003800000 */
.L_x_2207:
[--C-:B------:R-:W-:Y:S02]  /*1f90*/  PRMT R13, RZ, 0x5410, R11.reuse ;  /* 0x00005410ff0d7816 */ /* 0x100fe4000000000b */
[----:B------:R-:W-:Y:S02]  /*1fa0*/  PRMT R11, RZ, 0x7610, R11 ;  /* 0x00007610ff0b7816 */ /* 0x000fe4000000000b */
[----:B------:R-:W-:Y:S01]  /*1fb0*/  ISETP.GE.U32.AND P1, PT, R36, c[0x0][0x1c8], PT ;  /* 0x0000720024007a0c */ /* 0x000fe20003f26070 */
[--C-:B------:R-:W-:Y:S01]  /*1fc0*/  FADD.FTZ R12, R13, -R14.reuse ;  /* 0x8000000e0d0c7221 */ /* 0x100fe20000010000 */
[----:B------:R-:W-:Y:S01]  /*1fd0*/  ISETP.GE.U32.AND P2, PT, R35, c[0x0][0x1c8], PT ;  /* 0x0000720023007a0c */ /* 0x000fe20003f46070 */
[----:B0-----:R-:W-:Y:S01]  /*1fe0*/  FADD.FTZ R18, R11, -R14 ;  /* 0x8000000e0b127221 */ /* 0x001fe20000010000 */
        /* <DEDUP_REMOVED lines=17> */
.L_x_2209:
        /* <DEDUP_REMOVED lines=12> */
.L_x_2211:
[----:B------:R-:W-:Y:S05]  /*21c0*/  BSYNC B0 ;  /* 0x0000000000007941 */ /* 0x000fea0003800000 */
.L_x_2210:
[--C-:B------:R-:W-:Y:S02]  /*21d0*/  PRMT R5, RZ, 0x5410, R21.reuse ;  /* 0x00005410ff057816 */ /* 0x100fe40000000015 */
[----:B------:R-:W-:Y:S02]  /*21e0*/  PRMT R21, RZ, 0x7610, R21 ;  /* 0x00007610ff157816 */ /* 0x000fe40000000015 */
[----:B------:R-:W-:Y:S01]  /*21f0*/  ISETP.GE.AND.EX P2, PT, R6, c[0x0][0x1cc], PT, P2 ;  /* 0x0000730006007a0c */ /* 0x000fe20003f46320 */
[----:B------:R-:W-:Y:S01]  /*2200*/  FADD.FTZ R12, R5, -R14 ;  /* 0x8000000e050c7221 */ /* 0x000fe20000010000 */
[----:B------:R-:W-:Y:S01]  /*2210*/  PRMT R5, RZ, 0x5410, R22 ;  /* 0x00005410ff057816 */ /* 0x000fe20000000016 */
[----:B------:R-:W-:Y:S01]  /*2220*/  FADD.FTZ R18, R21, -R14 ;  /* 0x8000000e15127221 */ /* 0x000fe20000010000 */
[----:B------:R-:W-:Y:S01]  /*2230*/  ISETP.GT.U32.OR P2, PT, R0, 0x19f, P2 ;  /* 0x0000019f0000780c */ /* 0x000fe20001744470 */
[-C--:B------:R-:W-:Y:S01]  /*2240*/  FMUL.FTZ R12, R12, R15.reuse ;  /* 0x0000000f0c0c7220 */ /* 0x080fe20000410000 */
[----:B0-----:R-:W-:Y:S01]  /*2250*/  PRMT R11, RZ, 0x7610, R22 ;  /* 0x00007610ff0b7816 */ /* 0x001fe20000000016 */
        /* <DEDUP_REMOVED lines=14> */
.L_x_2212:
        /* <DEDUP_REMOVED lines=12> */
.L_x_2214:
[----:B------:R-:W-:Y:S05]  /*2400*/  BSYNC B0 ;  /* 0x0000000000007941 */ /* 0x000fea0003800000 */
.L_x_2213:
[----:B------:R-:W-:Y:S01]  /*2410*/  PRMT R13, RZ, 0x5410, R23 ;  /* 0x00005410ff0d7816 */ /* 0x000fe20000000017 */
[----:B------:R-:W-:Y:S01]  /*2420*/  FADD.FTZ R12, R5, -R14 ;  /* 0x8000000e050c7221 */ /* 0x000fe20000010000 */
        /* <DEDUP_REMOVED lines=9> */
[--C-:B------:R-:W-:Y:S01]  /*24c0*/  FADD.FTZ R5, R6, -R14.reuse ;  /* 0x8000000e06057221 */ /* 0x100fe20000010000 */
[--C-:B------:R-:W-:Y:S01]  /*24d0*/  PRMT R25, RZ, 0x5410, R27.reuse ;  /* 0x00005410ff197816 */ /* 0x100fe2000000001b */
[--C-:B------:R-:W-:Y:S01]  /*24e0*/  FADD.FTZ R40, R23, -R14.reuse ;  /* 0x8000000e17287221 */ /* 0x100fe20000010000 */
        /* <DEDUP_REMOVED lines=22> */
[----:B------:R-:W-:Y:S01]  /*2650*/  ISETP.GT.U32.OR P5, PT, R0, 0x19f, P5 ;  /* 0x0000019f0000780c */ /* 0x000fe20002fa4470 */
[-C--:B------:R-:W-:Y:S01]  /*2660*/  FMUL.FTZ R6, R18, R15.reuse ;  /* 0x0000000f12067220 */ /* 0x080fe20000410000 */
[C---:B------:R-:W-:Y:S01]  /*2670*/  ISETP.GT.U32.OR P1, PT, R0.reuse, 0x19f, P1 ;  /* 0x0000019f0000780c */ /* 0x040fe20000f24470 */
[----:B------:R-:W-:Y:S01]  /*2680*/  FMUL.FTZ R25, R25, R15 ;  /* 0x0000000f19197220 */ /* 0x000fe20000410000 */
[----:B------:R-:W-:Y:S01]  /*2690*/  ISETP.GT.U32.OR P2, PT, R0, 0x19f, P2 ;  /* 0x0000019f0000780c */ /* 0x000fe20001744470 */
[----:B------:R-:W-:Y:S01]  /*26a0*/  FFMA.FTZ R14, R8, R11, R17 ;  /* 0x0000000b080e7223 */ /* 0x000fe20000010011 */
[----:B------:R-:W-:Y:S01]  /*26b0*/  ISETP.GT.U32.OR P3, PT, R0, 0x19f, P3 ;  /* 0x0000019f0000780c */ /* 0x000fe20001f64470 */
[----:B------:R-:W-:Y:S01]  /*26c0*/  FFMA.FTZ R18, R16, R24, R19 ;  /* 0x0000001810127223 */ /* 0x000fe20000010013 */
[----:B------:R-:W-:Y:S01]  /*26d0*/  ISETP.GT.U32.OR P4, PT, R0, 0x19f, P4 ;  /* 0x0000019f0000780c */ /* 0x000fe20002784470 */
[----:B------:R-:W-:-:S02]  /*26e0*/  FFMA.FTZ R21, R8, R12, R17 ;  /* 0x0000000c08157223 */ /* 0x000fc40000010011 */
[C-C-:B------:R-:W-:Y:S02]  /*26f0*/  FFMA.FTZ R11, R8.reuse, R13, R17.reuse ;  /* 0x0000000d080b7223 */ /* 0x140fe40000010011 */
[----:B------:R-:W-:Y:S02]  /*2700*/  FFMA.FTZ R5, R8, R41, R17 ;  /* 0x0000002908057223 */ /* 0x000fe40000010011 */
[C-C-:B------:R-:W-:Y:S02]  /*2710*/  FFMA.FTZ R15, R16.reuse, R40, R19.reuse ;  /* 0x00000028100f7223 */ /* 0x140fe40000010013 */
[C-C-:B------:R-:W-:Y:S02]  /*2720*/  FFMA.FTZ R22, R16.reuse, R22, R19.reuse ;  /* 0x0000001610167223 */ /* 0x140fe40000010013 */
[----:B------:R-:W-:Y:S02]  /*2730*/  FFMA.FTZ R24, R16, R23, R19 ;  /* 0x0000001710187223 */ /* 0x000fe40000010013 */
        /* <DEDUP_REMOVED lines=13> */
.L_x_2215:
[----:B------:R-:W-:Y:S01]  /*2810*/  BSSY B0, `(.L_x_2216) ;  /* 0x000000c000007945 */ /* 0x000fe20003800000 */
[----:B------:R-:W-:Y:S05]  /*2820*/  @P5 BRA `(.L_x_2217) ;  /* 0x000000a000005947 */ /* 0x000fea0003800000 */
[----:B------:R-:W-:Y:S01]  /*2830*/  IMAD R13, R7, c[0x0][0x1c0], RZ ;  /* 0x00007000070d7a24 */ /* 0x000fe200078e02ff */
[----:B------:R-:W-:Y:S02]  /*2840*/  MOV R6, R44 ;  /* 0x0000002c00067202 */ /* 0x000fe40000000f00 */
[----:B------:R-:W-:Y:S01]  /*2850*/  MOV R7, R43 ;  /* 0x0000002b00077202 */ /* 0x000fe20000000f00 */
[----:B------:R-:W-:Y:S01]  /*2860*/  IMAD R13, R34, c[0x0][0x1c4], R13 ;  /* 0x00007100220d7a24 */ /* 0x000fe200078e020d */
[----:B------:R-:W-:-:S03]  /*2870*/  F2FP.BF16.PACK_AB R21, R16, R21 ;  /* 0x000000151015723e */ /* 0x000fc600000010ff */
[----:B------:R-:W-:-:S05]  /*2880*/  IMAD.WIDE.U32 R6, R34, c[0x0][0x1c0], R6 ;  /* 0x0000700022067a25 */ /* 0x000fca00078e0006 */
[----:B------:R-:W-:Y:S02]  /*2890*/  IADD3 R13, R7, R13, RZ ;  /* 0x0000000d070d7210 */ /* 0x000fe40007ffe0ff */
[----:B------:R-:W-:-:S04]  /*28a0*/  LEA R12, P5, R6, c[0x0][0x160], 0x1 ;  /* 0x00005800060c7a11 */ /* 0x000fc800078a08ff */
[----:B------:R-:W-:-:S05]  /*28b0*/  LEA.HI.X R13, R6, c[0x0][0x164], R13, 0x1, P5 ;  /* 0x00005900060d7a11 */ /* 0x000fca00028f0c0d */
[----:B------:R0:W-:Y:S04]  /*28c0*/  STG.E [R12.64], R21 ;  /* 0x000000150c007986 */ /* 0x0001e8000c101906 */
.L_x_2217:
[----:B------:R-:W-:Y:S05]  /*28d0*/  BSYNC B0 ;  /* 0x0000000000007941 */ /* 0x000fea0003800000 */
.L_x_2216:
[----:B------:R-:W-:Y:S05]  /*28e0*/  @!P6 BRA `(.L_x_2218) ;  /* 0x000000a00000e947 */ /* 0x000fea0003800000 */
        /* <DEDUP_REMOVED lines=9> */
[----:B0-----:R-:W-:-:S05]  /*2980*/  FMUL.FTZ R15, R15, R12 ;  /* 0x0000000c0f0f7220 */ /* 0x001fca0000410000 */
.L_x_2218:
        /* <DEDUP_REMOVED lines=12> */
.L_x_2220:
[----:B------:R-:W-:Y:S05]  /*2a50*/  BSYNC B0 ;  /* 0x0000000000007941 */ /* 0x000fea0003800000 */
.L_x_2219:
[----:B------:R-:W-:Y:S05]  /*2a60*/  @!P6 BRA `(.L_x_2221) ;  /* 0x000000a00000e947 */ /* 0x000fea0003800000 */
[----:B------:R-:W-:Y:S02]  /*2a70*/  FMUL.FTZ R6, R11, -1.4426950216293334961 ;  /* 0xbfb8aa3b0b067820 */ /* 0x000fe40000410000 */
[----:B-1----:R-:W-:-:S04]  /*2a80*/  FMUL.FTZ R9, R18, -1.4426950216293334961 ;  /* 0xbfb8aa3b12097820 */ /* 0x002fc80000410000 */
        /* <DEDUP_REMOVED lines=8> */
.L_x_2221:
[----:B------:R-:W-:Y:S01]  /*2b10*/  BSSY B0, `(.L_x_2222) ;  /* 0x000000c000007945 */ /* 0x000fe20003800000 */
[----:B------:R-:W-:Y:S05]  /*2b20*/  @P2 BRA `(.L_x_2223) ;  /* 0x000000a000002947 */ /* 0x000fea0003800000 */
[----:B------:R-:W-:Y:S01]  /*2b30*/  MOV R6, R44 ;  /* 0x0000002c00067202 */ /* 0x000fe20000000f00 */
[----:B-1----:R-:W-:Y:S01]  /*2b40*/  IMAD R9, R10, c[0x0][0x1c0], RZ ;  /* 0x000070000a097a24 */ /* 0x002fe200078e02ff */
        /* <DEDUP_REMOVED lines=8> */
.L_x_2223:
[----:B------:R-:W-:Y:S05]  /*2bd0*/  BSYNC B0 ;  /* 0x0000000000007941 */ /* 0x000fea0003800000 */
.L_x_2222:
[----:B------:R-:W-:Y:S05]  /*2be0*/  @!P6 BRA `(.L_x_2224) ;  /* 0x000000a00000e947 */ /* 0x000fea0003800000 */
        /* <DEDUP_REMOVED lines=8> */
[----:B-1----:R-:W-:Y:S02]  /*2c70*/  FMUL.FTZ R5, R5, R8 ;  /* 0x0000000805057220 */ /* 0x002fe40000410000 */
[----:B--2---:R-:W-:-:S05]  /*2c80*/  FMUL.FTZ R22, R22, R11 ;  /* 0x0000000b16167220 */ /* 0x004fca0000410000 */
.L_x_2224:
[----:B------:R-:W-:Y:S01]  /*2c90*/  BSSY B0, `(.L_x_2225) ;  /* 0x000000c000007945 */ /* 0x000fe20003800000 */
[----:B------:R-:W-:Y:S05]  /*2ca0*/  @P3 BRA `(.L_x_2226) ;  /* 0x000000a000003947 */ /* 0x000fea0003800000 */
[----:B------:R-:W-:Y:S01]  /*2cb0*/  MOV R6, R44 ;  /* 0x0000002c00067202 */ /* 0x000fe20000000f00 */
[----:B------:R-:W-:Y:S01]  /*2cc0*/  IMAD R20, R20, c[0x0][0x1c0], RZ ;  /* 0x0000700014147a24 */ /* 0x000fe200078e02ff */
[----:B------:R-:W-:Y:S02]  /*2cd0*/  MOV R7, R43 ;  /* 0x0000002b00077202 */ /* 0x000fe40000000f00 */
[----:B------:R-:W-:Y:S01]  /*2ce0*/  F2FP.BF16.PACK_AB R5, R22, R5 ;  /* 0x000000051605723e */ /* 0x000fe200000010ff */
[C---:B-1----:R-:W-:Y:S02]  /*2cf0*/  IMAD R9, R31.reuse, c[0x0][0x1c4], R20 ;  /* 0x000071001f097a24 */ /* 0x042fe400078e0214 */
[----:B------:R-:W-:-:S05]  /*2d00*/  IMAD.WIDE.U32 R6, R31, c[0x0][0x1c0], R6 ;  /* 0x000070001f067a25 */ /* 0x000fca00078e0006 */
[----:B------:R-:W-:Y:S02]  /*2d10*/  IADD3 R9, R7, R9, RZ ;  /* 0x0000000907097210 */ /* 0x000fe40007ffe0ff */
[----:B------:R-:W-:-:S04]  /*2d20*/  LEA R8, P1, R6, c[0x0][0x160], 0x1 ;  /* 0x0000580006087a11 */ /* 0x000fc800078208ff */
[----:B------:R-:W-:-:S05]  /*2d30*/  LEA.HI.X R9, R6, c[0x0][0x164], R9, 0x1, P1 ;  /* 0x0000590006097a11 */ /* 0x000fca00008f0c09 */
[----:B------:R1:W-:Y:S04]  /*2d40*/  STG.E [R8.64], R5 ;  /* 0x0000000508007986 */ /* 0x0003e8000c101906 */
.L_x_2226:
[----:B------:R-:W-:Y:S05]  /*2d50*/  BSYNC B0 ;  /* 0x0000000000007941 */ /* 0x000fea0003800000 */
.L_x_2225:
[----:B------:R-:W-:Y:S05]  /*2d60*/  @!P6 BRA `(.L_x_2227) ;  /* 0x000000a00000e947 */ /* 0x000fea0003800000 */
        /* <DEDUP_REMOVED lines=10> */
.L_x_2227:
        /* <DEDUP_REMOVED lines=12> */
.L_x_2229:
[----:B------:R-:W-:Y:S05]  /*2ed0*/  BSYNC B0 ;  /* 0x0000000000007941 */ /* 0x000fea0003800000 */
.L_x_2228:
[----:B------:R-:W-:Y:S02]  /*2ee0*/  IADD3 R38, R38, c[0x0][0x10], RZ ;  /* 0x0000040026267a10 */ /* 0x000fe40007ffe0ff */
[----:B------:R-:W-:Y:S02]  /*2ef0*/  IADD3 R28, R28, 0x1, RZ ;  /* 0x000000011c1c7810 */ /* 0x000fe40007ffe0ff */
[----:B------:R-:W-:-:S13]  /*2f00*/  ISETP.GE.AND P1, PT, R38, UR4, PT ;  /* 0x0000000426007c0c */ /* 0x000fda000bf26270 */
[----:B------:R-:W-:Y:S01]  /*2f10*/  @P1 CALL.REL.NOINC `(.L_x_2230) ;  /* 0x0000001000001944 */ /* 0x000fe20003c00000 */
[----:B------:R-:W-:Y:S05]  /*2f20*/  BRA `(.L_x_2231) ;  /* 0xffffd2d000007947 */ /* 0x000fea000383ffff */
.L_x_2230:
[----:B------:R-:W-:Y:S05]  /*2f30*/  EXIT ;  /* 0x000000000000794d */ /* 0x000fea0003800000 */
.L_x_2232:
        /* <DEDUP_REMOVED lines=12> */
.L_x_3302:


//--------------------- .text._Z35group_norm_nhwc_fwd_one_pass_kernelI11Bf16IOBf16WLi512ELi26ELi416EEv26Group_norm_nhwc_fwd_params --------------------------
	.section	.text._Z35group_norm_nhwc_fwd_one_pass_kernelI11Bf16IOBf16WLi512ELi26ELi416EEv26Group_norm_nhwc_fwd_params,"ax",@progbits
	.sectioninfo	@"SHI_REGISTERS=72"
	.align	128
        .global         _Z35group_norm_nhwc_fwd_one_pass_kernelI11Bf16IOBf16WLi512ELi26ELi416EEv26Group_norm_nhwc_fwd_params
        .type           _Z35group_norm_nhwc_fwd_one_pass_kernelI11Bf16IOBf16WLi512ELi26ELi416EEv26Group_norm_nhwc_fwd_params,@function
        .size           _Z35group_norm_nhwc_fwd_one_pass_kernelI11Bf16IOBf16WLi512ELi26ELi416EEv26Group_norm_nhwc_fwd_params,(.L_x_3303 - _Z35group_norm_nhwc_fwd_one_pass_kernelI11Bf16IOBf16WLi512ELi26ELi416EEv26Group_norm_nhwc_fwd_params)
        .other          _Z35group_norm_nhwc_fwd_one_pass_kernelI11Bf16IOBf16WLi512ELi26ELi416EEv26Group_norm_nhwc_fwd_params,@"STO_CUDA_ENTRY STV_DEFAULT"
_Z35group_norm_nhwc_fwd_one_pass_kernelI11Bf16IOBf16WLi512ELi26ELi416EEv26Group_norm_nhwc_fwd_params:
.text._Z35group_norm_nhwc_fwd_one_pass_kernelI11Bf16IOBf16WLi512ELi26ELi416EEv26Group_norm_nhwc_fwd_params:
        /* <DEDUP_REMOVED lines=68> */
.L_x_2291:
        /* <DEDUP_REMOVED lines=194> */
[----:B------:R-:W-:-:S09]  /*1060*/  ISETP.NE.AND P0, PT, R46, RZ, PT ;  /* 0x000000ff2e00720c */ /* 0x000fd20003f05270 */
[----:B------:R-:W-:Y:S01]  /*1070*/  @!P5 IMAD R47, R45, c[0x0][0x1c0], RZ ;  /* 0x000070002d2fda24 */ /* 0x000fe200078e02ff */
[----:B------:R-:W-:-:S03]  /*1080*/  @!P5 MOV R46, R30 ;  /* 0x0000001e002ed202 */ /* 0x000fc60000000f00 */
[----:B0-----:R-:W-:Y:S01]  /*1090*/  @!P5 IMAD R25, R10, c[0x0][0x1c4], R47 ;  /* 0x000071000a19da24 */ /* 0x001fe200078e022f */
[----:B------:R-:W-:Y:S02]  /*10a0*/  @!P5 MOV R47, R29 ;  /* 0x0000001d002fd202 */ /* 0x000fe40000000f00 */
[----:B------:R-:W-:-:S03]  /*10b0*/  MOV R24, RZ ;  /* 0x000000ff00187202 */ /* 0x000fc60000000f00 */
[----:B------:R-:W-:-:S03]  /*10c0*/  @!P5 IMAD.WIDE.U32 R46, R10, c[0x0][0x1c0], R46 ;  /* 0x000070000a2eda25 */ /* 0x000fc600078e002e */
[----:B------:R0:W2:Y:S02]  /*10d0*/  @P6 LDG.E R24, [R26.64] ;  /* 0x000000061a186981 */ /* 0x0000a4000c1e1900 */
[----:B------:R-:W-:Y:S02]  /*10e0*/  @!P5 IADD3 R25, R47, R25, RZ ;  /* 0x000000192f19d210 */ /* 0x000fe40007ffe0ff */
[----:B0-----:R-:W-:-:S04]  /*10f0*/  @!P5 LEA R26, P6, R46, c[0x0][0x170], 0x1 ;  /* 0x00005c002e1ada11 */ /* 0x001fc800078c08ff */
[----:B------:R-:W-:Y:S02]  /*1100*/  @!P5 LEA.HI.X R27, R46, c[0x0][0x174], R25, 0x1, P6 ;  /* 0x00005d002e1bda11 */ /* 0x000fe400030f0c19 */
[----:B------:R-:W-:Y:S02]  /*1110*/  MOV R25, RZ ;  /* 0x000000ff00197202 */ /* 0x000fe40000000f00 */
[----:B------:R-:W-:-:S04]  /*1120*/  SHF.R.S32.HI R44, RZ, 0x1f, R11 ;  /* 0x0000001fff2c7819 */ /* 0x000fc8000001140b */
[----:B------:R0:W3:Y:S01]  /*1130*/  @!P5 LDG.E R25, [R26.64] ;  /* 0x000000061a19d981 */ /* 0x0000e2000c1e1900 */
[----:B------:R-:W-:-:S04]  /*1140*/  ISETP.GE.U32.AND P5, PT, R11, c[0x0][0x1c8], PT ;  /* 0x000072000b007a0c */ /* 0x000fc80003fa6070 */
[----:B------:R-:W-:-:S04]  /*1150*/  ISETP.GE.AND.EX P5, PT, R44, c[0x0][0x1cc], PT, P5 ;  /* 0x000073002c007a0c */ /* 0x000fc80003fa6350 */
[----:B------:R-:W-:Y:S02]  /*1160*/  ISETP.GT.U32.OR P5, PT, R54, 0x19f, P5 ;  /* 0x0000019f3600780c */ /* 0x000fe40002fa4470 */
[----:B------:R-:W-:Y:S01]  /*1170*/  LOP3.LUT P6, RZ, R12, 0x4, RZ, 0xc0, !PT ;  /* 0x000000040cff7812 */ /* 0x000fe200078cc0ff */
[----:B0-----:R-:W-:-:S06]  /*1180*/  CS2R R26, SRZ ;  /* 0x00000000001a7805 */ /* 0x001fcc000001ff00 */
[----:B------:R0:W3:Y:S04]  /*1190*/  @P0 LDG.E R27, [R32.64] ;  /* 0x00000006201b0981 */ /* 0x0000e8000c1e1900 */
        /* <DEDUP_REMOVED lines=196> */
.L_x_2234:
[----:B0-----:R-:W-:Y:S05]  /*1de0*/  BSYNC B0 ;  /* 0x0000000000007941 */ /* 0x001fea0003800000 */
.L_x_2233:
[----:B------:R-:W-:-:S04]  /*1df0*/  MOV R38, c[0x0][0xc] ;  /* 0x0000030000267a02 */ /* 0x000fc80000000f00 */
[----:B------:R-:W-:-:S13]  /*1e00*/  ISETP.GE.U32.AND P6, PT, R38, 0x2, PT ;  /* 0x000000022600780c */ /* 0x000fda0003fc6070 */
[----:B------:R-:W-:Y:S05]  /*1e10*/  @!P6 BRA `(.L_x_2235) ;  /* 0x000009300000e947 */ /* 0x000fea0003800000 */
[----:B------:R-:W-:Y:S05]  /*1e20*/  @P5 BRA `(.L_x_2236) ;  /* 0x000001a000005947 */ /* 0x000fea0003800000 */
[----:B------:R-:W0:Y:S01]  /*1e30*/  S2R R43, SR_CTAID.Y ;  /* 0x00000000002b7919 */ /* 0x000e220000002600 */
[C---:B------:R-:W-:Y:S01]  /*1e40*/  LOP3.LUT R16, R4.reuse, 0x1, RZ, 0xc0, !PT ;  /* 0x0000000104107812 */ /* 0x040fe200078ec0ff */
[----:B------:R-:W-:Y:S01]  /*1e50*/  IMAD.MOV.U32 R39, RZ, RZ, 0x4 ;  /* 0x00000004ff277424 */ /* 0x000fe200078e00ff */
[----:B------:R-:W-:-:S03]  /*1e60*/  LOP3.LUT P6, RZ, R4, 0x2, RZ, 0xc0, !PT ;  /* 0x0000000204ff7812 */ /* 0x000fc600078cc0ff */
[----:B------:R-:W-:-:S04]  /*1e70*/  IMAD R16, R16, c[0x0][0x10], RZ ;  /* 0x0000040010107a24 */ /* 0x000fc800078e02ff */
[----:B------:R-:W-:-:S05]  /*1e80*/  IMAD R17, R16, c[0x0][0xc], RZ ;  /* 0x0000030010117a24 */ /* 0x000fca00078e02ff */
[----:B------:R-:W-:Y:S02]  /*1e90*/  SHF.L.U32 R46, R17, 0x1, RZ ;  /* 0x00000001112e7819 */ /* 0x000fe400000006ff */
[----:B0-----:R-:W-:-:S03]  /*1ea0*/  IADD3 R42, R16, R43, RZ ;  /* 0x0000002b102a7210 */ /* 0x001fc60007ffe0ff */
[----:B------:R-:W-:Y:S01]  /*1eb0*/  IMAD.WIDE R16, R46, R39, c[0x0][0x198] ;  /* 0x000066002e107625 */ /* 0x000fe200078e0227 */
[----:B------:R-:W-:-:S03]  /*1ec0*/  SEL R46, RZ, c[0x0][0xc], P6 ;  /* 0x00000300ff2e7a07 */ /* 0x000fc60003000000 */
[----:B------:R-:W-:-:S04]  /*1ed0*/  IMAD R43, R0, c[0x0][0x10], R43 ;  /* 0x00000400002b7a24 */ /* 0x000fc800078e022b */
[----:B------:R-:W-:Y:S01]  /*1ee0*/  IMAD.WIDE.U32 R16, R43, 0x8, R16 ;  /* 0x000000082b107825 */ /* 0x000fe200078e0010 */
[----:B------:R-:W-:-:S04]  /*1ef0*/  HFMA2.MMA R43, -RZ, RZ, 0, 5.9604644775390625e-08 ;  /* 0x00000001ff2b7435 */ /* 0x000fc800000001ff */
[----:B------:R0:W-:Y:S06]  /*1f00*/  STG.E.64 [R16.64], R18 ;  /* 0x0000001210007986 */ /* 0x0001ec000c101b06 */
[----:B------:R-:W-:Y:S01]  /*1f10*/  SEL R43, R43, 0xffffffff, !P6 ;  /* 0xffffffff2b2b7807 */ /* 0x000fe20007000000 */
[----:B0-----:R-:W-:Y:S01]  /*1f20*/  IMAD.WIDE.U32 R16, R42, R39, c[0x0][0x190] ;  /* 0x000064002a107625 */ /* 0x001fe200078e0027 */
[----:B------:R-:W-:Y:S06]  /*1f30*/  MEMBAR.ALL.GPU ;  /* 0x0000000000007992 */ /* 0x000fec000000a000 */
[----:B------:R-:W-:-:S00]  /*1f40*/  ERRBAR ;  /* 0x00000000000079ab */ /* 0x000fc00000000000 */
[----:B------:R-:W-:Y:S01]  /*1f50*/  ISETP.NE.AND P6, PT, R46, -0x1, PT ;  /* 0xffffffff2e00780c */ /* 0x000fe20003fc5270 */
[----:B------:R0:W-:-:S12]  /*1f60*/  RED.E.ADD.S32.STRONG.GPU [R16.64], R43 ;  /* 0x0000002b1000798e */ /* 0x0001d8000c10e386 */
[----:B0-----:R-:W-:Y:S05]  /*1f70*/  @!P6 BRA `(.L_x_2236) ;  /* 0x000000500000e947 */ /* 0x001fea0003800000 */
.L_x_2237:
[----:B------:R-:W2:Y:S01]  /*1f80*/  LDG.E.STRONG.GPU R39, [R16.64] ;  /* 0x0000000610277981 */ /* 0x000ea2000c1ef900 */
[----:B------:R-:W-:Y:S01]  /*1f90*/  YIELD ;  /* 0x0000000000007946 */ /* 0x000fe20003800000 */
[----:B--2---:R-:W-:Y:S01]  /*1fa0*/  ISETP.NE.AND P6, PT, R39, R46, PT ;  /* 0x0000002e2700720c */ /* 0x004fe20003fc5270 */
[----:B------:R-:W-:-:S12]  /*1fb0*/  CCTL.IVALL ;  /* 0x00000000ff00798f */ /* 0x000fd80002000000 */
[----:B------:R-:W-:Y:S05]  /*1fc0*/  @P6 BRA `(.L_x_2237) ;  /* 0xffffffb000006947 */ /* 0x000fea000383ffff */
.L_x_2236:
        /* <DEDUP_REMOVED lines=8> */
[----:B------:R-:W-:Y:S01]  /*2050*/  LOP3.LUT R17, R38, 0x3, RZ, 0xc0, !PT ;  /* 0x0000000326117812 */ /* 0x000fe200078ec0ff */
[----:B------:R-:W-:-:S03]  /*2060*/  HFMA2.MMA R16, -RZ, RZ, 0, 0 ;  /* 0x00000000ff107435 */ /* 0x000fc600000001ff */
[----:B------:R-:W-:-:S07]  /*2070*/  IADD3 R17, -R17, c[0x0][0xc], RZ ;  /* 0x0000030011117a10 */ /* 0x000fce0007ffe1ff */
.L_x_2239:
        /* <DEDUP_REMOVED lines=59> */
.L_x_2238:
        /* <DEDUP_REMOVED lines=18> */
.L_x_2241:
[----:B------:R-:W-:Y:S05]  /*2550*/  BSYNC B0 ;  /* 0x0000000000007941 */ /* 0x000fea0003800000 */
.L_x_2240:
        /* <DEDUP_REMOVED lines=31> */
.L_x_2235:
[----:B------:R-:W-:Y:S01]  /*2750*/  P2R R16, PR, RZ, 0x1 ;  /* 0x00000001ff107803 */ /* 0x000fe20000000000 */
[----:B------:R-:W-:Y:S01]  /*2760*/  @!P5 STS.64 [0x80], R18 ;  /* 0x00008012ff00d388 */ /* 0x000fe20000000a00 */
[----:B------:R-:W-:Y:S02]  /*2770*/  LOP3.LUT P6, RZ, R0, R54, RZ, 0xfc, !PT ;  /* 0x0000003600ff7212 */ /* 0x000fe400078cfcff */
[----:B------:R-:W-:-:S04]  /*2780*/  ISETP.EQ.U32.AND P0, PT, RZ, c[0x0][0x168], PT ;  /* 0x00005a00ff007a0c */ /* 0x000fc80003f02070 */
[----:B------:R-:W-:Y:S02]  /*2790*/  ISETP.EQ.OR.EX P6, PT, RZ, c[0x0][0x16c], P6, P0 ;  /* 0x00005b00ff007a0c */ /* 0x000fe400037c2700 */
[----:B------:R-:W-:-:S11]  /*27a0*/  ISETP.NE.AND P0, PT, R16, RZ, PT ;  /* 0x000000ff1000720c */ /* 0x000fd60003f05270 */
[----:B------:R-:W-:Y:S01]  /*27b0*/  @!P6 MOV R38, 0x8 ;  /* 0x000000080026e802 */ /* 0x000fe20000000f00 */
[----:B------:R-:W-:Y:S02]  /*27c0*/  @!P6 FMUL.FTZ R17, R19, c[0x0][0x1f4] ;  /* 0x00007d001311ea20 */ /* 0x000fe40000410000 */
[----:B------:R-:W-:Y:S02]  /*27d0*/  @!P6 FMUL.FTZ R16, R18, c[0x0][0x1f4] ;  /* 0x00007d001210ea20 */ /* 0x000fe40000410000 */
[----:B------:R-:W-:-:S05]  /*27e0*/  @!P6 IMAD.WIDE R38, R3, R38, c[0x0][0x168] ;  /* 0x00005a000326e625 */ /* 0x000fca00078e0226 */
[----:B------:R0:W-:Y:S04]  /*27f0*/  @!P6 STG.E.64 [R38.64], R16 ;  /* 0x000000102600e986 */ /* 0x0001e8000c101b06 */
[----:B------:R-:W-:Y:S01]  /*2800*/  BAR.SYNC.DEFER_BLOCKING 0x0 ;  /* 0x0000000000007b1d */ /* 0x000fe20000010000 */
[----:B0-----:R-:W-:-:S05]  /*2810*/  IADD3 R39, R5, R13, RZ ;  /* 0x0000000d05277210 */ /* 0x001fca0007ffe0ff */
[----:B------:R-:W0:Y:S02]  /*2820*/  LDS.64 R16, [0x80] ;  /* 0x00008000ff107984 */ /* 0x000e240000000a00 */
[----:B0-----:R-:W-:-:S04]  /*2830*/  FMUL.FTZ R16, R16, c[0x0][0x1f4] ;  /* 0x00007d0010107a20 */ /* 0x001fc80000410000 */
[----:B------:R-:W-:-:S04]  /*2840*/  FMUL.FTZ R42, R16, R16 ;  /* 0x00000010102a7220 */ /* 0x000fc80000410000 */
[----:B------:R-:W-:Y:S01]  /*2850*/  FFMA.FTZ R42, R17, c[0x0][0x1f4], -R42 ;  /* 0x00007d00112a7a23 */ /* 0x000fe2000001082a */
[----:B------:R-:W-:-:S04]  /*2860*/  HFMA2.MMA R17, -RZ, RZ, 1.875, 0 ;  /* 0x3f800000ff117435 */ /* 0x000fc800000001ff */
[----:B------:R-:W-:-:S13]  /*2870*/  FSETP.GTU.FTZ.AND P5, PT, R42, RZ, PT ;  /* 0x000000ff2a00720b */ /* 0x000fda0003fbc000 */
[----:B------:R-:W-:Y:S01]  /*2880*/  @P5 FADD.FTZ R46, R42, c[0x0][0x188] ;  /* 0x000062002a2e5621 */ /* 0x000fe20000010000 */
[----:B------:R-:W-:-:S03]  /*2890*/  MOV R42, 0x2 ;  /* 0x00000002002a7802 */ /* 0x000fc60000000f00 */
[----:B------:R0:W1:Y:S02]  /*28a0*/  @P5 MUFU.RSQ R17, R46 ;  /* 0x0000002e00115308 */ /* 0x0000640000001400 */
[----:B------:R-:W-:-:S05]  /*28b0*/  IMAD.WIDE R18, R39, R42, c[0x0][0x178] ;  /* 0x00005e0027127625 */ /* 0x000fca00078e022a */
[----:B------:R2:W3:Y:S04]  /*28c0*/  LDG.E.U16 R13, [R18.64] ;  /* 0x00000006120d7981 */ /* 0x0004e8000c1e1500 */
[----:B------:R2:W4:Y:S02]  /*28d0*/  LDG.E.U16 R38, [R18.64+0x2] ;  /* 0x0000020612267981 */ /* 0x000524000c1e1500 */
[----:B--2---:R-:W-:-:S05]  /*28e0*/  IMAD.WIDE R18, R39, R42, c[0x0][0x180] ;  /* 0x0000600027127625 */ /* 0x004fca00078e022a */
[----:B------:R2:W5:Y:S04]  /*28f0*/  LDG.E.U16 R42, [R18.64] ;  /* 0x00000006122a7981 */ /* 0x000568000c1e1500 */
[----:B------:R2:W5:Y:S01]  /*2900*/  LDG.E.U16 R43, [R18.64+0x2] ;  /* 0x00000206122b7981 */ /* 0x000562000c1e1500 */
[----:B------:R-:W-:Y:S02]  /*2910*/  ISETP.NE.AND P6, PT, RZ, UR5, PT ;  /* 0x00000005ff007c0c */ /* 0x000fe4000bfc5270 */
[----:B------:R-:W-:-:S05]  /*2920*/  PRMT R39, RZ, 0x7610, R35 ;  /* 0x00007610ff277816 */ /* 0x000fca0000000023 */
[----:B------:R-:W-:Y:S01]  /*2930*/  FADD.FTZ R39, R39, -R16 ;  /* 0x8000001027277221 */ /* 0x000fe20000010000 */
[----:B--2---:R-:W-:-:S05]  /*2940*/  PRMT R19, RZ, 0x5410, R35 ;  /* 0x00005410ff137816 */ /* 0x004fca0000000023 */
[----:B0-----:R-:W-:Y:S01]  /*2950*/  FADD.FTZ R46, R19, -R16 ;  /* 0x80000010132e7221 */ /* 0x001fe20000010000 */
[----:B---3--:R-:W-:Y:S02]  /*2960*/  PRMT R13, RZ, 0x5410, R13 ;  /* 0x00005410ff0d7816 */ /* 0x008fe4000000000d */
[----:B----4-:R-:W-:Y:S01]  /*2970*/  PRMT R35, RZ, 0x5410, R38 ;  /* 0x00005410ff237816 */ /* 0x010fe20000000026 */
[-C--:B-1----:R-:W-:Y:S02]  /*2980*/  FMUL.FTZ R38, R39, R17.reuse ;  /* 0x0000001127267220 */ /* 0x082fe40000410000 */
[----:B------:R-:W-:Y:S01]  /*2990*/  FMUL.FTZ R39, R46, R17 ;  /* 0x000000112e277220 */ /* 0x000fe20000410000 */
[----:B-----5:R-:W-:Y:S02]  /*29a0*/  PRMT R42, RZ, 0x5410, R42 ;  /* 0x00005410ff2a7816 */ /* 0x020fe4000000002a */
[----:B------:R-:W-:-:S03]  /*29b0*/  PRMT R43, RZ, 0x5410, R43 ;  /* 0x00005410ff2b7816 */ /* 0x000fc6000000002b */
[----:B------:R-:W-:Y:S02]  /*29c0*/  FFMA.FTZ R39, R13, R39, R42 ;  /* 0x000000270d277223 */ /* 0x000fe4000001002a */
        /* <DEDUP_REMOVED lines=12> */
.L_x_2242:
[----:B------:R-:W-:Y:S01]  /*2a90*/  LOP3.LUT P5, RZ, R12, 0x10, RZ, 0xc0, !PT ;  /* 0x000000100cff7812 */ /* 0x000fe200078ac0ff */
[----:B------:R-:W-:-:S12]  /*2aa0*/  BSSY B0, `(.L_x_2243) ;  /* 0x000000d000007945 */ /* 0x000fd80003800000 */
[----:B------:R-:W-:Y:S05]  /*2ab0*/  @!P5 BRA `(.L_x_2244) ;  /* 0x000000b00000d947 */ /* 0x000fea0003800000 */
[----:B------:R-:W-:Y:S02]  /*2ac0*/  SHF.R.S32.HI R18, RZ, 0x1f, R2 ;  /* 0x0000001fff127819 */ /* 0x000fe40000011402 */
[----:B------:R-:W-:Y:S02]  /*2ad0*/  MOV R19, R29 ;  /* 0x0000001d00137202 */ /* 0x000fe40000000f00 */
[----:B------:R-:W-:Y:S01]  /*2ae0*/  F2FP.BF16.PACK_AB R46, R46, R39 ;  /* 0x000000272e2e723e */ /* 0x000fe200000010ff */
        /* <DEDUP_REMOVED lines=8> */
.L_x_2244:
[----:B------:R-:W-:Y:S05]  /*2b70*/  BSYNC B0 ;  /* 0x0000000000007941 */ /* 0x000fea0003800000 */
.L_x_2243:
[--C-:B------:R-:W-:Y:S02]  /*2b80*/  PRMT R19, RZ, 0x5410, R24.reuse ;  /* 0x00005410ff137816 */ /* 0x100fe40000000018 */
[----:B0-----:R-:W-:-:S03]  /*2b90*/  PRMT R39, RZ, 0x7610, R24 ;  /* 0x00007610ff277816 */ /* 0x001fc60000000018 */
[--C-:B------:R-:W-:Y:S02]  /*2ba0*/  FADD.FTZ R18, R19, -R16.reuse ;  /* 0x8000001013127221 */ /* 0x100fe40000010000 */
[----:B------:R-:W-:Y:S02]  /*2bb0*/  FADD.FTZ R24, R39, -R16 ;  /* 0x8000001027187221 */ /* 0x000fe40000010000 */
[-C--:B------:R-:W-:Y:S02]  /*2bc0*/  FMUL.FTZ R18, R18, R17.reuse ;  /* 0x0000001112127220 */ /* 0x080fe40000410000 */
[----:B------:R-:W-:Y:S02]  /*2bd0*/  FMUL.FTZ R38, R24, R17 ;  /* 0x0000001118267220 */ /* 0x000fe40000410000 */
        /* <DEDUP_REMOVED lines=13> */
.L_x_2245:
        /* <DEDUP_REMOVED lines=13> */
.L_x_2247:
[----:B------:R-:W-:Y:S05]  /*2d80*/  BSYNC B0 ;  /* 0x0000000000007941 */ /* 0x000fea0003800000 */
.L_x_2246:
        /* <DEDUP_REMOVED lines=19> */
.L_x_2248:
        /* <DEDUP_REMOVED lines=13> */
.L_x_2250:
[----:B------:R-:W-:Y:S05]  /*2f90*/  BSYNC B0 ;  /* 0x0000000000007941 */ /* 0x000fea0003800000 */
.L_x_2249:
[--C-:B0-----:R-:W-:Y:S02]  /*2fa0*/  PRMT R19, RZ, 0x5410, R27.reuse ;  /* 0x00005410ff137816 */ /* 0x101fe4000000001b */
[----:B------:R-:W-:-:S03]  /*2fb0*/  PRMT R27, RZ, 0x7610, R27 ;  /* 0x00007610ff1b7816 */ /* 0x000fc6000000001b */
        /* <DEDUP_REMOVED lines=17> */
.L_x_2251:
[----:B------:R-:W-:Y:S01]  /*30d0*/  BSSY B0, `(.L_x_2252) ;  /* 0x000000c000007945 */ /* 0x000fe20003800000 */
[----:B------:R-:W-:Y:S05]  /*30e0*/  @!P0 BRA `(.L_x_2253) ;  /* 0x000000a000008947 */ /* 0x000fea0003800000 */
[----:B------:R-:W-:Y:S01]  /*30f0*/  MOV R18, R30 ;  /* 0x0000001e00127202 */ /* 0x000fe20000000f00 */
[----:B------:R-:W-:Y:S01]  /*3100*/  IMAD R26, R67, c[0x0][0x1c0], RZ ;  /* 0x00007000431a7a24 */ /* 0x000fe200078e02ff */
[----:B------:R-:W-:-:S03]  /*3110*/  MOV R19, R29 ;  /* 0x0000001d00137202 */ /* 0x000fc60000000f00 */
[C---:B------:R-:W-:Y:S02]  /*3120*/  IMAD R27, R59.reuse, c[0x0][0x1c4], R26 ;  /* 0x000071003b1b7a24 */ /* 0x040fe400078e021a */
[----:B------:R-:W-:-:S05]  /*3130*/  IMAD.WIDE.U32 R18, R59, c[0x0][0x1c0], R18 ;  /* 0x000070003b127a25 */ /* 0x000fca00078e0012 */
[----:B------:R-:W-:Y:S02]  /*3140*/  IADD3 R27, R19, R27, RZ ;  /* 0x0000001b131b7210 */ /* 0x000fe40007ffe0ff */
[----:B------:R-:W-:Y:S02]  /*3150*/  LEA R26, P5, R18, c[0x0][0x160], 0x1 ;  /* 0x00005800121a7a11 */ /* 0x000fe400078a08ff */
[----:B------:R-:W-:Y:S02]  /*3160*/  F2FP.BF16.PACK_AB R19, R38, R24 ;  /* 0x000000182613723e */ /* 0x000fe400000010ff */
[----:B------:R-:W-:-:S05]  /*3170*/  LEA.HI.X R27, R18, c[0x0][0x164], R27, 0x1, P5 ;  /* 0x00005900121b7a11 */ /* 0x000fca00028f0c1b */
[----:B------:R0:W-:Y:S04]  /*3180*/  STG.E [R26.64], R19 ;  /* 0x000000131a007986 */ /* 0x0001e8000c101906 */
.L_x_2253:
[----:B------:R-:W-:Y:S05]  /*3190*/  BSYNC B0 ;  /* 0x0000000000007941 */ /* 0x000fea0003800000 */
.L_x_2252:
        /* <DEDUP_REMOVED lines=19> */
.L_x_2254:
[----:B------:R-:W-:Y:S01]  /*32d0*/  BSSY B0, `(.L_x_2255) ;  /* 0x000000c000007945 */ /* 0x000fe20003800000 */
[----:B------:R-:W-:Y:S05]  /*32e0*/  @!P1 BRA `(.L_x_2256) ;  /* 0x000000a000009947 */ /* 0x000fea0003800000 */
[----:B------:R-:W-:Y:S01]  /*32f0*/  MOV R19, R29 ;  /* 0x0000001d00137202 */ /* 0x000fe20000000f00 */
[----:B------:R-:W-:Y:S01]  /*3300*/  IMAD R27, R66, c[0x0][0x1c0], RZ ;  /* 0x00007000421b7a24 */ /* 0x000fe200078e02ff */
[----:B------:R-:W-:Y:S01]  /*3310*/  F2FP.BF16.PACK_AB R33, R33, R24 ;  /* 0x000000182121723e */ /* 0x000fe200000010ff */
[----:B------:R-:W-:Y:S02]  /*3320*/  IMAD.MOV.U32 R18, RZ, RZ, R30 ;  /* 0x000000ffff127224 */ /* 0x000fe400078e001e */
[C---:B------:R-:W-:Y:S02]  /*3330*/  IMAD R27, R58.reuse, c[0x0][0x1c4], R27 ;  /* 0x000071003a1b7a24 */ /* 0x040fe400078e021b */
[----:B------:R-:W-:-:S05]  /*3340*/  IMAD.WIDE.U32 R18, R58, c[0x0][0x1c0], R18 ;  /* 0x000070003a127a25 */ /* 0x000fca00078e0012 */
[----:B------:R-:W-:Y:S02]  /*3350*/  IADD3 R27, R19, R27, RZ ;  /* 0x0000001b131b7210 */ /* 0x000fe40007ffe0ff */
[----:B------:R-:W-:-:S04]  /*3360*/  LEA R26, P5, R18, c[0x0][0x160], 0x1 ;  /* 0x00005800121a7a11 */ /* 0x000fc800078a08ff */
[----:B------:R-:W-:-:S05]  /*3370*/  LEA.HI.X R27, R18, c[0x0][0x164], R27, 0x1, P5 ;  /* 0x00005900121b7a11 */ /* 0x000fca00028f0c1b */
[----:B------:R0:W-:Y:S04]  /*3380*/  STG.E [R26.64], R33 ;  /* 0x000000211a007986 */ /* 0x0001e8000c101906 */
.L_x_2256:
[----:B------:R-:W-:Y:S05]  /*3390*/  BSYNC B0 ;  /* 0x0000000000007941 */ /* 0x000fea0003800000 */
.L_x_2255:
[--C-:B------:R-:W-:Y:S02]  /*33a0*/  PRMT R19, RZ, 0x5410, R34.reuse ;  /* 0x00005410ff137816 */ /* 0x100fe40000000022 */
[----:B0-----:R-:W-:-:S03]  /*33b0*/  PRMT R27, RZ, 0x7610, R34 ;  /* 0x00007610ff1b7816 */ /* 0x001fc60000000022 */
[----:B------:R-:W-:Y:S01]  /*33c0*/  FADD.FTZ R18, R19, -R16 ;  /* 0x8000001013127221 */ /* 0x000fe20000010000 */
[----:B------:R-:W-:Y:S01]  /*33d0*/  PRMT R19, RZ, 0x5410, R36 ;  /* 0x00005410ff137816 */ /* 0x000fe20000000024 */
[----:B------:R-:W-:Y:S01]  /*33e0*/  FADD.FTZ R24, R27, -R16 ;  /* 0x800000101b187221 */ /* 0x000fe20000010000 */
        /* <DEDUP_REMOVED lines=18> */
.L_x_2257:
        /* <DEDUP_REMOVED lines=12> */
.L_x_2259:
[----:B------:R-:W-:Y:S05]  /*35d0*/  BSYNC B0 ;  /* 0x0000000000007941 */ /* 0x000fea0003800000 */
.L_x_2258:
[-C--:B------:R-:W-:Y:S01]  /*35e0*/  FMUL.FTZ R34, R34, R17.reuse ;  /* 0x0000001122227220 */ /* 0x080fe20000410000 */
[--C-:B0-----:R-:W-:Y:S01]  /*35f0*/  PRMT R33, RZ, 0x5410, R37.reuse ;  /* 0x00005410ff217816 */ /* 0x101fe20000000025 */
[----:B------:R-:W-:Y:S01]  /*3600*/  FMUL.FTZ R18, R24, R17 ;  /* 0x0000001118127220 */ /* 0x000fe20000410000 */
[----:B------:R-:W-:Y:S01]  /*3610*/  PRMT R37, RZ, 0x7610, R37 ;  /* 0x00007610ff257816 */ /* 0x000fe20000000025 */
        /* <DEDUP_REMOVED lines=13> */
.L_x_2260:
        /* <DEDUP_REMOVED lines=12> */
.L_x_2262:
[----:B------:R-:W-:Y:S05]  /*37b0*/  BSYNC B0 ;  /* 0x0000000000007941 */ /* 0x000fea0003800000 */
.L_x_2261:
[----:B------:R-:W-:Y:S01]  /*37c0*/  PRMT R19, RZ, 0x5410, R14 ;  /* 0x00005410ff137816 */ /* 0x000fe2000000000e */
[----:B------:R-:W-:Y:S01]  /*37d0*/  FADD.FTZ R18, R37, -R16 ;  /* 0x8000001025127221 */ /* 0x000fe20000010000 */
[----:B0-----:R-:W-:Y:S01]  /*37e0*/  PRMT R27, RZ, 0x7610, R14 ;  /* 0x00007610ff1b7816 */ /* 0x001fe2000000000e */
        /* <DEDUP_REMOVED lines=20> */
.L_x_2263:
        /* <DEDUP_REMOVED lines=12> */
.L_x_2265:
[----:B------:R-:W-:Y:S05]  /*39f0*/  BSYNC B0 ;  /* 0x0000000000007941 */ /* 0x000fea0003800000 */
.L_x_2264:
        /* <DEDUP_REMOVED lines=14> */
.L_x_2266:
[----:B------:R-:W-:Y:S01]  /*3ae0*/  ISETP.GE.U32.AND P5, PT, R6, c[0x0][0x1c8], PT ;  /* 0x0000720006007a0c */ /* 0x000fe20003fa6070 */
[--C-:B------:R-:W-:Y:S01]  /*3af0*/  FADD.FTZ R14, R19, -R16.reuse ;  /* 0x80000010130e7221 */ /* 0x100fe20000010000 */
        /* <DEDUP_REMOVED lines=20> */
.L_x_2268:
[----:B------:R-:W-:Y:S05]  /*3c40*/  BSYNC B0 ;  /* 0x0000000000007941 */ /* 0x000fea0003800000 */
.L_x_2267:
        /* <DEDUP_REMOVED lines=11> */
.L_x_2269:
        /* <DEDUP_REMOVED lines=21> */
.L_x_2271:
[----:B------:R-:W-:Y:S05]  /*3e50*/  BSYNC B0 ;  /* 0x0000000000007941 */ /* 0x000fea0003800000 */
.L_x_2270:
        /* <DEDUP_REMOVED lines=14> */
.L_x_2272:
[----:B------:R-:W-:Y:S01]  /*3f40*/  ISETP.GE.U32.AND P5, PT, R40, c[0x0][0x1c8], PT ;  /* 0x0000720028007a0c */ /* 0x000fe20003fa6070 */
[--C-:B------:R-:W-:Y:S01]  /*3f50*/  FADD.FTZ R14, R33, -R16.reuse ;  /* 0x80000010210e7221 */ /* 0x100fe20000010000 */
        /* <DEDUP_REMOVED lines=20> */
.L_x_2274:
[----:B------:R-:W-:Y:S05]  /*40a0*/  BSYNC B0 ;  /* 0x0000000000007941 */ /* 0x000fea0003800000 */
.L_x_2273:
        /* <DEDUP_REMOVED lines=11> */
.L_x_2275:
        /* <DEDUP_REMOVED lines=21> */
.L_x_2277:
[----:B------:R-:W-:Y:S05]  /*42b0*/  BSYNC B0 ;  /* 0x0000000000007941 */ /* 0x000fea0003800000 */
.L_x_2276:
        /* <DEDUP_REMOVED lines=14> */
.L_x_2278:
        /* <DEDUP_REMOVED lines=22> */
.L_x_2280:
[----:B------:R-:W-:Y:S05]  /*4500*/  BSYNC B0 ;  /* 0x0000000000007941 */ /* 0x000fea0003800000 */
.L_x_2279:
        /* <DEDUP_REMOVED lines=11> */
.L_x_2281:
[----:B------:R-:W-:Y:S01]  /*45c0*/  ISETP.GE.U32.AND P5, PT, R9, c[0x0][0x1c8], PT ;  /* 0x0000720009007a0c */ /* 0x000fe20003fa6070 */
[----:B------:R-:W-:Y:S01]  /*45d0*/  BSSY B0, `(.L_x_2282) ;  /* 0x0000014000007945 */ /* 0x000fe20003800000 */
[--C-:B------:R-:W-:Y:S02]  /*45e0*/  PRMT R15, RZ, 0x5410, R25.reuse ;  /* 0x00005410ff0f7816 */ /* 0x100fe40000000019 */
[----:B------:R-:W-:Y:S02]  /*45f0*/  ISETP.GE.AND.EX P5, PT, R48, c[0x0][0x1cc], PT, P5 ;  /* 0x0000730030007a0c */ /* 0x000fe40003fa6350 */
[----:B------:R-:W-:Y:S01]  /*4600*/  PRMT R25, RZ, 0x7610, R25 ;  /* 0x00007610ff197816 */ /* 0x000fe20000000019 */
[----:B------:R-:W-:Y:S01]  /*4610*/  FADD.FTZ R14, R15, -R16 ;  /* 0x800000100f0e7221 */ /* 0x000fe20000010000 */
[----:B------:R-:W-:-:S03]  /*4620*/  ISETP.GT.U32.OR P5, PT, R54, 0x19f, P5 ;  /* 0x0000019f3600780c */ /* 0x000fc60002fa4470 */
[----:B0-----:R-:W-:Y:S02]  /*4630*/  FADD.FTZ R18, R25, -R16 ;  /* 0x8000001019127221 */ /* 0x001fe40000010000 */
        /* <DEDUP_REMOVED lines=13> */
.L_x_2283:
[----:B------:R-:W-:Y:S05]  /*4710*/  BSYNC B0 ;  /* 0x0000000000007941 */ /* 0x000fea0003800000 */
.L_x_2282:
[----:B0-----:R-:W-:Y:S01]  /*4720*/  PRMT R23, RZ, 0x5410, R32 ;  /* 0x00005410ff177816 */ /* 0x001fe20000000020 */
        /* <DEDUP_REMOVED lines=13> */
.L_x_2284:
        /* <DEDUP_REMOVED lines=22> */
.L_x_2286:
[----:B------:R-:W-:Y:S05]  /*4960*/  BSYNC B0 ;  /* 0x0000000000007941 */ /* 0x000fea0003800000 */
.L_x_2285:
        /* <DEDUP_REMOVED lines=11> */
.L_x_2287:
        /* <DEDUP_REMOVED lines=15> */
.L_x_2289:
[----:B------:R-:W-:Y:S05]  /*4b10*/  BSYNC B0 ;  /* 0x0000000000007941 */ /* 0x000fea0003800000 */
.L_x_2288:
[----:B------:R-:W-:Y:S02]  /*4b20*/  IADD3 R3, R3, c[0x0][0x10], RZ ;  /* 0x0000040003037a10 */ /* 0x000fe40007ffe0ff */
[----:B------:R-:W-:Y:S02]  /*4b30*/  IADD3 R4, R4, 0x1, RZ ;  /* 0x0000000104047810 */ /* 0x000fe40007ffe0ff */
[----:B------:R-:W-:-:S13]  /*4b40*/  ISETP.GE.AND P5, PT, R3, UR4, PT ;  /* 0x0000000403007c0c */ /* 0x000fda000bfa6270 */
[----:B------:R-:W-:Y:S01]  /*4b50*/  @P5 CALL.REL.NOINC `(.L_x_2290) ;  /* 0x0000001000005944 */ /* 0x000fe20003c00000 */
[----:B------:R-:W-:Y:S05]  /*4b60*/  BRA `(.L_x_2291) ;  /* 0xffffb8d000007947 */ /* 0x000fea000383ffff */
.L_x_2290:
[----:B------:R-:W-:Y:S05]  /*4b70*/  EXIT ;  /* 0x000000000000794d */ /* 0x000fea0003800000 */
.L_x_2292:
        /* <DEDUP_REMOVED lines=16> */
.L_x_3303:


//--------------------- .text._Z35group_norm_nhwc_fwd_one_pass_kernelI11Bf16IOFp16WLi64ELi26ELi416EEv26Group_norm_nhwc_fwd_params --------------------------
	.section	.text._Z35group_norm_nhwc_fwd_one_pass_kernelI11Bf16IOFp16WLi64ELi26ELi416EEv26Group_norm_nhwc_fwd_params,"ax",@progbits
	.sectioninfo	@"SHI_REGISTERS=32"
	.align	128
        .global         _Z35group_norm_nhwc_fwd_one_pass_kernelI11Bf16IOFp16WLi64ELi26ELi416EEv26Group_norm_nhwc_fwd_params
        .type           _Z35group_norm_nhwc_fwd_one_pass_kernelI11Bf16IOFp16WLi64ELi26ELi416EEv26Group_norm_nhwc_fwd_params,@function
        .size           _Z35group_norm_nhwc_fwd_one_pass_kernelI11Bf16IOFp16WLi64ELi26ELi416EEv26Group_norm_nhwc_fwd_params,(.L_x_3304 - _Z35group_norm_nhwc_fwd_one_pass_kernelI11Bf16IOFp16WLi64ELi26ELi416EEv26Group_norm_nhwc_fwd_params)
        .other          _Z35group_norm_nhwc_fwd_one_pass_kernelI11Bf16IOFp16WLi64ELi26ELi416EEv26Group_norm_nhwc_fwd_params,@"STO_CUDA_ENTRY STV_DEFAULT"
_Z35group_norm_nhwc_fwd_one_pass_kernelI11Bf16IOFp16WLi64ELi26ELi416EEv26Group_norm_nhwc_fwd_params:
.text._Z35group_norm_nhwc_fwd_one_pass_kernelI11Bf16IOFp16WLi64ELi26ELi416EEv26Group_norm_nhwc_fwd_params:
        /* <DEDUP_REMOVED lines=26> */
.L_x_2309:
        /* <DEDUP_REMOVED lines=133> */
.L_x_2294:
[----:B------:R-:W-:Y:S05]  /*09f0*/  BSYNC B0 ;  /* 0x0000000000007941 */ /* 0x000fea0003800000 */
.L_x_2293:
        /* <DEDUP_REMOVED lines=25> */
.L_x_2297:
[----:B------:R-:W2:Y:S01]  /*0b90*/  LDG.E.STRONG.GPU R10, [R8.64] ;  /* 0x00000006080a7981 */ /* 0x000ea2000c1ef900 */
[----:B------:R-:W-:Y:S01]  /*0ba0*/  YIELD ;  /* 0x0000000000007946 */ /* 0x000fe20003800000 */
[----:B--2---:R-:W-:Y:S01]  /*0bb0*/  ISETP.NE.AND P1, PT, R10, R11, PT ;  /* 0x0000000b0a00720c */ /* 0x004fe20003f25270 */
[----:B------:R-:W-:-:S12]  /*0bc0*/  CCTL.IVALL ;  /* 0x00000000ff00798f */ /* 0x000fd80002000000 */
[----:B------:R-:W-:Y:S05]  /*0bd0*/  @P1 BRA `(.L_x_2297) ;  /* 0xffffffb000001947 */ /* 0x000fea000383ffff */
.L_x_2296:
        /* <DEDUP_REMOVED lines=11> */
.L_x_2299:
        /* <DEDUP_REMOVED lines=59> */
.L_x_2298:
        /* <DEDUP_REMOVED lines=19> */
.L_x_2301:
[----:B------:R-:W-:Y:S05]  /*1170*/  BSYNC B0 ;  /* 0x0000000000007941 */ /* 0x000fea0003800000 */
.L_x_2300:
        /* <DEDUP_REMOVED lines=30> */
.L_x_2295:
        /* <DEDUP_REMOVED lines=14> */
[----:B-1----:R1:W2:Y:S04]  /*1440*/  LDG.E.U16 R8, [R28.64] ;  /* 0x000000061c087981 */ /* 0x0022a8000c1e1500 */
[----:B------:R3:W4:Y:S04]  /*1450*/  LDG.E.U16 R9, [R22.64] ;  /* 0x0000000616097981 */ /* 0x000728000c1e1500 */
[----:B------:R-:W5:Y:S04]  /*1460*/  LDS.64 R10, [0x80] ;  /* 0x00008000ff0a7984 */ /* 0x000f680000000a00 */
[----:B-1----:R-:W4:Y:S04]  /*1470*/  LDG.E.U16 R28, [R28.64+0x2] ;  /* 0x000002061c1c7981 */ /* 0x002f28000c1e1500 */
[----:B---3--:R-:W3:Y:S01]  /*1480*/  LDG.E.U16 R22, [R22.64+0x2] ;  /* 0x0000020616167981 */ /* 0x008ee2000c1e1500 */
[----:B0----5:R-:W-:-:S04]  /*1490*/  FMUL.FTZ R12, R10, c[0x0][0x1f4] ;  /* 0x00007d000a0c7a20 */ /* 0x021fc80000410000 */
[----:B------:R-:W-:-:S04]  /*14a0*/  FMUL.FTZ R10, R12, R12 ;  /* 0x0000000c0c0a7220 */ /* 0x000fc80000410000 */
[----:B------:R-:W-:-:S05]  /*14b0*/  FFMA.FTZ R11, R11, c[0x0][0x1f4], -R10 ;  /* 0x00007d000b0b7a23 */ /* 0x000fca000001080a */
[----:B------:R-:W-:Y:S02]  /*14c0*/  FSETP.GTU.FTZ.AND P1, PT, R11, RZ, PT ;  /* 0x000000ff0b00720b */ /* 0x000fe40003f3c000 */
[----:B------:R-:W-:-:S11]  /*14d0*/  MOV R10, 0x3f800000 ;  /* 0x3f800000000a7802 */ /* 0x000fd60000000f00 */
[----:B------:R-:W-:-:S04]  /*14e0*/  @P1 FADD.FTZ R14, R11, c[0x0][0x188] ;  /* 0x000062000b0e1621 */ /* 0x000fc80000010000 */
[----:B------:R-:W0:Y:S01]  /*14f0*/  @P1 MUFU.RSQ R10, R14 ;  /* 0x0000000e000a1308 */ /* 0x000e220000001400 */
[----:B------:R-:W-:Y:S02]  /*1500*/  ISETP.NE.AND P2, PT, RZ, UR5, PT ;  /* 0x00000005ff007c0c */ /* 0x000fe4000bf45270 */
[--C-:B------:R-:W-:Y:S02]  /*1510*/  PRMT R11, RZ, 0x5410, R17.reuse ;  /* 0x00005410ff0b7816 */ /* 0x100fe40000000011 */
[----:B------:R-:W-:Y:S02]  /*1520*/  PRMT R15, RZ, 0x7610, R17 ;  /* 0x00007610ff0f7816 */ /* 0x000fe40000000011 */
[--C-:B------:R-:W-:Y:S02]  /*1530*/  PRMT R13, RZ, 0x5410, R16.reuse ;  /* 0x00005410ff0d7816 */ /* 0x100fe40000000010 */
[----:B------:R-:W-:Y:S01]  /*1540*/  PRMT R17, RZ, 0x7610, R16 ;  /* 0x00007610ff117816 */ /* 0x000fe20000000010 */
[--C-:B------:R-:W-:Y:S01]  /*1550*/  FADD.FTZ R15, R15, -R12.reuse ;  /* 0x8000000c0f0f7221 */ /* 0x100fe20000010000 */
[----:B------:R-:W-:Y:S01]  /*1560*/  ISETP.GE.U32.AND P1, PT, R18, c[0x0][0x1c8], PT ;  /* 0x0000720012007a0c */ /* 0x000fe20003f26070 */
[----:B------:R-:W-:-:S02]  /*1570*/  FADD.FTZ R11, R11, -R12 ;  /* 0x8000000c0b0b7221 */ /* 0x000fc40000010000 */
[--C-:B------:R-:W-:Y:S02]  /*1580*/  FADD.FTZ R13, R13, -R12.reuse ;  /* 0x8000000c0d0d7221 */ /* 0x100fe40000010000 */
[----:B------:R-:W-:Y:S01]  /*1590*/  FADD.FTZ R17, R17, -R12 ;  /* 0x8000000c11117221 */ /* 0x000fe20000010000 */
[----:B------:R-:W-:Y:S01]  /*15a0*/  ISETP.GE.AND.EX P1, PT, R7, c[0x0][0x1cc], PT, P1 ;  /* 0x0000730007007a0c */ /* 0x000fe20003f26310 */
[-C--:B0-----:R-:W-:Y:S02]  /*15b0*/  FMUL.FTZ R15, R15, R10.reuse ;  /* 0x0000000a0f0f7220 */ /* 0x081fe40000410000 */
[-C--:B------:R-:W-:Y:S02]  /*15c0*/  FMUL.FTZ R17, R17, R10.reuse ;  /* 0x0000000a11117220 */ /* 0x080fe40000410000 */
[-C--:B------:R-:W-:Y:S02]  /*15d0*/  FMUL.FTZ R12, R13, R10.reuse ;  /* 0x0000000a0d0c7220 */ /* 0x080fe40000410000 */
[----:B------:R-:W-:Y:S01]  /*15e0*/  FMUL.FTZ R11, R11, R10 ;  /* 0x0000000a0b0b7220 */ /* 0x000fe20000410000 */
[----:B------:R-:W-:Y:S01]  /*15f0*/  ISETP.GT.U32.OR P1, PT, R6, 0x19f, P1 ;  /* 0x0000019f0600780c */ /* 0x000fe20000f24470 */
[----:B--2---:R-:W-:-:S02]  /*1600*/  HADD2.F32 R8, -RZ, R8.H0_H0 ;  /* 0x20000008ff087230 */ /* 0x004fc40000004100 */
[----:B----4-:R-:W-:Y:S02]  /*1610*/  HADD2.F32 R9, -RZ, R9.H0_H0 ;  /* 0x20000009ff097230 */ /* 0x010fe40000004100 */
[----:B------:R-:W-:Y:S02]  /*1620*/  HADD2.F32 R28, -RZ, R28.H0_H0 ;  /* 0x2000001cff1c7230 */ /* 0x000fe40000004100 */
[----:B---3--:R-:W-:Y:S01]  /*1630*/  HADD2.F32 R22, -RZ, R22.H0_H0 ;  /* 0x20000016ff167230 */ /* 0x008fe20000004100 */
[----:B------:R-:W-:-:S04]  /*1640*/  FFMA.FTZ R12, R8, R12, R9 ;  /* 0x0000000c080c7223 */ /* 0x000fc80000010009 */
        /* <DEDUP_REMOVED lines=14> */
.L_x_2302:
        /* <DEDUP_REMOVED lines=12> */
.L_x_2304:
[----:B------:R-:W-:Y:S05]  /*17f0*/  BSYNC B0 ;  /* 0x0000000000007941 */ /* 0x000fea0003800000 */
.L_x_2303:
        /* <DEDUP_REMOVED lines=11> */
.L_x_2305:
        /* <DEDUP_REMOVED lines=12> */
.L_x_2307:
[----:B------:R-:W-:Y:S05]  /*1970*/  BSYNC B0 ;  /* 0x0000000000007941 */ /* 0x000fea0003800000 */
.L_x_2306:
[----:B------:R-:W-:Y:S02]  /*1980*/  IADD3 R20, R20, c[0x0][0x10], RZ ;  /* 0x0000040014147a10 */ /* 0x000fe40007ffe0ff */
[----:B------:R-:W-:Y:S02]  /*1990*/  IADD3 R2, R2, 0x1, RZ ;  /* 0x0000000102027810 */ /* 0x000fe40007ffe0ff */
[----:B------:R-:W-:-:S13]  /*19a0*/  ISETP.GE.AND P1, PT, R20, UR4, PT ;  /* 0x0000000414007c0c */ /* 0x000fda000bf26270 */
[----:B------:R-:W-:Y:S01]  /*19b0*/  @P1 CALL.REL.NOINC `(.L_x_2308) ;  /* 0x0000001000001944 */ /* 0x000fe20003c00000 */
[----:B------:R-:W-:Y:S05]  /*19c0*/  BRA `(.L_x_2309) ;  /* 0xffffe7d000007947 */ /* 0x000fea000383ffff */
.L_x_2308:
[----:B------:R-:W-:Y:S05]  /*19d0*/  EXIT ;  /* 0x000000000000794d */ /* 0x000fea0003800000 */
.L_x_2310:
        /* <DEDUP_REMOVED lines=10> */
.L_x_3304:


//--------------------- .text._Z35group_norm_nhwc_fwd_one_pass_kernelI11Bf16IOFp16WLi128ELi26ELi416EEv26Group_norm_nhwc_fwd_params --------------------------
	.section	.text._Z35group_norm_nhwc_fwd_one_pass_kernelI11Bf16IOFp16WLi128ELi26ELi416EEv26Group_norm_nhwc_fwd_params,"ax",@progbits
	.sectioninfo	@"SHI_REGISTERS=43"
	.align	128
        .global         _Z35group_norm_nhwc_fwd_one_pass_kernelI11Bf16IOFp16WLi128ELi26ELi416EEv26Group_norm_nhwc_fwd_params
        .type           _Z35group_norm_nhwc_fwd_one_pass_kernelI11Bf16IOFp16WLi128ELi26ELi416EEv26Group_norm_nhwc_fwd_params,@function
        .size           _Z35group_norm_nhwc_fwd_one_pass_kernelI11Bf16IOFp16WLi128ELi26ELi416EEv26Group_norm_nhwc_fwd_params,(.L_x_3305 - _Z35group_norm_nhwc_fwd_one_pass_kernelI11Bf16IOFp16WLi128ELi26ELi416EEv26Group_norm_nhwc_fwd_params)
        .other          _Z35group_norm_nhwc_fwd_one_pass_kernelI11Bf16IOFp16WLi128ELi26ELi416EEv26Group_norm_nhwc_fwd_params,@"STO_CUDA_ENTRY STV_DEFAULT"
_Z35group_norm_nhwc_fwd_one_pass_kernelI11Bf16IOFp16WLi128ELi26ELi416EEv26Group_norm_nhwc_fwd_params:
.text._Z35group_norm_nhwc_fwd_one_pass_kernelI11Bf16IOFp16WLi128ELi26ELi416EEv26Group_norm_nhwc_fwd_params:
        /* <DEDUP_REMOVED lines=28> */
.L_x_2333:
        /* <DEDUP_REMOVED lines=175> */
.L_x_2312:
[----:B------:R-:W-:Y:S05]  /*0cb0*/  BSYNC B0 ;  /* 0x0000000000007941 */ /* 0x000fea0003800000 */
.L_x_2311:
        /* <DEDUP_REMOVED lines=25> */
.L_x_2315:
[----:B------:R-:W2:Y:S01]  /*0e50*/  LDG.E.STRONG.GPU R12, [R10.64] ;  /* 0x000000060a0c7981 */ /* 0x000ea2000c1ef900 */
[----:B------:R-:W-:Y:S01]  /*0e60*/  YIELD ;  /* 0x0000000000007946 */ /* 0x000fe20003800000 */
[----:B--2---:R-:W-:Y:S01]  /*0e70*/  ISETP.NE.AND P1, PT, R12, R13, PT ;  /* 0x0000000d0c00720c */ /* 0x004fe20003f25270 */
[----:B------:R-:W-:-:S12]  /*0e80*/  CCTL.IVALL ;  /* 0x00000000ff00798f */ /* 0x000fd80002000000 */
[----:B------:R-:W-:Y:S05]  /*0e90*/  @P1 BRA `(.L_x_2315) ;  /* 0xffffffb000001947 */ /* 0x000fea000383ffff */
.L_x_2314:
        /* <DEDUP_REMOVED lines=11> */
.L_x_2317:
        /* <DEDUP_REMOVED lines=59> */
.L_x_2316:
        /* <DEDUP_REMOVED lines=19> */
.L_x_2319:
[----:B------:R-:W-:Y:S05]  /*1430*/  BSYNC B0 ;  /* 0x0000000000007941 */ /* 0x000fea0003800000 */
.L_x_2318:
        /* <DEDUP_REMOVED lines=30> */
.L_x_2313:
        /* <DEDUP_REMOVED lines=22> */
[--C-:B---3--:R-:W-:Y:S02]  /*1780*/  PRMT R15, RZ, 0x7610, R27.reuse ;  /* 0x00007610ff0f7816 */ /* 0x108fe4000000001b */
[--C-:B------:R-:W-:Y:S02]  /*1790*/  PRMT R9, RZ, 0x5410, R28.reuse ;  /* 0x00005410ff097816 */ /* 0x100fe4000000001c */
        /* <DEDUP_REMOVED lines=36> */
[----:B----4-:R-:W-:Y:S02]  /*19e0*/  HADD2.F32 R32, -RZ, R32.H0_H0 ;  /* 0x20000020ff207230 */ /* 0x010fe40000004100 */
[----:B------:R-:W-:Y:S02]  /*19f0*/  HADD2.F32 R24, -RZ, R24.H0_H0 ;  /* 0x20000018ff187230 */ /* 0x000fe40000004100 */
[----:B------:R-:W-:-:S03]  /*1a00*/  HADD2.F32 R38, -RZ, R38.H0_H0 ;  /* 0x20000026ff267230 */ /* 0x000fc60000004100 */
[C-C-:B------:R-:W-:Y:S02]  /*1a10*/  FFMA.FTZ R16, R32.reuse, R15, R24.reuse ;  /* 0x0000000f20107223 */ /* 0x140fe40000010018 */
[C-C-:B------:R-:W-:Y:S01]  /*1a20*/  FFMA.FTZ R15, R32.reuse, R19, R24.reuse ;  /* 0x00000013200f7223 */ /* 0x140fe20000010018 */
[----:B------:R-:W-:Y:S01]  /*1a30*/  HADD2.F32 R39, -RZ, R39.H0_H0 ;  /* 0x20000027ff277230 */ /* 0x000fe20000004100 */
        /* <DEDUP_REMOVED lines=17> */
.L_x_2320:
        /* <DEDUP_REMOVED lines=12> */
.L_x_2322:
[----:B------:R-:W-:Y:S05]  /*1c10*/  BSYNC B0 ;  /* 0x0000000000007941 */ /* 0x000fea0003800000 */
.L_x_2321:
        /* <DEDUP_REMOVED lines=11> */
.L_x_2323:
        /* <DEDUP_REMOVED lines=12> */
.L_x_2325:
[----:B------:R-:W-:Y:S05]  /*1d90*/  BSYNC B0 ;  /* 0x0000000000007941 */ /* 0x000fea0003800000 */
.L_x_2324:
        /* <DEDUP_REMOVED lines=11> */
.L_x_2326:
        /* <DEDUP_REMOVED lines=12> */
.L_x_2328:
[----:B------:R-:W-:Y:S05]  /*1f10*/  BSYNC B0 ;  /* 0x0000000000007941 */ /* 0x000fea0003800000 */
.L_x_2327:
        /* <DEDUP_REMOVED lines=11> */
.L_x_2329:
        /* <DEDUP_REMOVED lines=11> */
.L_x_2331:
[----:B------:R-:W-:Y:S05]  /*2080*/  BSYNC B0 ;  /* 0x0000000000007941 */ /* 0x000fea0003800000 */
.L_x_2330:
[----:B------:R-:W-:Y:S02]  /*2090*/  IADD3 R31, R31, c[0x0][0x10], RZ ;  /* 0x000004001f1f7a10 */ /* 0x000fe40007ffe0ff */
[----:B------:R-:W-:Y:S02]  /*20a0*/  IADD3 R6, R6, 0x1, RZ ;  /* 0x0000000106067810 */ /* 0x000fe40007ffe0ff */
[----:B------:R-:W-:-:S13]  /*20b0*/  ISETP.GE.AND P1, PT, R31, UR4, PT ;  /* 0x000000041f007c0c */ /* 0x000fda000bf26270 */
[----:B------:R-:W-:Y:S01]  /*20c0*/  @P1 CALL.REL.NOINC `(.L_x_2332) ;  /* 0x0000001000001944 */ /* 0x000fe20003c00000 */
[----:B------:R-:W-:Y:S05]  /*20d0*/  BRA `(.L_x_2333) ;  /* 0xffffe0e000007947 */ /* 0x000fea000383ffff */
.L_x_2332:
[----:B------:R-:W-:Y:S05]  /*20e0*/  EXIT ;  /* 0x000000000000794d */ /* 0x000fea0003800000 */
.L_x_2334:
        /* <DEDUP_REMOVED lines=9> */
.L_x_3305:


//--------------------- .text._Z35group_norm_nhwc_fwd_one_pass_kernelI11Bf16IOFp16WLi256ELi26ELi416EEv26Group_norm_nhwc_fwd_params --------------------------
	.section	.text._Z35group_norm_nhwc_fwd_one_pass_kernelI11Bf16IOFp16WLi256ELi26ELi416EEv26Group_norm_nhwc_fwd_params,"ax",@progbits
	.sectioninfo	@"SHI_REGISTERS=48"
	.align	128
        .global         _Z35group_norm_nhwc_fwd_one_pass_kernelI11Bf16IOFp16WLi256ELi26ELi416EEv26Group_norm_nhwc_fwd_params
        .type           _Z35group_norm_nhwc_fwd_one_pass_kernelI11Bf16IOFp16WLi256ELi26ELi416EEv26Group_norm_nhwc_fwd_params,@function
        .size           _Z35group_norm_nhwc_fwd_one_pass_kernelI11Bf16IOFp16WLi256ELi26ELi416EEv26Group_norm_nhwc_fwd_params,(.L_x_3306 - _Z35group_norm_nhwc_fwd_one_pass_kernelI11Bf16IOFp16WLi256ELi26ELi416EEv26Group_norm_nhwc_fwd_params)
        .other          _Z35group_norm_nhwc_fwd_one_pass_kernelI11Bf16IOFp16WLi256ELi26ELi416EEv26Group_norm_nhwc_fwd_params,@"STO_CUDA_ENTRY STV_DEFAULT"
_Z35group_norm_nhwc_fwd_one_pass_kernelI11Bf16IOFp16WLi256ELi26ELi416EEv26Group_norm_nhwc_fwd_params:
.text._Z35group_norm_nhwc_fwd_one_pass_kernelI11Bf16IOFp16WLi256ELi26ELi416EEv26Group_norm_nhwc_fwd_params:
        /* <DEDUP_REMOVED lines=32> */
.L_x_2369:
        /* <DEDUP_REMOVED lines=259> */
.L_x_2336:
[----:B------:R-:W-:Y:S05]  /*1230*/  BSYNC B0 ;  /* 0x0000000000007941 */ /* 0x000fea0003800000 */
.L_x_2335:
        /* <DEDUP_REMOVED lines=25> */
.L_x_2339:
[----:B------:R-:W2:Y:S01]  /*13d0*/  LDG.E.STRONG.GPU R14, [R12.64] ;  /* 0x000000060c0e7981 */ /* 0x000ea2000c1ef900 */
[----:B------:R-:W-:Y:S01]  /*13e0*/  YIELD ;  /* 0x0000000000007946 */ /* 0x000fe20003800000 */
[----:B--2---:R-:W-:Y:S01]  /*13f0*/  ISETP.NE.AND P1, PT, R14, R15, PT ;  /* 0x0000000f0e00720c */ /* 0x004fe20003f25270 */
[----:B------:R-:W-:-:S12]  /*1400*/  CCTL.IVALL ;  /* 0x00000000ff00798f */ /* 0x000fd80002000000 */
[----:B------:R-:W-:Y:S05]  /*1410*/  @P1 BRA `(.L_x_2339) ;  /* 0xffffffb000001947 */ /* 0x000fea000383ffff */
.L_x_2338:
        /* <DEDUP_REMOVED lines=11> */
.L_x_2341:
        /* <DEDUP_REMOVED lines=59> */
.L_x_2340:
        /* <DEDUP_REMOVED lines=19> */
.L_x_2343:
[----:B------:R-:W-:Y:S05]  /*19b0*/  BSYNC B0 ;  /* 0x0000000000007941 */ /* 0x000fea0003800000 */
.L_x_2342:
        /* <DEDUP_REMOVED lines=30> */
.L_x_2337:
        /* <DEDUP_REMOVED lines=23> */
[----:B------:R-:W-:-:S04]  /*1d10*/  FMUL.FTZ R12, R14, R14 ;  /* 0x0000000e0e0c7220 */ /* 0x000fc80000410000 */
[----:B------:R-:W-:Y:S01]  /*1d20*/  FFMA.FTZ R12, R13, c[0x0][0x1f4], -R12 ;  /* 0x00007d000d0c7a23 */ /* 0x000fe2000001080c */
[----:B------:R-:W-:-:S04]  /*1d30*/  PRMT R13, RZ, 0x5410, R8 ;  /* 0x00005410ff0d7816 */ /* 0x000fc80000000008 */
[----:B------:R-:W-:Y:S01]  /*1d40*/  FSETP.GTU.FTZ.AND P1, PT, R12, RZ, PT ;  /* 0x000000ff0c00720b */ /* 0x000fe20003f3c000 */
[----:B0-----:R-:W-:-:S12]  /*1d50*/  FADD.FTZ R18, R13, -R14 ;  /* 0x8000000e0d127221 */ /* 0x001fd80000010000 */
[----:B------:R-:W-:-:S04]  /*1d60*/  @P1 FADD.FTZ R12, R12, c[0x0][0x188] ;  /* 0x000062000c0c1621 */ /* 0x000fc80000010000 */
[----:B------:R-:W0:Y:S02]  /*1d70*/  @P1 MUFU.RSQ R15, R12 ;  /* 0x0000000c000f1308 */ /* 0x000e240000001400 */
[----:B0-----:R-:W-:Y:S01]  /*1d80*/  FMUL.FTZ R13, R18, R15 ;  /* 0x0000000f120d7220 */ /* 0x001fe20000410000 */
[----:B---3--:R-:W-:Y:S02]  /*1d90*/  HADD2.F32 R8, -RZ, R16.H0_H0 ;  /* 0x20000010ff087230 */ /* 0x008fe40000004100 */
[----:B----4-:R-:W-:Y:S01]  /*1da0*/  HADD2.F32 R16, -RZ, R41.H0_H0 ;  /* 0x20000029ff107230 */ /* 0x010fe20000004100 */
[----:B------:R-:W-:-:S04]  /*1db0*/  FADD.FTZ R41, R17, -R14 ;  /* 0x8000000e11297221 */ /* 0x000fc80000010000 */
[----:B------:R-:W-:Y:S01]  /*1dc0*/  FMUL.FTZ R41, R41, R15 ;  /* 0x0000000f29297220 */ /* 0x000fe20000410000 */
[----:B-----5:R-:W-:-:S05]  /*1dd0*/  HADD2.F32 R17, -RZ, R40.H0_H0 ;  /* 0x20000028ff117230 */ /* 0x020fca0000004100 */
[----:B------:R-:W-:Y:S01]  /*1de0*/  FFMA.FTZ R13, R8, R13, R17 ;  /* 0x0000000d080d7223 */ /* 0x000fe20000010011 */
[----:B------:R-:W-:-:S05]  /*1df0*/  HADD2.F32 R19, -RZ, R19.H0_H0 ;  /* 0x20000013ff137230 */ /* 0x000fca0000004100 */
        /* <DEDUP_REMOVED lines=12> */
.L_x_2344:
        /* <DEDUP_REMOVED lines=12> */
.L_x_2346:
[----:B------:R-:W-:Y:S05]  /*1f80*/  BSYNC B0 ;  /* 0x0000000000007941 */ /* 0x000fea0003800000 */
.L_x_2345:
        /* <DEDUP_REMOVED lines=23> */
.L_x_2347:
        /* <DEDUP_REMOVED lines=12> */
.L_x_2349:
[----:B------:R-:W-:Y:S05]  /*21c0*/  BSYNC B0 ;  /* 0x0000000000007941 */ /* 0x000fea0003800000 */
.L_x_2348:
        /* <DEDUP_REMOVED lines=23> */
.L_x_2350:
        /* <DEDUP_REMOVED lines=12> */
.L_x_2352:
[----:B------:R-:W-:Y:S05]  /*2400*/  BSYNC B0 ;  /* 0x0000000000007941 */ /* 0x000fea0003800000 */
.L_x_2351:
        /* <DEDUP_REMOVED lines=64> */
.L_x_2353:
        /* <DEDUP_REMOVED lines=12> */
.L_x_2355:
[----:B------:R-:W-:Y:S05]  /*28d0*/  BSYNC B0 ;  /* 0x0000000000007941 */ /* 0x000fea0003800000 */
.L_x_2354:
        /* <DEDUP_REMOVED lines=11> */
.L_x_2356:
        /* <DEDUP_REMOVED lines=12> */
.L_x_2358:
[----:B------:R-:W-:Y:S05]  /*2a50*/  BSYNC B0 ;  /* 0x0000000000007941 */ /* 0x000fea0003800000 */
.L_x_2357:
        /* <DEDUP_REMOVED lines=11> */
.L_x_2359:
        /* <DEDUP_REMOVED lines=12> */
.L_x_2361:
[----:B------:R-:W-:Y:S05]  /*2bd0*/  BSYNC B0 ;  /* 0x0000000000007941 */ /* 0x000fea0003800000 */
.L_x_2360:
        /* <DEDUP_REMOVED lines=11> */
.L_x_2362:
        /* <DEDUP_REMOVED lines=12> */
.L_x_2364:
[----:B------:R-:W-:Y:S05]  /*2d50*/  BSYNC B0 ;  /* 0x0000000000007941 */ /* 0x000fea0003800000 */
.L_x_2363:
        /* <DEDUP_REMOVED lines=11> */
.L_x_2365:
        /* <DEDUP_REMOVED lines=12> */
.L_x_2367:
[----:B------:R-:W-:Y:S05]  /*2ed0*/  BSYNC B0 ;  /* 0x0000000000007941 */ /* 0x000fea0003800000 */
.L_x_2366:
[----:B------:R-:W-:Y:S02]  /*2ee0*/  IADD3 R38, R38, c[0x0][0x10], RZ ;  /* 0x0000040026267a10 */ /* 0x000fe40007ffe0ff */
[----:B------:R-:W-:Y:S02]  /*2ef0*/  IADD3 R28, R28, 0x1, RZ ;  /* 0x000000011c1c7810 */ /* 0x000fe40007ffe0ff */
[----:B------:R-:W-:-:S13]  /*2f00*/  ISETP.GE.AND P1, PT, R38, UR4, PT ;  /* 0x0000000426007c0c */ /* 0x000fda000bf26270 */
[----:B------:R-:W-:Y:S01]  /*2f10*/  @P1 CALL.REL.NOINC `(.L_x_2368) ;  /* 0x0000001000001944 */ /* 0x000fe20003c00000 */
[----:B------:R-:W-:Y:S05]  /*2f20*/  BRA `(.L_x_2369) ;  /* 0xffffd2d000007947 */ /* 0x000fea000383ffff */
.L_x_2368:
[----:B------:R-:W-:Y:S05]  /*2f30*/  EXIT ;  /* 0x000000000000794d */ /* 0x000fea0003800000 */
.L_x_2370:
        /* <DEDUP_REMOVED lines=12> */
.L_x_3306:


//--------------------- .text._Z35group_norm_nhwc_fwd_one_pass_kernelI11Bf16IOFp16WLi512ELi26ELi416EEv26Group_norm_nhwc_fwd_params --------------------------
	.section	.text._Z35group_norm_nhwc_fwd_one_pass_kernelI11Bf16IOFp16WLi512ELi26ELi416EEv26Group_norm_nhwc_fwd_params,"ax",@progbits
	.sectioninfo	@"SHI_REGISTERS=72"
	.align	128
        .global         _Z35group_norm_nhwc_fwd_one_pass_kernelI11Bf16IOFp16WLi512ELi26ELi416EEv26Group_norm_nhwc_fwd_params
        .type           _Z35group_norm_nhwc_fwd_one_pass_kernelI11Bf16IOFp16WLi512ELi26ELi416EEv26Group_norm_nhwc_fwd_params,@function
        .size           _Z35group_norm_nhwc_fwd_one_pass_kernelI11Bf16IOFp16WLi512ELi26ELi416EEv26Group_norm_nhwc_fwd_params,(.L_x_3307 - _Z35group_norm_nhwc_fwd_one_pass_kernelI11Bf16IOFp16WLi512ELi26ELi416EEv26Group_norm_nhwc_fwd_params)
        .other          _Z35group_norm_nhwc_fwd_one_pass_kernelI11Bf16IOFp16WLi512ELi26ELi416EEv26Group_norm_nhwc_fwd_params,@"STO_CUDA_ENTRY STV_DEFAULT"
_Z35group_norm_nhwc_fwd_one_pass_kernelI11Bf16IOFp16WLi512ELi26ELi416EEv26Group_norm_nhwc_fwd_params:
.text._Z35group_norm_nhwc_fwd_one_pass_kernelI11Bf16IOFp16WLi512ELi26ELi416EEv26Group_norm_nhwc_fwd_params:
        /* <DEDUP_REMOVED lines=68> */
.L_x_2429:
        /* <DEDUP_REMOVED lines=410> */
.L_x_2372:
[----:B0-----:R-:W-:Y:S05]  /*1de0*/  BSYNC B0 ;  /* 0x0000000000007941 */ /* 0x001fea0003800000 */
.L_x_2371:
        /* <DEDUP_REMOVED lines=25> */
.L_x_2375:
[----:B------:R-:W2:Y:S01]  /*1f80*/  LDG.E.STRONG.GPU R39, [R16.64] ;  /* 0x0000000610277981 */ /* 0x000ea2000c1ef900 */
[----:B------:R-:W-:Y:S01]  /*1f90*/  YIELD ;  /* 0x0000000000007946 */ /* 0x000fe20003800000 */
[----:B--2---:R-:W-:Y:S01]  /*1fa0*/  ISETP.NE.AND P6, PT, R39, R46, PT ;  /* 0x0000002e2700720c */ /* 0x004fe20003fc5270 */
[----:B------:R-:W-:-:S12]  /*1fb0*/  CCTL.IVALL ;  /* 0x00000000ff00798f */ /* 0x000fd80002000000 */
[----:B------:R-:W-:Y:S05]  /*1fc0*/  @P6 BRA `(.L_x_2375) ;  /* 0xffffffb000006947 */ /* 0x000fea000383ffff */
.L_x_2374:
        /* <DEDUP_REMOVED lines=11> */
.L_x_2377:
        /* <DEDUP_REMOVED lines=59> */
.L_x_2376:
        /* <DEDUP_REMOVED lines=18> */
.L_x_2379:
[----:B------:R-:W-:Y:S05]  /*2550*/  BSYNC B0 ;  /* 0x0000000000007941 */ /* 0x000fea0003800000 */
.L_x_2378:
        /* <DEDUP_REMOVED lines=31> */
.L_x_2373:
        /* <DEDUP_REMOVED lines=29> */
[--C-:B------:R-:W-:Y:S02]  /*2920*/  PRMT R39, RZ, 0x7610, R35.reuse ;  /* 0x00007610ff277816 */ /* 0x100fe40000000023 */
[----:B--2---:R-:W-:-:S05]  /*2930*/  PRMT R19, RZ, 0x5410, R35 ;  /* 0x00005410ff137816 */ /* 0x004fca0000000023 */
[--C-:B0-----:R-:W-:Y:S01]  /*2940*/  FADD.FTZ R46, R19, -R16.reuse ;  /* 0x80000010132e7221 */ /* 0x101fe20000010000 */
[----:B---3--:R-:W-:Y:S02]  /*2950*/  HADD2.F32 R13, -RZ, R13.H0_H0 ;  /* 0x2000000dff0d7230 */ /* 0x008fe40000004100 */
[----:B----4-:R-:W-:Y:S01]  /*2960*/  HADD2.F32 R35, -RZ, R38.H0_H0 ;  /* 0x20000026ff237230 */ /* 0x010fe20000004100 */
[----:B------:R-:W-:-:S04]  /*2970*/  FADD.FTZ R38, R39, -R16 ;  /* 0x8000001027267221 */ /* 0x000fc80000010000 */
[-C--:B-1----:R-:W-:Y:S02]  /*2980*/  FMUL.FTZ R39, R38, R17.reuse ;  /* 0x0000001126277220 */ /* 0x082fe40000410000 */
[----:B------:R-:W-:Y:S01]  /*2990*/  FMUL.FTZ R38, R46, R17 ;  /* 0x000000112e267220 */ /* 0x000fe20000410000 */
[----:B-----5:R-:W-:Y:S02]  /*29a0*/  HADD2.F32 R42, -RZ, R42.H0_H0 ;  /* 0x2000002aff2a7230 */ /* 0x020fe40000004100 */
[----:B------:R-:W-:-:S03]  /*29b0*/  HADD2.F32 R43, -RZ, R43.H0_H0 ;  /* 0x2000002bff2b7230 */ /* 0x000fc60000004100 */
        /* <DEDUP_REMOVED lines=13> */
.L_x_2380:
        /* <DEDUP_REMOVED lines=14> */
.L_x_2382:
[----:B------:R-:W-:Y:S05]  /*2b70*/  BSYNC B0 ;  /* 0x0000000000007941 */ /* 0x000fea0003800000 */
.L_x_2381:
        /* <DEDUP_REMOVED lines=19> */
.L_x_2383:
        /* <DEDUP_REMOVED lines=13> */
.L_x_2385:
[----:B------:R-:W-:Y:S05]  /*2d80*/  BSYNC B0 ;  /* 0x0000000000007941 */ /* 0x000fea0003800000 */
.L_x_2384:
        /* <DEDUP_REMOVED lines=19> */
.L_x_2386:
        /* <DEDUP_REMOVED lines=13> */
.L_x_2388:
[----:B------:R-:W-:Y:S05]  /*2f90*/  BSYNC B0 ;  /* 0x0000000000007941 */ /* 0x000fea0003800000 */
.L_x_2387:
        /* <DEDUP_REMOVED lines=19> */
.L_x_2389:
        /* <DEDUP_REMOVED lines=12> */
.L_x_2391:
[----:B------:R-:W-:Y:S05]  /*3190*/  BSYNC B0 ;  /* 0x0000000000007941 */ /* 0x000fea0003800000 */
.L_x_2390:
        /* <DEDUP_REMOVED lines=19> */
.L_x_2392:
        /* <DEDUP_REMOVED lines=12> */
.L_x_2394:
[----:B------:R-:W-:Y:S05]  /*3390*/  BSYNC B0 ;  /* 0x0000000000007941 */ /* 0x000fea0003800000 */
.L_x_2393:
        /* <DEDUP_REMOVED lines=23> */
.L_x_2395:
        /* <DEDUP_REMOVED lines=12> */
.L_x_2397:
[----:B------:R-:W-:Y:S05]  /*35d0*/  BSYNC B0 ;  /* 0x0000000000007941 */ /* 0x000fea0003800000 */
.L_x_2396:
        /* <DEDUP_REMOVED lines=17> */
.L_x_2398:
        /* <DEDUP_REMOVED lines=12> */
.L_x_2400:
[----:B------:R-:W-:Y:S05]  /*37b0*/  BSYNC B0 ;  /* 0x0000000000007941 */ /* 0x000fea0003800000 */
.L_x_2399:
        /* <DEDUP_REMOVED lines=23> */
.L_x_2401:
        /* <DEDUP_REMOVED lines=12> */
.L_x_2403:
[----:B------:R-:W-:Y:S05]  /*39f0*/  BSYNC B0 ;  /* 0x0000000000007941 */ /* 0x000fea0003800000 */
.L_x_2402:
        /* <DEDUP_REMOVED lines=14> */
.L_x_2404:
        /* <DEDUP_REMOVED lines=22> */
.L_x_2406:
[----:B------:R-:W-:Y:S05]  /*3c40*/  BSYNC B0 ;  /* 0x0000000000007941 */ /* 0x000fea0003800000 */
.L_x_2405:
        /* <DEDUP_REMOVED lines=11> */
.L_x_2407:
        /* <DEDUP_REMOVED lines=21> */
.L_x_2409:
[----:B------:R-:W-:Y:S05]  /*3e50*/  BSYNC B0 ;  /* 0x0000000000007941 */ /* 0x000fea0003800000 */
.L_x_2408:
        /* <DEDUP_REMOVED lines=14> */
.L_x_2410:
        /* <DEDUP_REMOVED lines=22> */
.L_x_2412:
[----:B------:R-:W-:Y:S05]  /*40a0*/  BSYNC B0 ;  /* 0x0000000000007941 */ /* 0x000fea0003800000 */
.L_x_2411:
        /* <DEDUP_REMOVED lines=11> */
.L_x_2413:
        /* <DEDUP_REMOVED lines=21> */
.L_x_2415:
[----:B------:R-:W-:Y:S05]  /*42b0*/  BSYNC B0 ;  /* 0x0000000000007941 */ /* 0x000fea0003800000 */
.L_x_2414:
        /* <DEDUP_REMOVED lines=14> */
.L_x_2416:
        /* <DEDUP_REMOVED lines=22> */
.L_x_2418:
[----:B------:R-:W-:Y:S05]  /*4500*/  BSYNC B0 ;  /* 0x0000000000007941 */ /* 0x000fea0003800000 */
.L_x_2417:
        /* <DEDUP_REMOVED lines=11> */
.L_x_2419:
        /* <DEDUP_REMOVED lines=21> */
.L_x_2421:
[----:B------:R-:W-:Y:S05]  /*4710*/  BSYNC B0 ;  /* 0x0000000000007941 */ /* 0x000fea0003800000 */
.L_x_2420:
        /* <DEDUP_REMOVED lines=14> */
.L_x_2422:
        /* <DEDUP_REMOVED lines=22> */
.L_x_2424:
[----:B------:R-:W-:Y:S05]  /*4960*/  BSYNC B0 ;  /* 0x0000000000007941 */ /* 0x000fea0003800000 */
.L_x_2423:
        /* <DEDUP_REMOVED lines=11> */
.L_x_2425:
        /* <DEDUP_REMOVED lines=15> */
.L_x_2427:
[----:B------:R-:W-:Y:S05]  /*4b10*/  BSYNC B0 ;  /* 0x0000000000007941 */ /* 0x000fea0003800000 */
.L_x_2426:
[----:B------:R-:W-:Y:S02]  /*4b20*/  IADD3 R3, R3, c[0x0][0x10], RZ ;  /* 0x0000040003037a10 */ /* 0x000fe40007ffe0ff */
[----:B------:R-:W-:Y:S02]  /*4b30*/  IADD3 R4, R4, 0x1, RZ ;  /* 0x0000000104047810 */ /* 0x000fe40007ffe0ff */
[----:B------:R-:W-:-:S13]  /*4b40*/  ISETP.GE.AND P5, PT, R3, UR4, PT ;  /* 0x0000000403007c0c */ /* 0x000fda000bfa6270 */
[----:B------:R-:W-:Y:S01]  /*4b50*/  @P5 CALL.REL.NOINC `(.L_x_2428) ;  /* 0x0000001000005944 */ /* 0x000fe20003c00000 */
[----:B------:R-:W-:Y:S05]  /*4b60*/  BRA `(.L_x_2429) ;  /* 0xffffb8d000007947 */ /* 0x000fea000383ffff */
.L_x_2428:
[----:B------:R-:W-:Y:S05]  /*4b70*/  EXIT ;  /* 0x000000000000794d */ /* 0x000fea0003800000 */
.L_x_2430:
        /* <DEDUP_REMOVED lines=16> */
.L_x_3307:


//--------------------- .text._Z35group_norm_nhwc_fwd_one_pass_kernelI11Fp16IOFp32WLi64ELi26ELi416EEv26Group_norm_nhwc_fwd_params --------------------------
	.section	.text._Z35group_norm_nhwc_fwd_one_pass_kernelI11Fp16IOFp32WLi64ELi26ELi416EEv26Group_norm_nhwc_fwd_params,"ax",@progbits
	.sectioninfo	@"SHI_REGISTERS=32"
	.align	128
        .global         _Z35group_norm_nhwc_fwd_one_pass_kernelI11Fp16IOFp32WLi64ELi26ELi416EEv26Group_norm_nhwc_fwd_params
        .type           _Z35group_norm_nhwc_fwd_one_pass_kernelI11Fp16IOFp32WLi64ELi26ELi416EEv26Group_norm_nhwc_fwd_params,@function
        .size           _Z35group_norm_nhwc_fwd_one_pass_kernelI11Fp16IOFp32WLi64ELi26ELi416EEv26Group_norm_nhwc_fwd_params,(.L_x_3308 - _Z35group_norm_nhwc_fwd_one_pass_kernelI11Fp16IOFp32WLi64ELi26ELi416EEv26Group_norm_nhwc_fwd_params)
        .other          _Z35group_norm_nhwc_fwd_one_pass_kernelI11Fp16IOFp32WLi64ELi26ELi416EEv26Group_norm_nhwc_fwd_params,@"STO_CUDA_ENTRY STV_DEFAULT"
_Z35group_norm_nhwc_fwd_one_pass_kernelI11Fp16IOFp32WLi64ELi26ELi416EEv26Group_norm_nhwc_fwd_params:
.text._Z35group_norm_nhwc_fwd_one_pass_kernelI11Fp16IOFp32WLi64ELi26ELi416EEv26Group_norm_nhwc_fwd_params:
        /* <DEDUP_REMOVED lines=26> */
.L_x_2447:
        /* <DEDUP_REMOVED lines=44> */
[----:B------:R-:W-:Y:S01]  /*0460*/  @!P1 MOV R12, R24 ;  /* 0x00000018000c9202 */ /* 0x000fe20000000f00 */
[----:B------:R-:W-:Y:S01]  /*0470*/  @!P1 IMAD R9, R18, c[0x0][0x1c4], R9 ;  /* 0x0000710012099a24 */ /* 0x000fe200078e0209 */
[----:B------:R-:W-:Y:S01]  /*0480*/  @!P1 MOV R13, R27 ;  /* 0x0000001b000d9202 */ /* 0x000fe20000000f00 */
[----:B------:R-:W-:-:S04]  /*0490*/  @P0 IMAD.WIDE.U32 R14, R19, c[0x0][0x1c0], R26 ;  /* 0x00007000130e0a25 */ /* 0x000fc800078e001a */
[----:B------:R-:W-:Y:S01]  /*04a0*/  @!P1 IMAD.WIDE.U32 R12, R18, c[0x0][0x1c0], R12 ;  /* 0x00007000120c9a25 */ /* 0x000fe200078e000c */
[----:B------:R-:W-:Y:S02]  /*04b0*/  @P0 IADD3 R11, R15, R11, RZ ;  /* 0x0000000b0f0b0210 */ /* 0x000fe40007ffe0ff */
[----:B------:R-:W-:Y:S02]  /*04c0*/  @P0 LEA R10, P2, R14, c[0x0][0x170], 0x1 ;  /* 0x00005c000e0a0a11 */ /* 0x000fe400078408ff */
[----:B------:R-:W-:Y:S02]  /*04d0*/  @!P1 IADD3 R9, R13, R9, RZ ;  /* 0x000000090d099210 */ /* 0x000fe40007ffe0ff */
[----:B------:R-:W-:Y:S02]  /*04e0*/  @!P1 LEA R8, P3, R12, c[0x0][0x170], 0x1 ;  /* 0x00005c000c089a11 */ /* 0x000fe400078608ff */
[----:B------:R-:W-:Y:S02]  /*04f0*/  @P0 LEA.HI.X R11, R14, c[0x0][0x174], R11, 0x1, P2 ;  /* 0x00005d000e0b0a11 */ /* 0x000fe400010f0c0b */
[----:B------:R-:W-:-:S03]  /*0500*/  @!P1 LEA.HI.X R9, R12, c[0x0][0x174], R9, 0x1, P3 ;  /* 0x00005d000c099a11 */ /* 0x000fc600018f0c09 */
[----:B------:R-:W2:Y:S04]  /*0510*/  @P0 LDG.E R16, [R10.64] ;  /* 0x000000060a100981 */ /* 0x000ea8000c1e1900 */
[----:B------:R-:W3:Y:S01]  /*0520*/  @!P1 LDG.E R17, [R8.64] ;  /* 0x0000000608119981 */ /* 0x000ee2000c1e1900 */
[C---:B------:R-:W-:Y:S01]  /*0530*/  ISETP.GT.AND P1, PT, R4.reuse, 0x1e, PT ;  /* 0x0000001e0400780c */ /* 0x040fe20003f24270 */
[----:B------:R-:W-:Y:S01]  /*0540*/  BSSY B0, `(.L_x_2431) ;  /* 0x000004b000007945 */ /* 0x000fe20003800000 */
[----:B------:R-:W-:Y:S02]  /*0550*/  ISETP.NE.AND P3, PT, R4, RZ, PT ;  /* 0x000000ff0400720c */ /* 0x000fe40003f65270 */
[----:B------:R-:W-:Y:S01]  /*0560*/  ISETP.NE.AND P2, PT, R6, RZ, PT ;  /* 0x000000ff0600720c */ /* 0x000fe20003f45270 */
[----:B--2---:R-:W-:-:S02]  /*0570*/  HADD2.F32 R13, -RZ, R16.H1_H1 ;  /* 0x30000010ff0d7230 */ /* 0x004fc40000004100 */
[----:B------:R-:W-:Y:S02]  /*0580*/  HADD2.F32 R12, -RZ, R16.H0_H0 ;  /* 0x20000010ff0c7230 */ /* 0x000fe40000004100 */
[--C-:B---3--:R-:W-:Y:S01]  /*0590*/  HADD2.F32 R23, -RZ, R17.reuse.H1_H1 ;  /* 0x30000011ff177230 */ /* 0x108fe20000004100 */
[----:B------:R-:W-:Y:S01]  /*05a0*/  FMUL.FTZ R15, R13, R13 ;  /* 0x0000000d0d0f7220 */ /* 0x000fe20000410000 */
[----:B------:R-:W-:Y:S01]  /*05b0*/  HADD2.F32 R14, -RZ, R17.H0_H0 ;  /* 0x20000011ff0e7230 */ /* 0x000fe20000004100 */
[C---:B------:R-:W-:Y:S02]  /*05c0*/  FADD.FTZ R13, R12.reuse, R13 ;  /* 0x0000000d0c0d7221 */ /* 0x040fe40000010000 */
[----:B------:R-:W-:Y:S02]  /*05d0*/  FMUL.FTZ R29, R23, R23 ;  /* 0x00000017171d7220 */ /* 0x000fe40000410000 */
[----:B------:R-:W-:Y:S02]  /*05e0*/  FFMA.FTZ R15, R12, R12, R15 ;  /* 0x0000000c0c0f7223 */ /* 0x000fe4000001000f */
[----:B------:R-:W-:-:S02]  /*05f0*/  FADD.FTZ R12, R14, R23 ;  /* 0x000000170e0c7221 */ /* 0x000fc40000010000 */
[----:B------:R-:W-:Y:S02]  /*0600*/  FADD.FTZ R13, RZ, R13 ;  /* 0x0000000dff0d7221 */ /* 0x000fe40000010000 */
        /* <DEDUP_REMOVED lines=62> */
.L_x_2432:
[----:B------:R-:W-:Y:S05]  /*09f0*/  BSYNC B0 ;  /* 0x0000000000007941 */ /* 0x000fea0003800000 */
.L_x_2431:
        /* <DEDUP_REMOVED lines=27> */
.L_x_2435:
[----:B------:R-:W2:Y:S01]  /*0bb0*/  LDG.E.STRONG.GPU R8, [R28.64] ;  /* 0x000000061c087981 */ /* 0x000ea2000c1ef900 */
[----:B------:R-:W-:Y:S01]  /*0bc0*/  YIELD ;  /* 0x0000000000007946 */ /* 0x000fe20003800000 */
[----:B--2---:R-:W-:Y:S01]  /*0bd0*/  ISETP.NE.AND P1, PT, R8, R11, PT ;  /* 0x0000000b0800720c */ /* 0x004fe20003f25270 */
[----:B------:R-:W-:-:S12]  /*0be0*/  CCTL.IVALL ;  /* 0x00000000ff00798f */ /* 0x000fd80002000000 */
[----:B------:R-:W-:Y:S05]  /*0bf0*/  @P1 BRA `(.L_x_2435) ;  /* 0xffffffb000001947 */ /* 0x000fea000383ffff */
.L_x_2434:
        /* <DEDUP_REMOVED lines=11> */
.L_x_2437:
        /* <DEDUP_REMOVED lines=59> */
.L_x_2436:
        /* <DEDUP_REMOVED lines=19> */
.L_x_2439:
[----:B------:R-:W-:Y:S05]  /*1190*/  BSYNC B0 ;  /* 0x0000000000007941 */ /* 0x000fea0003800000 */
.L_x_2438:
        /* <DEDUP_REMOVED lines=30> */
.L_x_2433:
        /* <DEDUP_REMOVED lines=16> */
[--C-:B01----:R-:W-:Y:S01]  /*1480*/  HADD2.F32 R13, -RZ, R16.reuse.H0_H0 ;  /* 0x20000010ff0d7230 */ /* 0x103fe20000004100 */
[----:B------:R-:W-:Y:S01]  /*1490*/  ISETP.NE.AND P2, PT, RZ, UR5, PT ;  /* 0x00000005ff007c0c */ /* 0x000fe2000bf45270 */
[----:B--2---:R-:W-:Y:S01]  /*14a0*/  HADD2.F32 R23, -RZ, R16.H1_H1 ;  /* 0x30000010ff177230 */ /* 0x004fe20000004100 */
[----:B------:R-:W0:Y:S01]  /*14b0*/  LDS.64 R14, [0x80] ;  /* 0x00008000ff0e7984 */ /* 0x000e220000000a00 */
[----:B------:R-:W-:-:S02]  /*14c0*/  HADD2.F32 R29, -RZ, R17.H0_H0 ;  /* 0x20000011ff1d7230 */ /* 0x000fc40000004100 */
[----:B------:R-:W-:Y:S01]  /*14d0*/  HADD2.F32 R16, -RZ, R17.H1_H1 ;  /* 0x30000011ff107230 */ /* 0x000fe20000004100 */
[----:B0-----:R-:W-:-:S04]  /*14e0*/  FMUL.FTZ R14, R14, c[0x0][0x1f4] ;  /* 0x00007d000e0e7a20 */ /* 0x001fc80000410000 */
        /* <DEDUP_REMOVED lines=16> */
[----:B------:R-:W-:Y:S02]  /*15f0*/  FMUL.FTZ R16, R13, R12 ;  /* 0x0000000c0d107220 */ /* 0x000fe40000410000 */
[C-C-:B---3--:R-:W-:Y:S02]  /*1600*/  FFMA.FTZ R14, R8.reuse, R17, R10.reuse ;  /* 0x00000011080e7223 */ /* 0x148fe4000001000a */
        /* <DEDUP_REMOVED lines=14> */
.L_x_2440:
[----:B------:R-:W-:Y:S01]  /*16f0*/  BSSY B0, `(.L_x_2441) ;  /* 0x000000c000007945 */ /* 0x000fe20003800000 */
[----:B------:R-:W-:Y:S05]  /*1700*/  @!P0 BRA `(.L_x_2442) ;  /* 0x000000a000008947 */ /* 0x000fea0003800000 */
[----:B------:R-:W-:Y:S01]  /*1710*/  MOV R8, R24 ;  /* 0x0000001800087202 */ /* 0x000fe20000000f00 */
[----:B------:R-:W-:Y:S01]  /*1720*/  IMAD R10, R3, c[0x0][0x1c0], RZ ;  /* 0x00007000030a7a24 */ /* 0x000fe200078e02ff */
[----:B------:R-:W-:Y:S02]  /*1730*/  MOV R9, R27 ;  /* 0x0000001b00097202 */ /* 0x000fe40000000f00 */
[----:B------:R-:W-:Y:S01]  /*1740*/  F2FP.PACK_AB R15, R15, R14 ;  /* 0x0000000e0f0f723e */ /* 0x000fe200000000ff */
[C---:B------:R-:W-:Y:S02]  /*1750*/  IMAD R11, R19.reuse, c[0x0][0x1c4], R10 ;  /* 0x00007100130b7a24 */ /* 0x040fe400078e020a */
[----:B------:R-:W-:-:S05]  /*1760*/  IMAD.WIDE.U32 R8, R19, c[0x0][0x1c0], R8 ;  /* 0x0000700013087a25 */ /* 0x000fca00078e0008 */
[----:B------:R-:W-:Y:S02]  /*1770*/  IADD3 R11, R9, R11, RZ ;  /* 0x0000000b090b7210 */ /* 0x000fe40007ffe0ff */
[----:B------:R-:W-:-:S04]  /*1780*/  LEA R10, P3, R8, c[0x0][0x160], 0x1 ;  /* 0x00005800080a7a11 */ /* 0x000fc800078608ff */
[----:B------:R-:W-:-:S05]  /*1790*/  LEA.HI.X R11, R8, c[0x0][0x164], R11, 0x1, P3 ;  /* 0x00005900080b7a11 */ /* 0x000fca00018f0c0b */
[----:B------:R0:W-:Y:S04]  /*17a0*/  STG.E [R10.64], R15 ;  /* 0x0000000f0a007986 */ /* 0x0001e8000c101906 */
.L_x_2442:
[----:B------:R-:W-:Y:S05]  /*17b0*/  BSYNC B0 ;  /* 0x0000000000007941 */ /* 0x000fea0003800000 */
.L_x_2441:
        /* <DEDUP_REMOVED lines=11> */
.L_x_2443:
[----:B------:R-:W-:Y:S01]  /*1870*/  BSSY B0, `(.L_x_2444) ;  /* 0x000000c000007945 */ /* 0x000fe20003800000 */
[----:B------:R-:W-:Y:S05]  /*1880*/  @P1 BRA `(.L_x_2445) ;  /* 0x000000a000001947 */ /* 0x000fea0003800000 */
[----:B0-----:R-:W-:Y:S01]  /*1890*/  MOV R10, R24 ;  /* 0x00000018000a7202 */ /* 0x001fe20000000f00 */
        /* <DEDUP_REMOVED lines=9> */
.L_x_2445:
[----:B------:R-:W-:Y:S05]  /*1930*/  BSYNC B0 ;  /* 0x0000000000007941 */ /* 0x000fea0003800000 */
.L_x_2444:
[----:B------:R-:W-:Y:S02]  /*1940*/  IADD3 R20, R20, c[0x0][0x10], RZ ;  /* 0x0000040014147a10 */ /* 0x000fe40007ffe0ff */
[----:B------:R-:W-:Y:S02]  /*1950*/  IADD3 R2, R2, 0x1, RZ ;  /* 0x0000000102027810 */ /* 0x000fe40007ffe0ff */
[----:B------:R-:W-:-:S13]  /*1960*/  ISETP.GE.AND P1, PT, R20, UR4, PT ;  /* 0x0000000414007c0c */ /* 0x000fda000bf26270 */
[----:B------:R-:W-:Y:S01]  /*1970*/  @P1 CALL.REL.NOINC `(.L_x_2446) ;  /* 0x0000001000001944 */ /* 0x000fe20003c00000 */
[----:B------:R-:W-:Y:S05]  /*1980*/  BRA `(.L_x_2447) ;  /* 0xffffe81000007947 */ /* 0x000fea000383ffff */
.L_x_2446:
[----:B------:R-:W-:Y:S05]  /*1990*/  EXIT ;  /* 0x000000000000794d */ /* 0x000fea0003800000 */
.L_x_2448:
        /* <DEDUP_REMOVED lines=14> */
.L_x_3308:


//--------------------- .text._Z35group_norm_nhwc_fwd_one_pass_kernelI11Fp16IOFp32WLi128ELi26ELi416EEv26Group_norm_nhwc_fwd_params --------------------------
	.section	.text._Z35group_norm_nhwc_fwd_one_pass_kernelI11Fp16IOFp32WLi128ELi26ELi416EEv26Group_norm_nhwc_fwd_params,"ax",@progbits
	.sectioninfo	@"SHI_REGISTERS=46"
	.align	128
        .global         _Z35group_norm_nhwc_fwd_one_pass_kernelI11Fp16IOFp32WLi128ELi26ELi416EEv26Group_norm_nhwc_fwd_params
        .type           _Z35group_norm_nhwc_fwd_one_pass_kernelI11Fp16IOFp32WLi128ELi26ELi416EEv26Group_norm_nhwc_fwd_params,@function
        .size           _Z35group_norm_nhwc_fwd_one_pass_kernelI11Fp16IOFp32WLi128ELi26ELi416EEv26Group_norm_nhwc_fwd_params,(.L_x_3309 - _Z35group_norm_nhwc_fwd_one_pass_kernelI11Fp16IOFp32WLi128ELi26ELi416EEv26Group_norm_nhwc_fwd_params)
        .other          _Z35group_norm_nhwc_fwd_one_pass_kernelI11Fp16IOFp32WLi128ELi26ELi416EEv26Group_norm_nhwc_fwd_params,@"STO_CUDA_ENTRY STV_DEFAULT"
_Z35group_norm_nhwc_fwd_one_pass_kernelI11Fp16IOFp32WLi128ELi26ELi416EEv26Group_norm_nhwc_fwd_params:
.text._Z35group_norm_nhwc_fwd_one_pass_kernelI11Fp16IOFp32WLi128ELi26ELi416EEv26Group_norm_nhwc_fwd_params:
        /* <DEDUP_REMOVED lines=28> */
.L_x_2471:
[----:B0-----:R-:W-:Y:S02]  /*01c0*/  IABS R11, c[0x0][0x1d8] ;  /* 0x00007600000b7a13 */ /* 0x001fe40000000000 */
        /* <DEDUP_REMOVED lines=50> */
[----:B------:R-:W-:Y:S02]  /*04f0*/  @P0 MOV R10, R36 ;  /* 0x00000024000a0202 */ /* 0x000fe40000000f00 */
[----:B------:R-:W-:Y:S01]  /*0500*/  @P0 MOV R11, R35 ;  /* 0x00000023000b0202 */ /* 0x000fe20000000f00 */
[----:B------:R-:W-:Y:S01]  /*0510*/  @!P1 IMAD.WIDE.U32 R8, R20, c[0x0][0x1c0], R34 ;  /* 0x0000700014089a25 */ /* 0x000fe200078e0022 */
[----:B------:R-:W-:-:S03]  /*0520*/  ISETP.GT.U32.OR P3, PT, R0, 0x19f, P3 ;  /* 0x0000019f0000780c */ /* 0x000fc60001f64470 */
[----:B------:R-:W-:Y:S01]  /*0530*/  @P0 IMAD.WIDE.U32 R10, R2, c[0x0][0x1c0], R10 ;  /* 0x00007000020a0a25 */ /* 0x000fe200078e000a */
[----:B------:R-:W-:Y:S02]  /*0540*/  @!P1 IADD3 R9, R9, R15, RZ ;  /* 0x0000000f09099210 */ /* 0x000fe40007ffe0ff */
[C---:B------:R-:W-:Y:S02]  /*0550*/  @!P1 LEA R14, P5, R8.reuse, c[0x0][0x170], 0x1 ;  /* 0x00005c00080e9a11 */ /* 0x040fe400078a08ff */
[----:B------:R-:W-:Y:S02]  /*0560*/  @P0 IADD3 R11, R11, R13, RZ ;  /* 0x0000000d0b0b0210 */ /* 0x000fe40007ffe0ff */
[----:B------:R-:W-:Y:S01]  /*0570*/  @!P1 LEA.HI.X R15, R8, c[0x0][0x174], R9, 0x1, P5 ;  /* 0x00005d00080f9a11 */ /* 0x000fe200028f0c09 */
[----:B------:R-:W-:Y:S01]  /*0580*/  @!P2 IMAD R8, R25, c[0x0][0x1c0], RZ ;  /* 0x000070001908aa24 */ /* 0x000fe200078e02ff */
[----:B------:R-:W-:Y:S02]  /*0590*/  @P0 LEA R16, P4, R10, c[0x0][0x170], 0x1 ;  /* 0x00005c000a100a11 */ /* 0x000fe400078808ff */
[----:B------:R-:W-:Y:S01]  /*05a0*/  @!P2 MOV R9, R35 ;  /* 0x000000230009a202 */ /* 0x000fe20000000f00 */
[----:B------:R-:W-:Y:S01]  /*05b0*/  @!P2 IMAD R13, R21, c[0x0][0x1c4], R8 ;  /* 0x00007100150daa24 */ /* 0x000fe200078e0208 */
[----:B------:R-:W-:-:S02]  /*05c0*/  @!P2 MOV R8, R36 ;  /* 0x000000240008a202 */ /* 0x000fc40000000f00 */
[----:B------:R-:W-:Y:S01]  /*05d0*/  @P0 LEA.HI.X R17, R10, c[0x0][0x174], R11, 0x1, P4 ;  /* 0x00005d000a110a11 */ /* 0x000fe200020f0c0b */
[----:B------:R-:W-:Y:S02]  /*05e0*/  @!P3 IMAD R11, R26, c[0x0][0x1c0], RZ ;  /* 0x000070001a0bba24 */ /* 0x000fe400078e02ff */
[----:B------:R-:W-:Y:S01]  /*05f0*/  @!P2 IMAD.WIDE.U32 R8, R21, c[0x0][0x1c0], R8 ;  /* 0x000070001508aa25 */ /* 0x000fe200078e0008 */
[----:B------:R-:W-:Y:S01]  /*0600*/  @!P3 MOV R10, R36 ;  /* 0x00000024000ab202 */ /* 0x000fe20000000f00 */
[----:B------:R-:W-:Y:S01]  /*0610*/  CS2R R28, SRZ ;  /* 0x00000000001c7805 */ /* 0x000fe2000001ff00 */
[----:B------:R-:W2:Y:S01]  /*0620*/  @P0 LDG.E R27, [R16.64] ;  /* 0x00000006101b0981 */ /* 0x000ea2000c1e1900 */
[----:B------:R-:W-:Y:S01]  /*0630*/  @!P3 IMAD R19, R22, c[0x0][0x1c4], R11 ;  /* 0x000071001613ba24 */ /* 0x000fe200078e020b */
[----:B------:R-:W-:Y:S02]  /*0640*/  @!P3 MOV R11, R35 ;  /* 0x00000023000bb202 */ /* 0x000fe40000000f00 */
[----:B------:R-:W-:Y:S01]  /*0650*/  @!P2 IADD3 R9, R9, R13, RZ ;  /* 0x0000000d0909a210 */ /* 0x000fe20007ffe0ff */
[----:B------:R-:W3:Y:S01]  /*0660*/  @!P1 LDG.E R28, [R14.64] ;  /* 0x000000060e1c9981 */ /* 0x000ee2000c1e1900 */
[----:B------:R-:W-:Y:S01]  /*0670*/  @!P2 LEA R12, P4, R8, c[0x0][0x170], 0x1 ;  /* 0x00005c00080caa11 */ /* 0x000fe200078808ff */
[----:B------:R-:W-:-:S03]  /*0680*/  @!P3 IMAD.WIDE.U32 R10, R22, c[0x0][0x1c0], R10 ;  /* 0x00007000160aba25 */ /* 0x000fc600078e000a */
[----:B------:R-:W-:Y:S02]  /*0690*/  @!P2 LEA.HI.X R13, R8, c[0x0][0x174], R9, 0x1, P4 ;  /* 0x00005d00080daa11 */ /* 0x000fe400020f0c09 */
[----:B------:R-:W-:Y:S02]  /*06a0*/  @!P3 IADD3 R9, R11, R19, RZ ;  /* 0x000000130b09b210 */ /* 0x000fe40007ffe0ff */
[C---:B------:R-:W-:Y:S01]  /*06b0*/  @!P3 LEA R8, P1, R10.reuse, c[0x0][0x170], 0x1 ;  /* 0x00005c000a08ba11 */ /* 0x040fe200078208ff */
[----:B------:R-:W4:Y:S01]  /*06c0*/  @!P2 LDG.E R29, [R12.64] ;  /* 0x000000060c1da981 */ /* 0x000f22000c1e1900 */
[----:B------:R-:W-:Y:S02]  /*06d0*/  MOV R30, RZ ;  /* 0x000000ff001e7202 */ /* 0x000fe40000000f00 */
[----:B------:R-:W-:-:S05]  /*06e0*/  @!P3 LEA.HI.X R9, R10, c[0x0][0x174], R9, 0x1, P1 ;  /* 0x00005d000a09ba11 */ /* 0x000fca00008f0c09 */
[----:B------:R1:W5:Y:S01]  /*06f0*/  @!P3 LDG.E R30, [R8.64] ;  /* 0x00000006081eb981 */ /* 0x000362000c1e1900 */
[C---:B0-----:R-:W-:Y:S02]  /*0700*/  ISETP.GT.AND P1, PT, R4.reuse, 0x1e, PT ;  /* 0x0000001e0400780c */ /* 0x041fe40003f24270 */
[----:B------:R-:W-:Y:S02]  /*0710*/  ISETP.NE.AND P3, PT, R4, RZ, PT ;  /* 0x000000ff0400720c */ /* 0x000fe40003f65270 */
[----:B------:R-:W-:Y:S01]  /*0720*/  ISETP.NE.AND P2, PT, R0, RZ, PT ;  /* 0x000000ff0000720c */ /* 0x000fe20003f45270 */
[----:B------:R-:W-:Y:S01]  /*0730*/  BSSY B0, `(.L_x_2449) ;  /* 0x0000058000007945 */ /* 0x000fe20003800000 */
[--C-:B--2---:R-:W-:Y:S02]  /*0740*/  HADD2.F32 R11, -RZ, R27.reuse.H1_H1 ;  /* 0x3000001bff0b7230 */ /* 0x104fe40000004100 */
[----:B------:R-:W-:Y:S02]  /*0750*/  HADD2.F32 R10, -RZ, R27.H0_H0 ;  /* 0x2000001bff0a7230 */ /* 0x000fe40000004100 */
[--C-:B---3--:R-:W-:Y:S01]  /*0760*/  HADD2.F32 R17, -RZ, R28.reuse.H1_H1 ;  /* 0x3000001cff117230 */ /* 0x108fe20000004100 */
[----:B------:R-:W-:Y:S01]  /*0770*/  FMUL.FTZ R15, R11, R11 ;  /* 0x0000000b0b0f7220 */ /* 0x000fe20000410000 */
[----:B------:R-:W-:Y:S01]  /*0780*/  HADD2.F32 R14, -RZ, R28.H0_H0 ;  /* 0x2000001cff0e7230 */ /* 0x000fe20000004100 */
[----:B------:R-:W-:-:S02]  /*0790*/  FADD.FTZ R11, R10, R11 ;  /* 0x0000000b0a0b7221 */ /* 0x000fc40000010000 */
[----:B------:R-:W-:Y:S01]  /*07a0*/  FFMA.FTZ R15, R10, R10, R15 ;  /* 0x0000000a0a0f7223 */ /* 0x000fe2000001000f */
[--C-:B----4-:R-:W-:Y:S01]  /*07b0*/  HADD2.F32 R19, -RZ, R29.reuse.H1_H1 ;  /* 0x3000001dff137230 */ /* 0x110fe20000004100 */
[----:B------:R-:W-:Y:S01]  /*07c0*/  FADD.FTZ R10, R14, R17 ;  /* 0x000000110e0a7221 */ /* 0x000fe20000010000 */
[----:B-1----:R-:W-:Y:S01]  /*07d0*/  HADD2.F32 R8, -RZ, R29.H0_H0 ;  /* 0x2000001dff087230 */ /* 0x002fe20000004100 */
[----:B------:R-:W-:Y:S02]  /*07e0*/  FADD.FTZ R11, RZ, R11 ;  /* 0x0000000bff0b7221 */ /* 0x000fe40000010000 */
[----:B------:R-:W-:Y:S02]  /*07f0*/  FMUL.FTZ R9, R19, R19 ;  /* 0x0000001313097220 */ /* 0x000fe40000410000 */
[----:B------:R-:W-:Y:S02]  /*0800*/  FMUL.FTZ R13, R17, R17 ;  /* 0x00000011110d7220 */ /* 0x000fe40000410000 */
[----:B------:R-:W-:Y:S01]  /*0810*/  FADD.FTZ R10, R11, R10 ;  /* 0x0000000a0b0a7221 */ /* 0x000fe20000010000 */
[----:B-----5:R-:W-:Y:S01]  /*0820*/  HADD2.F32 R11, -RZ, R30.H1_H1 ;  /* 0x3000001eff0b7230 */ /* 0x020fe20000004100 */
[----:B------:R-:W-:-:S02]  /*0830*/  FADD.FTZ R19, R8, R19 ;  /* 0x0000001308137221 */ /* 0x000fc40000010000 */
[----:B------:R-:W-:Y:S01]  /*0840*/  FFMA.FTZ R9, R8, R8, R9 ;  /* 0x0000000808097223 */ /* 0x000fe20000010009 */
[----:B------:R-:W-:Y:S01]  /*0850*/  HADD2.F32 R8, -RZ, R30.H0_H0 ;  /* 0x2000001eff087230 */ /* 0x000fe20000004100 */
[----:B------:R-:W-:Y:S02]  /*0860*/  FFMA.FTZ R14, R14, R14, R13 ;  /* 0x0000000e0e0e7223 */ /* 0x000fe4000001000d */
[----:B------:R-:W-:Y:S02]  /*0870*/  FADD.FTZ R15, RZ, R15 ;  /* 0x0000000fff0f7221 */ /* 0x000fe40000010000 */
[----:B------:R-:W-:Y:S02]  /*0880*/  FMUL.FTZ R13, R11, R11 ;  /* 0x0000000b0b0d7220 */ /* 0x000fe40000410000 */
[----:B------:R-:W-:Y:S02]  /*0890*/  FADD.FTZ R14, R15, R14 ;  /* 0x0000000e0f0e7221 */ /* 0x000fe40000010000 */
[----:B------:R-:W-:-:S02]  /*08a0*/  FADD.FTZ R10, R10, R19 ;  /* 0x000000130a0a7221 */ /* 0x000fc40000010000 */
[----:B------:R-:W-:Y:S02]  /*08b0*/  FADD.FTZ R11, R8, R11 ;  /* 0x0000000b080b7221 */ /* 0x000fe40000010000 */
[----:B------:R-:W-:Y:S02]  /*08c0*/  FADD.FTZ R9, R14, R9 ;  /* 0x000000090e097221 */ /* 0x000fe40000010000 */
        /* <DEDUP_REMOVED lines=62> */
.L_x_2450:
[----:B------:R-:W-:Y:S05]  /*0cb0*/  BSYNC B0 ;  /* 0x0000000000007941 */ /* 0x000fea0003800000 */
.L_x_2449:
        /* <DEDUP_REMOVED lines=25> */
.L_x_2453:
[----:B------:R-:W2:Y:S01]  /*0e50*/  LDG.E.STRONG.GPU R12, [R10.64] ;  /* 0x000000060a0c7981 */ /* 0x000ea2000c1ef900 */
[----:B------:R-:W-:Y:S01]  /*0e60*/  YIELD ;  /* 0x0000000000007946 */ /* 0x000fe20003800000 */
[----:B--2---:R-:W-:Y:S01]  /*0e70*/  ISETP.NE.AND P1, PT, R12, R13, PT ;  /* 0x0000000d0c00720c */ /* 0x004fe20003f25270 */
[----:B------:R-:W-:-:S12]  /*0e80*/  CCTL.IVALL ;  /* 0x00000000ff00798f */ /* 0x000fd80002000000 */
[----:B------:R-:W-:Y:S05]  /*0e90*/  @P1 BRA `(.L_x_2453) ;  /* 0xffffffb000001947 */ /* 0x000fea000383ffff */
.L_x_2452:
        /* <DEDUP_REMOVED lines=11> */
.L_x_2455:
        /* <DEDUP_REMOVED lines=59> */
.L_x_2454:
        /* <DEDUP_REMOVED lines=19> */
.L_x_2457:
[----:B------:R-:W-:Y:S05]  /*1430*/  BSYNC B0 ;  /* 0x0000000000007941 */ /* 0x000fea0003800000 */
.L_x_2456:
        /* <DEDUP_REMOVED lines=30> */
.L_x_2451:
[----:B------:R-:W-:Y:S01]  /*1620*/  LOP3.LUT P1, RZ, R3, R0, RZ, 0xfc, !PT ;  /* 0x0000000003ff7212 */ /* 0x000fe2000782fcff */
[----:B------:R1:W-:Y:S01]  /*1630*/  @!P2 STS.64 [0x80], R8 ;  /* 0x00008008ff00a388 */ /* 0x0003e20000000a00 */
        /* <DEDUP_REMOVED lines=18> */
[--C-:B------:R-:W-:Y:S01]  /*1760*/  HADD2.F32 R19, -RZ, R28.reuse.H0_H0 ;  /* 0x2000001cff137230 */ /* 0x100fe20000004100 */
[----:B------:R-:W-:Y:S01]  /*1770*/  ISETP.GE.U32.AND P2, PT, R20, c[0x0][0x1c8], PT ;  /* 0x0000720014007a0c */ /* 0x000fe20003f46070 */
[----:B------:R-:W-:Y:S01]  /*1780*/  HADD2.F32 R27, -RZ, R28.H1_H1 ;  /* 0x3000001cff1b7230 */ /* 0x000fe20000004100 */
[----:B------:R-:W-:Y:S01]  /*1790*/  ISETP.GE.U32.AND P3, PT, R21, c[0x0][0x1c8], PT ;  /* 0x0000720015007a0c */ /* 0x000fe20003f66070 */
[--C-:B------:R-:W-:Y:S01]  /*17a0*/  HADD2.F32 R39, -RZ, R29.reuse.H0_H0 ;  /* 0x2000001dff277230 */ /* 0x100fe20000004100 */
[----:B------:R-:W-:Y:S01]  /*17b0*/  ISETP.GE.AND.EX P2, PT, R23, c[0x0][0x1cc], PT, P2 ;  /* 0x0000730017007a0c */ /* 0x000fe20003f46320 */
[--C-:B------:R-:W-:Y:S01]  /*17c0*/  HADD2.F32 R41, -RZ, R30.reuse.H0_H0 ;  /* 0x2000001eff297230 */ /* 0x100fe20000004100 */
[----:B------:R-:W-:Y:S01]  /*17d0*/  ISETP.GE.AND.EX P3, PT, R25, c[0x0][0x1cc], PT, P3 ;  /* 0x0000730019007a0c */ /* 0x000fe20003f66330 */
[----:B------:R-:W-:Y:S01]  /*17e0*/  HADD2.F32 R29, -RZ, R29.H1_H1 ;  /* 0x3000001dff1d7230 */ /* 0x000fe20000004100 */
[C---:B------:R-:W-:Y:S01]  /*17f0*/  ISETP.GT.U32.OR P2, PT, R0.reuse, 0x19f, P2 ;  /* 0x0000019f0000780c */ /* 0x040fe20001744470 */
[----:B------:R-:W-:Y:S01]  /*1800*/  HADD2.F32 R43, -RZ, R30.H1_H1 ;  /* 0x3000001eff2b7230 */ /* 0x000fe20000004100 */
[----:B------:R-:W-:Y:S01]  /*1810*/  ISETP.GT.U32.OR P3, PT, R0, 0x19f, P3 ;  /* 0x0000019f0000780c */ /* 0x000fe20001f64470 */
[----:B0-----:R-:W-:-:S04]  /*1820*/  FMUL.FTZ R24, R14, c[0x0][0x1f4] ;  /* 0x00007d000e187a20 */ /* 0x001fc80000410000 */
[----:B------:R-:W-:Y:S02]  /*1830*/  FMUL.FTZ R14, R24, R24 ;  /* 0x00000018180e7220 */ /* 0x000fe40000410000 */
[----:B------:R-:W-:Y:S02]  /*1840*/  FADD.FTZ R9, R9, -R24 ;  /* 0x8000001809097221 */ /* 0x000fe40000010000 */
[----:B------:R-:W-:Y:S01]  /*1850*/  FFMA.FTZ R15, R15, c[0x0][0x1f4], -R14 ;  /* 0x00007d000f0f7a23 */ /* 0x000fe2000001080e */
[----:B------:R-:W-:Y:S01]  /*1860*/  MOV R14, 0x3f800000 ;  /* 0x3f800000000e7802 */ /* 0x000fe20000000f00 */
[--C-:B------:R-:W-:Y:S02]  /*1870*/  FADD.FTZ R29, R29, -R24.reuse ;  /* 0x800000181d1d7221 */ /* 0x100fe40000010000 */
[----:B------:R-:W-:Y:S01]  /*1880*/  FADD.FTZ R17, R17, -R24 ;  /* 0x8000001811117221 */ /* 0x000fe20000010000 */
[----:B------:R-:W-:-:S13]  /*1890*/  FSETP.GTU.FTZ.AND P1, PT, R15, RZ, PT ;  /* 0x000000ff0f00720b */ /* 0x000fda0003f3c000 */
[----:B------:R-:W-:-:S04]  /*18a0*/  @P1 FADD.FTZ R15, R15, c[0x0][0x188] ;  /* 0x000062000f0f1621 */ /* 0x000fc80000010000 */
[----:B------:R0:W1:Y:S01]  /*18b0*/  @P1 MUFU.RSQ R14, R15 ;  /* 0x0000000f000e1308 */ /* 0x0000620000001400 */
[----:B------:R-:W-:-:S04]  /*18c0*/  ISETP.GE.U32.AND P1, PT, R22, c[0x0][0x1c8], PT ;  /* 0x0000720016007a0c */ /* 0x000fc80003f26070 */
[----:B------:R-:W-:Y:S01]  /*18d0*/  ISETP.GE.AND.EX P1, PT, R26, c[0x0][0x1cc], PT, P1 ;  /* 0x000073001a007a0c */ /* 0x000fe20003f26310 */
[----:B0-----:R-:W-:-:S03]  /*18e0*/  FADD.FTZ R15, R19, -R24 ;  /* 0x80000018130f7221 */ /* 0x001fc60000010000 */
[----:B------:R-:W-:Y:S01]  /*18f0*/  ISETP.GT.U32.OR P1, PT, R0, 0x19f, P1 ;  /* 0x0000019f0000780c */ /* 0x000fe20000f24470 */
[--C-:B------:R-:W-:Y:S02]  /*1900*/  FADD.FTZ R19, R27, -R24.reuse ;  /* 0x800000181b137221 */ /* 0x100fe40000010000 */
[--C-:B------:R-:W-:Y:S02]  /*1910*/  FADD.FTZ R27, R39, -R24.reuse ;  /* 0x80000018271b7221 */ /* 0x100fe40000010000 */
[--C-:B------:R-:W-:Y:S02]  /*1920*/  FADD.FTZ R39, R41, -R24.reuse ;  /* 0x8000001829277221 */ /* 0x100fe40000010000 */
[----:B------:R-:W-:Y:S02]  /*1930*/  FADD.FTZ R41, R43, -R24 ;  /* 0x800000182b297221 */ /* 0x000fe40000010000 */
[-C--:B-1----:R-:W-:Y:S02]  /*1940*/  FMUL.FTZ R15, R15, R14.reuse ;  /* 0x0000000e0f0f7220 */ /* 0x082fe40000410000 */
[----:B------:R-:W-:-:S02]  /*1950*/  FMUL.FTZ R9, R9, R14 ;  /* 0x0000000e09097220 */ /* 0x000fc40000410000 */
[-C--:B------:R-:W-:Y:S02]  /*1960*/  FMUL.FTZ R24, R19, R14.reuse ;  /* 0x0000000e13187220 */ /* 0x080fe40000410000 */
[-C--:B------:R-:W-:Y:S02]  /*1970*/  FMUL.FTZ R27, R27, R14.reuse ;  /* 0x0000000e1b1b7220 */ /* 0x080fe40000410000 */
[-C--:B------:R-:W-:Y:S02]  /*1980*/  FMUL.FTZ R28, R29, R14.reuse ;  /* 0x0000000e1d1c7220 */ /* 0x080fe40000410000 */
[-C--:B------:R-:W-:Y:S02]  /*1990*/  FMUL.FTZ R30, R41, R14.reuse ;  /* 0x0000000e291e7220 */ /* 0x080fe40000410000 */
[-C--:B------:R-:W-:Y:S02]  /*19a0*/  FMUL.FTZ R8, R17, R14.reuse ;  /* 0x0000000e11087220 */ /* 0x080fe40000410000 */
[----:B------:R-:W-:-:S02]  /*19b0*/  FMUL.FTZ R39, R39, R14 ;  /* 0x0000000e27277220 */ /* 0x000fc40000410000 */
[C-C-:B---3--:R-:W-:Y:S02]  /*19c0*/  FFMA.FTZ R16, R10.reuse, R15, R12.reuse ;  /* 0x0000000f0a107223 */ /* 0x148fe4000001000c */
[C-C-:B------:R-:W-:Y:S02]  /*19d0*/  FFMA.FTZ R18, R10.reuse, R9, R12.reuse ;  /* 0x000000090a127223 */ /* 0x140fe4000001000c */
[----:B------:R-:W-:Y:S02]  /*19e0*/  FFMA.FTZ R14, R10, R27, R12 ;  /* 0x0000001b0a0e7223 */ /* 0x000fe4000001000c */
[C-C-:B------:R-:W-:Y:S02]  /*19f0*/  FFMA.FTZ R19, R11.reuse, R24, R13.reuse ;  /* 0x000000180b137223 */ /* 0x140fe4000001000d */
[C-C-:B------:R-:W-:Y:S02]  /*1a00*/  FFMA.FTZ R17, R11.reuse, R28, R13.reuse ;  /* 0x0000001c0b117223 */ /* 0x140fe4000001000d */
[----:B------:R-:W-:-:S02]  /*1a10*/  FFMA.FTZ R15, R11, R30, R13 ;  /* 0x0000001e0b0f7223 */ /* 0x000fc4000001000d */
        /* <DEDUP_REMOVED lines=13> */
.L_x_2458:
        /* <DEDUP_REMOVED lines=12> */
.L_x_2460:
[----:B------:R-:W-:Y:S05]  /*1bb0*/  BSYNC B0 ;  /* 0x0000000000007941 */ /* 0x000fea0003800000 */
.L_x_2459:
        /* <DEDUP_REMOVED lines=11> */
.L_x_2461:
[----:B------:R-:W-:Y:S01]  /*1c70*/  BSSY B0, `(.L_x_2462) ;  /* 0x000000c000007945 */ /* 0x000fe20003800000 */
[----:B------:R-:W-:Y:S05]  /*1c80*/  @P2 BRA `(.L_x_2463) ;  /* 0x000000a000002947 */ /* 0x000fea0003800000 */
[----:B------:R-:W-:Y:S01]  /*1c90*/  MOV R8, R36 ;  /* 0x0000002400087202 */ /* 0x000fe20000000f00 */
[----:B------:R-:W-:Y:S01]  /*1ca0*/  IMAD R23, R23, c[0x0][0x1c0], RZ ;  /* 0x0000700017177a24 */ /* 0x000fe200078e02ff */
[----:B------:R-:W-:Y:S02]  /*1cb0*/  MOV R9, R35 ;  /* 0x0000002300097202 */ /* 0x000fe40000000f00 */
[----:B------:R-:W-:Y:S01]  /*1cc0*/  F2FP.PACK_AB R19, R19, R16 ;  /* 0x000000101313723e */ /* 0x000fe200000000ff */
[C---:B------:R-:W-:Y:S02]  /*1cd0*/  IMAD R23, R20.reuse, c[0x0][0x1c4], R23 ;  /* 0x0000710014177a24 */ /* 0x040fe400078e0217 */
[----:B------:R-:W-:-:S05]  /*1ce0*/  IMAD.WIDE.U32 R8, R20, c[0x0][0x1c0], R8 ;  /* 0x0000700014087a25 */ /* 0x000fca00078e0008 */
[----:B------:R-:W-:Y:S02]  /*1cf0*/  IADD3 R23, R9, R23, RZ ;  /* 0x0000001709177210 */ /* 0x000fe40007ffe0ff */
[----:B0-----:R-:W-:-:S04]  /*1d00*/  LEA R10, P2, R8, c[0x0][0x160], 0x1 ;  /* 0x00005800080a7a11 */ /* 0x001fc800078408ff */
[----:B------:R-:W-:-:S05]  /*1d10*/  LEA.HI.X R11, R8, c[0x0][0x164], R23, 0x1, P2 ;  /* 0x00005900080b7a11 */ /* 0x000fca00010f0c17 */
[----:B------:R0:W-:Y:S04]  /*1d20*/  STG.E [R10.64], R19 ;  /* 0x000000130a007986 */ /* 0x0001e8000c101906 */
.L_x_2463:
[----:B------:R-:W-:Y:S05]  /*1d30*/  BSYNC B0 ;  /* 0x0000000000007941 */ /* 0x000fea0003800000 */
.L_x_2462:
        /* <DEDUP_REMOVED lines=11> */
.L_x_2464:
[----:B------:R-:W-:Y:S01]  /*1df0*/  BSSY B0, `(.L_x_2465) ;  /* 0x000000c000007945 */ /* 0x000fe20003800000 */
[----:B------:R-:W-:Y:S05]  /*1e00*/  @P3 BRA `(.L_x_2466) ;  /* 0x000000a000003947 */ /* 0x000fea0003800000 */
[----:B------:R-:W-:Y:S01]  /*1e10*/  MOV R8, R36 ;  /* 0x0000002400087202 */ /* 0x000fe20000000f00 */
[----:B0-----:R-:W-:Y:S01]  /*1e20*/  IMAD R10, R25, c[0x0][0x1c0], RZ ;  /* 0x00007000190a7a24 */ /* 0x001fe200078e02ff */
        /* <DEDUP_REMOVED lines=8> */
.L_x_2466:
[----:B------:R-:W-:Y:S05]  /*1eb0*/  BSYNC B0 ;  /* 0x0000000000007941 */ /* 0x000fea0003800000 */
.L_x_2465:
        /* <DEDUP_REMOVED lines=11> */
.L_x_2467:
[----:B------:R-:W-:Y:S01]  /*1f70*/  BSSY B0, `(.L_x_2468) ;  /* 0x000000b000007945 */ /* 0x000fe20003800000 */
[----:B------:R-:W-:Y:S05]  /*1f80*/  @P1 BRA `(.L_x_2469) ;  /* 0x0000009000001947 */ /* 0x000fea0003800000 */
[----:B------:R-:W-:Y:S01]  /*1f90*/  MOV R34, R36 ;  /* 0x0000002400227202 */ /* 0x000fe20000000f00 */
[----:B------:R-:W-:Y:S01]  /*1fa0*/  IMAD R9, R26, c[0x0][0x1c0], RZ ;  /* 0x000070001a097a24 */ /* 0x000fe200078e02ff */
[----:B------:R-:W-:-:S03]  /*1fb0*/  F2FP.PACK_AB R15, R15, R12 ;  /* 0x0000000c0f0f723e */ /* 0x000fc600000000ff */
[----:B------:R-:W-:-:S04]  /*1fc0*/  IMAD.WIDE.U32 R34, R22, c[0x0][0x1c0], R34 ;  /* 0x0000700016227a25 */ /* 0x000fc800078e0022 */
[----:B------:R-:W-:Y:S01]  /*1fd0*/  IMAD R9, R22, c[0x0][0x1c4], R9 ;  /* 0x0000710016097a24 */ /* 0x000fe200078e0209 */
[----:B------:R-:W-:-:S04]  /*1fe0*/  LEA R8, P1, R34, c[0x0][0x160], 0x1 ;  /* 0x0000580022087a11 */ /* 0x000fc800078208ff */
[----:B------:R-:W-:-:S04]  /*1ff0*/  IADD3 R9, R35, R9, RZ ;  /* 0x0000000923097210 */ /* 0x000fc80007ffe0ff */
[----:B------:R-:W-:-:S05]  /*2000*/  LEA.HI.X R9, R34, c[0x0][0x164], R9, 0x1, P1 ;  /* 0x0000590022097a11 */ /* 0x000fca00008f0c09 */
[----:B------:R1:W-:Y:S02]  /*2010*/  STG.E [R8.64], R15 ;  /* 0x0000000f08007986 */ /* 0x0003e4000c101906 */
.L_x_2469:
[----:B------:R-:W-:Y:S05]  /*2020*/  BSYNC B0 ;  /* 0x0000000000007941 */ /* 0x000fea0003800000 */
.L_x_2468:
[----:B------:R-:W-:Y:S02]  /*2030*/  IADD3 R31, R31, c[0x0][0x10], RZ ;  /* 0x000004001f1f7a10 */ /* 0x000fe40007ffe0ff */
[----:B------:R-:W-:Y:S02]  /*2040*/  IADD3 R6, R6, 0x1, RZ ;  /* 0x0000000106067810 */ /* 0x000fe40007ffe0ff */
[----:B------:R-:W-:-:S13]  /*2050*/  ISETP.GE.AND P1, PT, R31, UR4, PT ;  /* 0x000000041f007c0c */ /* 0x000fda000bf26270 */
[----:B------:R-:W-:Y:S01]  /*2060*/  @P1 CALL.REL.NOINC `(.L_x_2470) ;  /* 0x0000001000001944 */ /* 0x000fe20003c00000 */
[----:B------:R-:W-:Y:S05]  /*2070*/  BRA `(.L_x_2471) ;  /* 0xffffe14000007947 */ /* 0x000fea000383ffff */
.L_x_2470:
[----:B------:R-:W-:Y:S05]  /*2080*/  EXIT ;  /* 0x000000000000794d */ /* 0x000fea0003800000 */
.L_x_2472:
        /* <DEDUP_REMOVED lines=15> */
.L_x_3309:


//--------------------- .text._Z35group_norm_nhwc_fwd_one_pass_kernelI11Fp16IOFp32WLi256ELi26ELi416EEv26Group_norm_nhwc_fwd_params --------------------------
	.section	.text._Z35group_norm_nhwc_fwd_one_pass_kernelI11Fp16IOFp32WLi256ELi26ELi416EEv26Group_norm_nhwc_fwd_params,"ax",@progbits
	.sectioninfo	@"SHI_REGISTERS=48"
	.align	128
        .global         _Z35group_norm_nhwc_fwd_one_pass_kernelI11Fp16IOFp32WLi256ELi26ELi416EEv26Group_norm_nhwc_fwd_params
        .type           _Z35group_norm_nhwc_fwd_one_pass_kernelI11Fp16IOFp32WLi256ELi26ELi416EEv26Group_norm_nhwc_fwd_params,@function
        .size           _Z35group_norm_nhwc_fwd_one_pass_kernelI11Fp16IOFp32WLi256ELi26ELi416EEv26Group_norm_nhwc_fwd_params,(.L_x_3310 - _Z35group_norm_nhwc_fwd_one_pass_kernelI11Fp16IOFp32WLi256ELi26ELi416EEv26Group_norm_nhwc_fwd_params)
        .other          _Z35group_norm_nhwc_fwd_one_pass_kernelI11Fp16IOFp32WLi256ELi26ELi416EEv26Group_norm_nhwc_fwd_params,@"STO_CUDA_ENTRY STV_DEFAULT"
_Z35group_norm_nhwc_fwd_one_pass_kernelI11Fp16IOFp32WLi256ELi26ELi416EEv26Group_norm_nhwc_fwd_params:
.text._Z35group_norm_nhwc_fwd_one_pass_kernelI11Fp16IOFp32WLi256ELi26ELi416EEv26Group_norm_nhwc_fwd_params:
        /* <DEDUP_REMOVED lines=32> */
.L_x_2507:
[----:B0-----:R-:W-:Y:S02]  /*0200*/  IABS R11, c[0x0][0x1d8] ;  /* 0x00007600000b7a13 */ /* 0x001fe40000000000 */
[----:B------:R-:W-:Y:S02]  /*0210*/  SHF.R.S32.HI R35, RZ, 0x1f, R32 ;  /* 0x0000001fff237819 */ /* 0x000fe40000011420 */
[----:B------:R-:W0:Y:S01]  /*0220*/  I2F.RP R10, R11 ;  /* 0x0000000b000a7306 */ /* 0x000e220000209400 */
[----:B------:R-:W-:Y:S02]  /*0230*/  SHF.R.S32.HI R37, RZ, 0x1f, R31 ;  /* 0x0000001fff257819 */ /* 0x000fe4000001141f */
[----:B------:R-:W-:-:S02]  /*0240*/  SHF.R.S32.HI R41, RZ, 0x1f, R30 ;  /* 0x0000001fff297819 */ /* 0x000fc4000001141e */
[----:B------:R-:W-:-:S03]  /*0250*/  SHF.R.S32.HI R40, RZ, 0x1f, R29 ;  /* 0x0000001fff287819 */ /* 0x000fc6000001141d */
        /* <DEDUP_REMOVED lines=29> */
[----:B------:R-:W-:Y:S01]  /*0430*/  ISETP.GE.U32.AND P2, PT, R31, c[0x0][0x1c8], PT ;  /* 0x000072001f007a0c */ /* 0x000fe20003f46070 */
[----:B------:R-:W-:-:S03]  /*0440*/  IMAD R10, R10, c[0x0][0x1d0], RZ ;  /* 0x000074000a0a7a24 */ /* 0x000fc600078e02ff */
[----:B------:R-:W-:Y:S01]  /*0450*/  IADD3 R22, P1, R4, R8, RZ ;  /* 0x0000000804167210 */ /* 0x000fe20007f3e0ff */
[----:B------:R-:W-:Y:S01]  /*0460*/  IMAD R21, R9, c[0x0][0x1d4], R10 ;  /* 0x0000750009157a24 */ /* 0x000fe200078e020a */
[----:B------:R-:W-:Y:S02]  /*0470*/  ISETP.GE.AND.EX P2, PT, R37, c[0x0][0x1cc], PT, P2 ;  /* 0x0000730025007a0c */ /* 0x000fe40003f46320 */
[----:B------:R-:W-:Y:S02]  /*0480*/  LEA.HI.X.SX32 R23, R8, R11, 0x1, P1 ;  /* 0x0000000b08177211 */ /* 0x000fe400008f0eff */
[----:B------:R-:W-:Y:S02]  /*0490*/  ISETP.GT.U32.OR P2, PT, R44, 0x19f, P2 ;  /* 0x0000019f2c00780c */ /* 0x000fe40001744470 */
[----:B------:R-:W-:Y:S01]  /*04a0*/  ISETP.GE.U32.AND P1, PT, R30, c[0x0][0x1c8], PT ;  /* 0x000072001e007a0c */ /* 0x000fe20003f26070 */
[----:B------:R-:W-:-:S03]  /*04b0*/  IMAD.WIDE.U32 R22, R9, c[0x0][0x1d0], R22 ;  /* 0x0000740009167a25 */ /* 0x000fc600078e0016 */
[----:B------:R-:W-:Y:S01]  /*04c0*/  ISETP.GE.AND.EX P1, PT, R41, c[0x0][0x1cc], PT, P1 ;  /* 0x0000730029007a0c */ /* 0x000fe20003f26310 */
[----:B------:R-:W-:Y:S01]  /*04d0*/  @!P3 IMAD R9, R35, c[0x0][0x1c0], RZ ;  /* 0x000070002309ba24 */ /* 0x000fe200078e02ff */
[----:B------:R-:W-:Y:S02]  /*04e0*/  IADD3 R21, R23, R21, RZ ;  /* 0x0000001517157210 */ /* 0x000fe40007ffe0ff */
[-C--:B------:R-:W-:Y:S01]  /*04f0*/  @!P3 MOV R20, R22.reuse ;  /* 0x000000160014b202 */ /* 0x080fe20000000f00 */
[----:B------:R-:W-:Y:S01]  /*0500*/  @!P3 IMAD R9, R32, c[0x0][0x1c4], R9 ;  /* 0x000071002009ba24 */ /* 0x000fe200078e0209 */
[----:B------:R-:W-:Y:S02]  /*0510*/  ISETP.GT.U32.OR P1, PT, R44, 0x19f, P1 ;  /* 0x0000019f2c00780c */ /* 0x000fe40000f24470 */
[----:B------:R-:W-:Y:S01]  /*0520*/  @!P2 MOV R18, R22 ;  /* 0x000000160012a202 */ /* 0x000fe20000000f00 */
[----:B------:R-:W-:Y:S01]  /*0530*/  @!P3 IMAD.WIDE.U32 R10, R32, c[0x0][0x1c0], R20 ;  /* 0x00007000200aba25 */ /* 0x000fe200078e0014 */
[----:B------:R-:W-:-:S04]  /*0540*/  @!P2 MOV R19, R21 ;  /* 0x000000150013a202 */ /* 0x000fc80000000f00 */
[----:B------:R-:W-:Y:S01]  /*0550*/  @!P3 IADD3 R9, R11, R9, RZ ;  /* 0x000000090b09b210 */ /* 0x000fe20007ffe0ff */
[----:B------:R-:W-:Y:S01]  /*0560*/  @!P2 IMAD.WIDE.U32 R18, R31, c[0x0][0x1c0], R18 ;  /* 0x000070001f12aa25 */ /* 0x000fe200078e0012 */
[C---:B------:R-:W-:Y:S02]  /*0570*/  @!P3 LEA R16, P4, R10.reuse, c[0x0][0x170], 0x1 ;  /* 0x00005c000a10ba11 */ /* 0x040fe400078808ff */
[----:B------:R-:W-:Y:S02]  /*0580*/  @P0 MOV R11, R21 ;  /* 0x00000015000b0202 */ /* 0x000fe40000000f00 */
[----:B------:R-:W-:Y:S01]  /*0590*/  @!P3 LEA.HI.X R17, R10, c[0x0][0x174], R9, 0x1, P4 ;  /* 0x00005d000a11ba11 */ /* 0x000fe200020f0c09 */
[----:B------:R-:W-:Y:S01]  /*05a0*/  @!P2 IMAD R10, R37, c[0x0][0x1c0], RZ ;  /* 0x00007000250aaa24 */ /* 0x000fe200078e02ff */
[----:B------:R-:W-:Y:S01]  /*05b0*/  ISETP.GE.U32.AND P4, PT, R29, c[0x0][0x1c8], PT ;  /* 0x000072001d007a0c */ /* 0x000fe20003f86070 */
[----:B------:R-:W-:Y:S01]  /*05c0*/  @P0 IMAD R9, R45, c[0x0][0x1c0], RZ ;  /* 0x000070002d090a24 */ /* 0x000fe200078e02ff */
[----:B------:R-:W-:Y:S01]  /*05d0*/  @!P2 LEA R12, P5, R18, c[0x0][0x170], 0x1 ;  /* 0x00005c00120caa11 */ /* 0x000fe200078a08ff */
[----:B------:R-:W-:Y:S01]  /*05e0*/  @!P2 IMAD R15, R31, c[0x0][0x1c4], R10 ;  /* 0x000071001f0faa24 */ /* 0x000fe200078e020a */
[----:B------:R-:W-:Y:S01]  /*05f0*/  @P0 MOV R10, R22 ;  /* 0x00000016000a0202 */ /* 0x000fe20000000f00 */
[----:B------:R-:W-:Y:S01]  /*0600*/  @P0 IMAD R13, R0, c[0x0][0x1c4], R9 ;  /* 0x00007100000d0a24 */ /* 0x000fe200078e0209 */
[----:B------:R-:W-:-:S02]  /*0610*/  ISETP.GE.AND.EX P4, PT, R40, c[0x0][0x1cc], PT, P4 ;  /* 0x0000730028007a0c */ /* 0x000fc40003f86340 */
[----:B------:R-:W-:Y:S01]  /*0620*/  MOV R9, RZ ;  /* 0x000000ff00097202 */ /* 0x000fe20000000f00 */
[----:B------:R-:W-:Y:S01]  /*0630*/  @P0 IMAD.WIDE.U32 R10, R0, c[0x0][0x1c0], R10 ;  /* 0x00007000000a0a25 */ /* 0x000fe200078e000a */
[----:B------:R-:W-:-:S04]  /*0640*/  ISETP.GT.U32.OR P4, PT, R44, 0x19f, P4 ;  /* 0x0000019f2c00780c */ /* 0x000fc80002784470 */
[----:B------:R-:W-:Y:S01]  /*0650*/  @P0 IADD3 R13, R11, R13, RZ ;  /* 0x0000000d0b0d0210 */ /* 0x000fe20007ffe0ff */
[----:B------:R0:W2:Y:S01]  /*0660*/  @!P3 LDG.E R9, [R16.64] ;  /* 0x000000061009b981 */ /* 0x0000a2000c1e1900 */
[C---:B------:R-:W-:Y:S02]  /*0670*/  @P0 LEA R14, P6, R10.reuse, c[0x0][0x170], 0x1 ;  /* 0x00005c000a0e0a11 */ /* 0x040fe400078c08ff */
[----:B------:R-:W-:Y:S02]  /*0680*/  @!P2 IADD3 R11, R19, R15, RZ ;  /* 0x0000000f130ba210 */ /* 0x000fe40007ffe0ff */
[----:B------:R-:W-:Y:S02]  /*0690*/  @P0 LEA.HI.X R15, R10, c[0x0][0x174], R13, 0x1, P6 ;  /* 0x00005d000a0f0a11 */ /* 0x000fe400030f0c0d */
[----:B------:R-:W-:Y:S02]  /*06a0*/  @!P2 LEA.HI.X R13, R18, c[0x0][0x174], R11, 0x1, P5 ;  /* 0x00005d00120daa11 */ /* 0x000fe400028f0c0b */
[----:B------:R-:W-:Y:S01]  /*06b0*/  CS2R R10, SRZ ;  /* 0x00000000000a7805 */ /* 0x000fe2000001ff00 */
[----:B------:R-:W-:Y:S01]  /*06c0*/  ISETP.GE.U32.AND P3, PT, R5, c[0x0][0x1c8], PT ;  /* 0x0000720005007a0c */ /* 0x000fe20003f66070 */
[----:B------:R-:W-:Y:S01]  /*06d0*/  @!P1 IMAD R19, R41, c[0x0][0x1c0], RZ ;  /* 0x0000700029139a24 */ /* 0x000fe200078e02ff */
[----:B------:R-:W-:Y:S01]  /*06e0*/  SHF.R.S32.HI R39, RZ, 0x1f, R5 ;  /* 0x0000001fff277819 */ /* 0x000fe20000011405 */
[----:B------:R-:W-:-:S02]  /*06f0*/  @!P4 IMAD R18, R40, c[0x0][0x1c0], RZ ;  /* 0x000070002812ca24 */ /* 0x000fc400078e02ff */
[----:B------:R1:W3:Y:S01]  /*0700*/  @P0 LDG.E R10, [R14.64] ;  /* 0x000000060e0a0981 */ /* 0x0002e2000c1e1900 */
[----:B------:R-:W-:Y:S01]  /*0710*/  ISETP.GE.AND.EX P3, PT, R39, c[0x0][0x1cc], PT, P3 ;  /* 0x0000730027007a0c */ /* 0x000fe20003f66330 */
[----:B------:R-:W-:Y:S01]  /*0720*/  @!P1 IMAD R25, R30, c[0x0][0x1c4], R19 ;  /* 0x000071001e199a24 */ /* 0x000fe200078e0213 */
[-C--:B------:R-:W-:Y:S01]  /*0730*/  @!P1 MOV R19, R21.reuse ;  /* 0x0000001500139202 */ /* 0x080fe20000000f00 */
[----:B------:R-:W-:Y:S01]  /*0740*/  @!P4 IMAD R27, R29, c[0x0][0x1c4], R18 ;  /* 0x000071001d1bca24 */ /* 0x000fe200078e0212 */
[-C--:B------:R-:W-:Y:S01]  /*0750*/  @!P1 MOV R18, R22.reuse ;  /* 0x0000001600129202 */ /* 0x080fe20000000f00 */
[----:B------:R4:W5:Y:S01]  /*0760*/  @!P2 LDG.E R11, [R12.64] ;  /* 0x000000060c0ba981 */ /* 0x000962000c1e1900 */
[----:B------:R-:W-:Y:S02]  /*0770*/  ISETP.GT.U32.OR P2, PT, R44, 0x19f, P3 ;  /* 0x0000019f2c00780c */ /* 0x000fe40001f44470 */
[----:B-1----:R-:W-:Y:S02]  /*0780*/  @!P4 MOV R14, R22 ;  /* 0x00000016000ec202 */ /* 0x002fe40000000f00 */
[----:B------:R-:W-:Y:S01]  /*0790*/  @!P4 MOV R15, R21 ;  /* 0x00000015000fc202 */ /* 0x000fe20000000f00 */
[----:B------:R-:W-:-:S04]  /*07a0*/  @!P1 IMAD.WIDE.U32 R18, R30, c[0x0][0x1c0], R18 ;  /* 0x000070001e129a25 */ /* 0x000fc800078e0012 */
[----:B------:R-:W-:Y:S01]  /*07b0*/  @!P4 IMAD.WIDE.U32 R14, R29, c[0x0][0x1c0], R14 ;  /* 0x000070001d0eca25 */ /* 0x000fe200078e000e */
[----:B0-----:R-:W-:Y:S02]  /*07c0*/  @!P1 IADD3 R17, R19, R25, RZ ;  /* 0x0000001913119210 */ /* 0x001fe40007ffe0ff */
[----:B------:R-:W-:Y:S02]  /*07d0*/  @!P1 LEA R16, P5, R18, c[0x0][0x170], 0x1 ;  /* 0x00005c0012109a11 */ /* 0x000fe400078a08ff */
[----:B----4-:R-:W-:Y:S02]  /*07e0*/  @!P4 IADD3 R13, R15, R27, RZ ;  /* 0x0000001b0f0dc210 */ /* 0x010fe40007ffe0ff */
[----:B------:R-:W-:Y:S01]  /*07f0*/  @!P4 LEA R12, P6, R14, c[0x0][0x170], 0x1 ;  /* 0x00005c000e0cca11 */ /* 0x000fe200078c08ff */
[----:B------:R-:W-:Y:S01]  /*0800*/  CS2R R24, SRZ ;  /* 0x0000000000187805 */ /* 0x000fe2000001ff00 */
[----:B------:R-:W-:Y:S02]  /*0810*/  @!P1 LEA.HI.X R17, R18, c[0x0][0x174], R17, 0x1, P5 ;  /* 0x00005d0012119a11 */ /* 0x000fe400028f0c11 */
[----:B------:R-:W-:Y:S01]  /*0820*/  @!P4 LEA.HI.X R13, R14, c[0x0][0x174], R13, 0x1, P6 ;  /* 0x00005d000e0dca11 */ /* 0x000fe200030f0c0d */
[----:B------:R-:W-:Y:S01]  /*0830*/  @!P2 IMAD R14, R39, c[0x0][0x1c0], RZ ;  /* 0x00007000270eaa24 */ /* 0x000fe200078e02ff */
[----:B------:R-:W-:Y:S01]  /*0840*/  @!P2 MOV R15, R21 ;  /* 0x00000015000fa202 */ /* 0x000fe20000000f00 */
[----:B------:R0:W4:Y:S02]  /*0850*/  @!P1 LDG.E R24, [R16.64] ;  /* 0x0000000610189981 */ /* 0x000124000c1e1900 */
[C---:B------:R-:W-:Y:S01]  /*0860*/  @!P2 IMAD R19, R5.reuse, c[0x0][0x1c4], R14 ;  /* 0x000071000513aa24 */ /* 0x040fe200078e020e */
[----:B------:R-:W-:Y:S01]  /*0870*/  @!P2 MOV R14, R22 ;  /* 0x00000016000ea202 */ /* 0x000fe20000000f00 */
[----:B------:R1:W4:Y:S04]  /*0880*/  @!P4 LDG.E R25, [R12.64] ;  /* 0x000000060c19c981 */ /* 0x000328000c1e1900 */
[----:B------:R-:W-:Y:S01]  /*0890*/  @!P2 IMAD.WIDE.U32 R14, R5, c[0x0][0x1c0], R14 ;  /* 0x00007000050eaa25 */ /* 0x000fe200078e000e */
[----:B------:R-:W-:-:S04]  /*08a0*/  CS2R R26, SRZ ;  /* 0x00000000001a7805 */ /* 0x000fc8000001ff00 */
[----:B------:R-:W-:Y:S02]  /*08b0*/  @!P2 IADD3 R15, R15, R19, RZ ;  /* 0x000000130f0fa210 */ /* 0x000fe40007ffe0ff */
[----:B-1----:R-:W-:-:S04]  /*08c0*/  @!P2 LEA R12, P1, R14, c[0x0][0x170], 0x1 ;  /* 0x00005c000e0caa11 */ /* 0x002fc800078208ff */
[----:B------:R-:W-:-:S05]  /*08d0*/  @!P2 LEA.HI.X R13, R14, c[0x0][0x174], R15, 0x1, P1 ;  /* 0x00005d000e0daa11 */ /* 0x000fca00008f0c0f */
[----:B------:R1:W4:Y:S01]  /*08e0*/  @!P2 LDG.E R26, [R12.64] ;  /* 0x000000060c1aa981 */ /* 0x000322000c1e1900 */
        /* <DEDUP_REMOVED lines=8> */
[----:B------:R-:W-:-:S05]  /*0970*/  @!P3 IMAD.WIDE.U32 R14, R6, c[0x0][0x1c0], R14 ;  /* 0x00007000060eba25 */ /* 0x000fca00078e000e */
[----:B------:R-:W-:Y:S02]  /*0980*/  @!P3 IADD3 R15, R15, R19, RZ ;  /* 0x000000130f0fb210 */ /* 0x000fe40007ffe0ff */
[----:B-1----:R-:W-:-:S04]  /*0990*/  @!P3 LEA R12, P1, R14, c[0x0][0x170], 0x1 ;  /* 0x00005c000e0cba11 */ /* 0x002fc800078208ff */
[----:B------:R-:W-:-:S05]  /*09a0*/  @!P3 LEA.HI.X R13, R14, c[0x0][0x174], R15, 0x1, P1 ;  /* 0x00005d000e0dba11 */ /* 0x000fca00008f0c0f */
[----:B------:R1:W4:Y:S01]  /*09b0*/  @!P3 LDG.E R27, [R12.64] ;  /* 0x000000060c1bb981 */ /* 0x000322000c1e1900 */
[----:B------:R-:W-:Y:S02]  /*09c0*/  ISETP.GE.U32.AND P1, PT, R7, c[0x0][0x1c8], PT ;  /* 0x0000720007007a0c */ /* 0x000fe40003f26070 */
[----:B------:R-:W-:-:S04]  /*09d0*/  SHF.R.S32.HI R36, RZ, 0x1f, R7 ;  /* 0x0000001fff247819 */ /* 0x000fc80000011407 */
[----:B------:R-:W-:-:S04]  /*09e0*/  ISETP.GE.AND.EX P1, PT, R36, c[0x0][0x1cc], PT, P1 ;  /* 0x0000730024007a0c */ /* 0x000fc80003f26310 */
[----:B------:R-:W-:Y:S02]  /*09f0*/  ISETP.GT.U32.OR P1, PT, R44, 0x19f, P1 ;  /* 0x0000019f2c00780c */ /* 0x000fe40000f24470 */
[----:B------:R-:W-:Y:S01]  /*0a00*/  MOV R28, RZ ;  /* 0x000000ff001c7202 */ /* 0x000fe20000000f00 */
[--C-:B--2---:R-:W-:Y:S02]  /*0a10*/  HADD2.F32 R19, -RZ, R9.reuse.H1_H1 ;  /* 0x30000009ff137230 */ /* 0x104fe40000004100 */
[----:B0-----:R-:W-:-:S03]  /*0a20*/  HADD2.F32 R16, -RZ, R9.H0_H0 ;  /* 0x20000009ff107230 */ /* 0x001fc60000004100 */
[----:B------:R-:W-:Y:S01]  /*0a30*/  FMUL.FTZ R33, R19, R19 ;  /* 0x0000001313217220 */ /* 0x000fe20000410000 */
[--C-:B---3--:R-:W-:Y:S02]  /*0a40*/  HADD2.F32 R15, -RZ, R10.reuse.H1_H1 ;  /* 0x3000000aff0f7230 */ /* 0x108fe40000004100 */
[----:B------:R-:W-:-:S03]  /*0a50*/  HADD2.F32 R14, -RZ, R10.H0_H0 ;  /* 0x2000000aff0e7230 */ /* 0x000fc60000004100 */
[----:B------:R-:W-:Y:S02]  /*0a60*/  FMUL.FTZ R17, R15, R15 ;  /* 0x0000000f0f117220 */ /* 0x000fe40000410000 */
[C---:B------:R-:W-:Y:S02]  /*0a70*/  FADD.FTZ R15, R14.reuse, R15 ;  /* 0x0000000f0e0f7221 */ /* 0x040fe40000010000 */
[----:B------:R-:W-:Y:S01]  /*0a80*/  FFMA.FTZ R17, R14, R14, R17 ;  /* 0x0000000e0e117223 */ /* 0x000fe20000010011 */
[--C-:B-----5:R-:W-:Y:S01]  /*0a90*/  HADD2.F32 R14, -RZ, R11.reuse.H1_H1 ;  /* 0x3000000bff0e7230 */ /* 0x120fe20000004100 */
[C---:B------:R-:W-:Y:S01]  /*0aa0*/  FADD.FTZ R18, R16.reuse, R19 ;  /* 0x0000001310127221 */ /* 0x040fe20000010000 */
[----:B-1----:R-:W-:Y:S01]  /*0ab0*/  HADD2.F32 R13, -RZ, R11.H0_H0 ;  /* 0x2000000bff0d7230 */ /* 0x002fe20000004100 */
[----:B------:R-:W-:Y:S02]  /*0ac0*/  FADD.FTZ R15, RZ, R15 ;  /* 0x0000000fff0f7221 */ /* 0x000fe40000010000 */
[----:B------:R-:W-:-:S02]  /*0ad0*/  FFMA.FTZ R16, R16, R16, R33 ;  /* 0x0000001010107223 */ /* 0x000fc40000010021 */
[----:B------:R-:W-:Y:S02]  /*0ae0*/  FADD.FTZ R17, RZ, R17 ;  /* 0x00000011ff117221 */ /* 0x000fe40000010000 */
[----:B------:R-:W-:Y:S02]  /*0af0*/  FMUL.FTZ R12, R14, R14 ;  /* 0x0000000e0e0c7220 */ /* 0x000fe40000410000 */
[----:B------:R-:W-:Y:S02]  /*0b00*/  FADD.FTZ R15, R15, R18 ;  /* 0x000000120f0f7221 */ /* 0x000fe40000010000 */
[----:B------:R-:W-:Y:S02]  /*0b10*/  FADD.FTZ R16, R17, R16 ;  /* 0x0000001011107221 */ /* 0x000fe40000010000 */
[C---:B------:R-:W-:Y:S02]  /*0b20*/  FADD.FTZ R14, R13.reuse, R14 ;  /* 0x0000000e0d0e7221 */ /* 0x040fe40000010000 */
[----:B------:R-:W-:Y:S01]  /*0b30*/  FFMA.FTZ R13, R13, R13, R12 ;  /* 0x0000000d0d0d7223 */ /* 0x000fe2000001000c */
[----:B----4-:R-:W-:-:S02]  /*0b40*/  HADD2.F32 R18, -RZ, R24.H1_H1 ;  /* 0x30000018ff127230 */ /* 0x010fc40000004100 */
[----:B------:R-:W-:Y:S01]  /*0b50*/  HADD2.F32 R17, -RZ, R24.H0_H0 ;  /* 0x20000018ff117230 */ /* 0x000fe20000004100 */
[----:B------:R-:W-:Y:S02]  /*0b60*/  FADD.FTZ R12, R16, R13 ;  /* 0x0000000d100c7221 */ /* 0x000fe40000010000 */
[----:B------:R-:W-:Y:S02]  /*0b70*/  FADD.FTZ R14, R15, R14 ;  /* 0x0000000e0f0e7221 */ /* 0x000fe40000010000 */
[C---:B------:R-:W-:Y:S02]  /*0b80*/  FADD.FTZ R13, R17.reuse, R18 ;  /* 0x00000012110d7221 */ /* 0x040fe40000010000 */
[----:B------:R-:W-:Y:S01]  /*0b90*/  FMUL.FTZ R16, R18, R18 ;  /* 0x0000001212107220 */ /* 0x000fe20000410000 */
[--C-:B------:R-:W-:Y:S01]  /*0ba0*/  HADD2.F32 R15, -RZ, R25.reuse.H1_H1 ;  /* 0x30000019ff0f7230 */ /* 0x100fe20000004100 */
[----:B------:R-:W-:Y:S01]  /*0bb0*/  FADD.FTZ R13, R14, R13 ;  /* 0x0000000d0e0d7221 */ /* 0x000fe20000010000 */
[----:B------:R-:W-:Y:S01]  /*0bc0*/  HADD2.F32 R14, -RZ, R25.H0_H0 ;  /* 0x20000019ff0e7230 */ /* 0x000fe20000004100 */
[----:B------:R-:W-:-:S04]  /*0bd0*/  FFMA.FTZ R17, R17, R17, R16 ;  /* 0x0000001111117223 */ /* 0x000fc80000010010 */
[----:B------:R-:W-:Y:S02]  /*0be0*/  FADD.FTZ R12, R12, R17 ;  /* 0x000000110c0c7221 */ /* 0x000fe40000010000 */
[----:B------:R-:W-:Y:S02]  /*0bf0*/  FMUL.FTZ R17, R15, R15 ;  /* 0x0000000f0f117220 */ /* 0x000fe40000410000 */
[C---:B------:R-:W-:Y:S02]  /*0c00*/  FADD.FTZ R16, R14.reuse, R15 ;  /* 0x0000000f0e107221 */ /* 0x040fe40000010000 */
[----:B------:R-:W-:Y:S01]  /*0c10*/  FFMA.FTZ R17, R14, R14, R17 ;  /* 0x0000000e0e117223 */ /* 0x000fe20000010011 */
[--C-:B------:R-:W-:Y:S01]  /*0c20*/  HADD2.F32 R14, -RZ, R26.reuse.H1_H1 ;  /* 0x3000001aff0e7230 */ /* 0x100fe20000004100 */
[----:B------:R-:W-:Y:S01]  /*0c30*/  FADD.FTZ R16, R13, R16 ;  /* 0x000000100d107221 */ /* 0x000fe20000010000 */
[----:B------:R-:W-:-:S05]  /*0c40*/  HADD2.F32 R13, -RZ, R26.H0_H0 ;  /* 0x2000001aff0d7230 */ /* 0x000fca0000004100 */
[C---:B------:R-:W-:Y:S02]  /*0c50*/  FADD.FTZ R15, R13.reuse, R14 ;  /* 0x0000000e0d0f7221 */ /* 0x040fe40000010000 */
[----:B------:R-:W-:Y:S01]  /*0c60*/  FMUL.FTZ R18, R14, R14 ;  /* 0x0000000e0e127220 */ /* 0x000fe20000410000 */
[----:B------:R-:W-:Y:S01]  /*0c70*/  @!P1 MOV R14, R22 ;  /* 0x00000016000e9202 */ /* 0x000fe20000000f00 */
[----:B------:R-:W-:Y:S01]  /*0c80*/  FADD.FTZ R16, R16, R15 ;  /* 0x0000000f10107221 */ /* 0x000fe20000010000 */
[----:B------:R-:W-:Y:S01]  /*0c90*/  @!P1 MOV R15, R21 ;  /* 0x00000015000f9202 */ /* 0x000fe20000000f00 */
[----:B------:R-:W-:Y:S02]  /*0ca0*/  FADD.FTZ R17, R12, R17 ;  /* 0x000000110c117221 */ /* 0x000fe40000010000 */
[----:B------:R-:W-:Y:S02]  /*0cb0*/  @!P1 IMAD R12, R36, c[0x0][0x1c0], RZ ;  /* 0x00007000240c9a24 */ /* 0x000fe400078e02ff */
[----:B------:R-:W-:-:S02]  /*0cc0*/  FFMA.FTZ R18, R13, R13, R18 ;  /* 0x0000000d0d127223 */ /* 0x000fc40000010012 */
[C---:B------:R-:W-:Y:S02]  /*0cd0*/  @!P1 IMAD R13, R7.reuse, c[0x0][0x1c4], R12 ;  /* 0x00007100070d9a24 */ /* 0x040fe400078e020c */
[----:B------:R-:W-:-:S05]  /*0ce0*/  @!P1 IMAD.WIDE.U32 R14, R7, c[0x0][0x1c0], R14 ;  /* 0x00007000070e9a25 */ /* 0x000fca00078e000e */
[----:B------:R-:W-:Y:S02]  /*0cf0*/  @!P1 IADD3 R13, R15, R13, RZ ;  /* 0x0000000d0f0d9210 */ /* 0x000fe40007ffe0ff */
[----:B------:R-:W-:-:S04]  /*0d00*/  @!P1 LEA R12, P2, R14, c[0x0][0x170], 0x1 ;  /* 0x00005c000e0c9a11 */ /* 0x000fc800078408ff */
[----:B------:R-:W-:-:S05]  /*0d10*/  @!P1 LEA.HI.X R13, R14, c[0x0][0x174], R13, 0x1, P2 ;  /* 0x00005d000e0d9a11 */ /* 0x000fca00010f0c0d */
[----:B------:R-:W2:Y:S01]  /*0d20*/  @!P1 LDG.E R28, [R12.64] ;  /* 0x000000060c1c9981 */ /* 0x000ea2000c1e1900 */
[----:B------:R-:W-:Y:S01]  /*0d30*/  FADD.FTZ R17, R17, R18 ;  /* 0x0000001211117221 */ /* 0x000fe20000010000 */
[--C-:B------:R-:W-:Y:S02]  /*0d40*/  HADD2.F32 R19, -RZ, R27.reuse.H1_H1 ;  /* 0x3000001bff137230 */ /* 0x100fe40000004100 */
[----:B------:R-:W-:-:S03]  /*0d50*/  HADD2.F32 R18, -RZ, R27.H0_H0 ;  /* 0x2000001bff127230 */ /* 0x000fc60000004100 */
        /* <DEDUP_REMOVED lines=10> */
[--C-:B--2---:R-:W-:Y:S02]  /*0e00*/  HADD2.F32 R15, -RZ, R28.reuse.H1_H1 ;  /* 0x3000001cff0f7230 */ /* 0x104fe40000004100 */
[----:B------:R-:W-:-:S03]  /*0e10*/  HADD2.F32 R14, -RZ, R28.H0_H0 ;  /* 0x2000001cff0e7230 */ /* 0x000fc60000004100 */
        /* <DEDUP_REMOVED lines=63> */
.L_x_2474:
[----:B------:R-:W-:Y:S05]  /*1210*/  BSYNC B0 ;  /* 0x0000000000007941 */ /* 0x000fea0003800000 */
.L_x_2473:
        /* <DEDUP_REMOVED lines=27> */
.L_x_2477:
[----:B------:R-:W2:Y:S01]  /*13d0*/  LDG.E.STRONG.GPU R15, [R12.64] ;  /* 0x000000060c0f7981 */ /* 0x000ea2000c1ef900 */
[----:B------:R-:W-:Y:S01]  /*13e0*/  YIELD ;  /* 0x0000000000007946 */ /* 0x000fe20003800000 */
[----:B--2---:R-:W-:Y:S01]  /*13f0*/  ISETP.NE.AND P1, PT, R15, R34, PT ;  /* 0x000000220f00720c */ /* 0x004fe20003f25270 */
[----:B------:R-:W-:-:S12]  /*1400*/  CCTL.IVALL ;  /* 0x00000000ff00798f */ /* 0x000fd80002000000 */
[----:B------:R-:W-:Y:S05]  /*1410*/  @P1 BRA `(.L_x_2477) ;  /* 0xffffffb000001947 */ /* 0x000fea000383ffff */
.L_x_2476:
        /* <DEDUP_REMOVED lines=11> */
.L_x_2479:
        /* <DEDUP_REMOVED lines=59> */
.L_x_2478:
        /* <DEDUP_REMOVED lines=19> */
.L_x_2481:
[----:B------:R-:W-:Y:S05]  /*19b0*/  BSYNC B0 ;  /* 0x0000000000007941 */ /* 0x000fea0003800000 */
.L_x_2480:
        /* <DEDUP_REMOVED lines=30> */
.L_x_2475:
        /* <DEDUP_REMOVED lines=21> */
[----:B------:R-:W-:-:S05]  /*1cf0*/  FFMA.FTZ R8, R17, c[0x0][0x1f4], -R8 ;  /* 0x00007d0011087a23 */ /* 0x000fca0000010808 */
[----:B------:R-:W-:-:S13]  /*1d00*/  FSETP.GTU.FTZ.AND P1, PT, R8, RZ, PT ;  /* 0x000000ff0800720b */ /* 0x000fda0003f3c000 */
[----:B------:R-:W-:Y:S01]  /*1d10*/  @P1 FADD.FTZ R18, R8, c[0x0][0x188] ;  /* 0x0000620008121621 */ /* 0x000fe20000010000 */
[--C-:B------:R-:W-:Y:S02]  /*1d20*/  HADD2.F32 R8, -RZ, R10.reuse.H0_H0 ;  /* 0x2000000aff087230 */ /* 0x100fe40000004100 */
[----:B------:R-:W-:Y:S01]  /*1d30*/  HADD2.F32 R10, -RZ, R10.H1_H1 ;  /* 0x3000000aff0a7230 */ /* 0x000fe20000004100 */
[----:B------:R-:W0:Y:S02]  /*1d40*/  @P1 MUFU.RSQ R34, R18 ;  /* 0x0000001200221308 */ /* 0x000e240000001400 */
[--C-:B------:R-:W-:Y:S02]  /*1d50*/  FADD.FTZ R17, R8, -R33.reuse ;  /* 0x8000002108117221 */ /* 0x100fe40000010000 */
[----:B------:R-:W-:Y:S02]  /*1d60*/  FADD.FTZ R19, R10, -R33 ;  /* 0x800000210a137221 */ /* 0x000fe40000010000 */
[----:B0-----:R-:W-:-:S02]  /*1d70*/  FMUL.FTZ R17, R17, R34 ;  /* 0x0000002211117220 */ /* 0x001fc40000410000 */
[----:B------:R-:W-:Y:S02]  /*1d80*/  FMUL.FTZ R10, R19, R34 ;  /* 0x00000022130a7220 */ /* 0x000fe40000410000 */
[----:B--2---:R-:W-:Y:S02]  /*1d90*/  FFMA.FTZ R8, R14, R17, R12 ;  /* 0x000000110e087223 */ /* 0x004fe4000001000c */
[----:B------:R-:W-:Y:S01]  /*1da0*/  FFMA.FTZ R17, R15, R10, R13 ;  /* 0x0000000a0f117223 */ /* 0x000fe2000001000d */
[----:B------:R-:W-:Y:S05]  /*1db0*/  @!P6 BRA `(.L_x_2482) ;  /* 0x000000a00000e947 */ /* 0x000fea0003800000 */
[----:B------:R-:W-:Y:S02]  /*1dc0*/  FMUL.FTZ R10, R8, -1.4426950216293334961 ;  /* 0xbfb8aa3b080a7820 */ /* 0x000fe40000410000 */
[----:B------:R-:W-:-:S04]  /*1dd0*/  FMUL.FTZ R18, R17, -1.4426950216293334961 ;  /* 0xbfb8aa3b11127820 */ /* 0x000fc80000410000 */
[----:B------:R-:W0:Y:S08]  /*1de0*/  MUFU.EX2 R10, R10 ;  /* 0x0000000a000a7308 */ /* 0x000e300000000800 */
[----:B------:R-:W-:Y:S01]  /*1df0*/  MUFU.EX2 R18, R18 ;  /* 0x0000001200127308 */ /* 0x000fe20000000800 */
[----:B0-----:R-:W-:-:S07]  /*1e00*/  FADD.FTZ R16, R10, 1 ;  /* 0x3f8000000a107421 */ /* 0x001fce0000010000 */
[----:B------:R-:W0:Y:S02]  /*1e10*/  MUFU.RCP R19, R16 ;  /* 0x0000001000137308 */ /* 0x000e240000001000 */
[----:B0-----:R-:W-:Y:S02]  /*1e20*/  FMUL.FTZ R8, R8, R19 ;  /* 0x0000001308087220 */ /* 0x001fe40000410000 */
[----:B------:R-:W-:-:S06]  /*1e30*/  FADD.FTZ R19, R18, 1 ;  /* 0x3f80000012137421 */ /* 0x000fcc0000010000 */
[----:B------:R-:W0:Y:S02]  /*1e40*/  MUFU.RCP R19, R19 ;  /* 0x0000001300137308 */ /* 0x000e240000001000 */
[----:B0-----:R-:W-:-:S06]  /*1e50*/  FMUL.FTZ R17, R17, R19 ;  /* 0x0000001311117220 */ /* 0x001fcc0000410000 */
.L_x_2482:
[----:B------:R-:W-:Y:S01]  /*1e60*/  BSSY B0, `(.L_x_2483) ;  /* 0x000000c000007945 */ /* 0x000fe20003800000 */
[----:B------:R-:W-:Y:S05]  /*1e70*/  @!P0 BRA `(.L_x_2484) ;  /* 0x000000a000008947 */ /* 0x000fea0003800000 */
[----:B------:R-:W-:Y:S01]  /*1e80*/  F2FP.PACK_AB R8, R17, R8 ;  /* 0x000000081108723e */ /* 0x000fe200000000ff */
        /* <DEDUP_REMOVED lines=9> */
.L_x_2484:
[----:B------:R-:W-:Y:S05]  /*1f20*/  BSYNC B0 ;  /* 0x0000000000007941 */ /* 0x000fea0003800000 */
.L_x_2483:
[--C-:B0-----:R-:W-:Y:S01]  /*1f30*/  HADD2.F32 R8, -RZ, R9.reuse.H0_H0 ;  /* 0x20000009ff087230 */ /* 0x101fe20000004100 */
[----:B------:R-:W-:Y:S01]  /*1f40*/  ISETP.GE.U32.AND P1, PT, R32, c[0x0][0x1c8], PT ;  /* 0x0000720020007a0c */ /* 0x000fe20003f26070 */
[----:B------:R-:W-:-:S03]  /*1f50*/  HADD2.F32 R10, -RZ, R9.H1_H1 ;  /* 0x30000009ff0a7230 */ /* 0x000fc60000004100 */
[--C-:B------:R-:W-:Y:S01]  /*1f60*/  FADD.FTZ R9, R8, -R33.reuse ;  /* 0x8000002108097221 */ /* 0x100fe20000010000 */
[----:B------:R-:W-:Y:S01]  /*1f70*/  ISETP.GE.AND.EX P1, PT, R35, c[0x0][0x1cc], PT, P1 ;  /* 0x0000730023007a0c */ /* 0x000fe20003f26310 */
[----:B------:R-:W-:Y:S02]  /*1f80*/  FADD.FTZ R17, R10, -R33 ;  /* 0x800000210a117221 */ /* 0x000fe40000010000 */
[-C--:B------:R-:W-:Y:S01]  /*1f90*/  FMUL.FTZ R9, R9, R34.reuse ;  /* 0x0000002209097220 */ /* 0x080fe20000410000 */
[----:B------:R-:W-:Y:S01]  /*1fa0*/  ISETP.GT.U32.OR P1, PT, R44, 0x19f, P1 ;  /* 0x0000019f2c00780c */ /* 0x000fe20000f24470 */
[----:B------:R-:W-:Y:S02]  /*1fb0*/  FMUL.FTZ R18, R17, R34 ;  /* 0x0000002211127220 */ /* 0x000fe40000410000 */
[----:B------:R-:W-:Y:S02]  /*1fc0*/  FFMA.FTZ R10, R14, R9, R12 ;  /* 0x000000090e0a7223 */ /* 0x000fe4000001000c */
[----:B------:R-:W-:Y:S01]  /*1fd0*/  FFMA.FTZ R18, R15, R18, R13 ;  /* 0x000000120f127223 */ /* 0x000fe2000001000d */
[----:B------:R-:W-:Y:S06]  /*1fe0*/  @!P6 BRA `(.L_x_2485) ;  /* 0x000000a00000e947 */ /* 0x000fec0003800000 */
        /* <DEDUP_REMOVED lines=10> */
.L_x_2485:
[----:B------:R-:W-:Y:S01]  /*2090*/  BSSY B0, `(.L_x_2486) ;  /* 0x000000c000007945 */ /* 0x000fe20003800000 */
        /* <DEDUP_REMOVED lines=8> */
[----:B------:R-:W-:Y:S02]  /*2120*/  F2FP.PACK_AB R9, R18, R10 ;  /* 0x0000000a1209723e */ /* 0x000fe400000000ff */
[----:B------:R-:W-:-:S05]  /*2130*/  LEA.HI.X R17, R8, c[0x0][0x164], R35, 0x1, P1 ;  /* 0x0000590008117a11 */ /* 0x000fca00008f0c23 */
[----:B------:R0:W-:Y:S04]  /*2140*/  STG.E [R16.64], R9 ;  /* 0x0000000910007986 */ /* 0x0001e8000c101906 */
.L_x_2487:
[----:B------:R-:W-:Y:S05]  /*2150*/  BSYNC B0 ;  /* 0x0000000000007941 */ /* 0x000fea0003800000 */
.L_x_2486:
[--C-:B------:R-:W-:Y:S01]  /*2160*/  HADD2.F32 R8, -RZ, R11.reuse.H0_H0 ;  /* 0x2000000bff087230 */ /* 0x100fe20000004100 */
[----:B------:R-:W-:Y:S01]  /*2170*/  ISETP.GE.U32.AND P1, PT, R31, c[0x0][0x1c8], PT ;  /* 0x000072001f007a0c */ /* 0x000fe20003f26070 */
[----:B------:R-:W-:Y:S02]  /*2180*/  HADD2.F32 R10, -RZ, R11.H1_H1 ;  /* 0x3000000bff0a7230 */ /* 0x000fe40000004100 */
[--C-:B0-----:R-:W-:Y:S01]  /*2190*/  HADD2.F32 R17, -RZ, R24.reuse.H0_H0 ;  /* 0x20000018ff117230 */ /* 0x101fe20000004100 */
[--C-:B------:R-:W-:Y:S01]  /*21a0*/  FADD.FTZ R9, R8, -R33.reuse ;  /* 0x8000002108097221 */ /* 0x100fe20000010000 */
[----:B------:R-:W-:Y:S01]  /*21b0*/  ISETP.GE.AND.EX P1, PT, R37, c[0x0][0x1cc], PT, P1 ;  /* 0x0000730025007a0c */ /* 0x000fe20003f26310 */
[----:B------:R-:W-:Y:S01]  /*21c0*/  FADD.FTZ R11, R10, -R33 ;  /* 0x800000210a0b7221 */ /* 0x000fe20000010000 */
[----:B------:R-:W-:Y:S01]  /*21d0*/  HADD2.F32 R24, -RZ, R24.H1_H1 ;  /* 0x30000018ff187230 */ /* 0x000fe20000004100 */
[-C--:B------:R-:W-:Y:S01]  /*21e0*/  FMUL.FTZ R9, R9, R34.reuse ;  /* 0x0000002209097220 */ /* 0x080fe20000410000 */
[----:B------:R-:W-:Y:S01]  /*21f0*/  ISETP.GT.U32.OR P1, PT, R44, 0x19f, P1 ;  /* 0x0000019f2c00780c */ /* 0x000fe20000f24470 */
[----:B------:R-:W-:-:S02]  /*2200*/  FMUL.FTZ R18, R11, R34 ;  /* 0x000000220b127220 */ /* 0x000fc40000410000 */
        /* <DEDUP_REMOVED lines=13> */
.L_x_2488:
        /* <DEDUP_REMOVED lines=9> */
[----:B------:R-:W-:Y:S02]  /*2370*/  F2FP.PACK_AB R9, R18, R16 ;  /* 0x000000101209723e */ /* 0x000fe400000000ff */
[----:B------:R-:W-:-:S05]  /*2380*/  LEA.HI.X R11, R8, c[0x0][0x164], R11, 0x1, P1 ;  /* 0x00005900080b7a11 */ /* 0x000fca00008f0c0b */
[----:B------:R0:W-:Y:S04]  /*2390*/  STG.E [R10.64], R9 ;  /* 0x000000090a007986 */ /* 0x0001e8000c101906 */
.L_x_2490:
[----:B------:R-:W-:Y:S05]  /*23a0*/  BSYNC B0 ;  /* 0x0000000000007941 */ /* 0x000fea0003800000 */
.L_x_2489:
[--C-:B0-----:R-:W-:Y:S01]  /*23b0*/  HADD2.F32 R10, -RZ, R26.reuse.H0_H0 ;  /* 0x2000001aff0a7230 */ /* 0x101fe20000004100 */
[--C-:B------:R-:W-:Y:S01]  /*23c0*/  FADD.FTZ R11, R24, -R33.reuse ;  /* 0x80000021180b7221 */ /* 0x100fe20000010000 */
[--C-:B------:R-:W-:Y:S01]  /*23d0*/  HADD2.F32 R18, -RZ, R27.reuse.H0_H0 ;  /* 0x2000001bff127230 */ /* 0x100fe20000004100 */
[--C-:B------:R-:W-:Y:S01]  /*23e0*/  FADD.FTZ R17, R17, -R33.reuse ;  /* 0x8000002111117221 */ /* 0x100fe20000010000 */
[----:B------:R-:W-:Y:S01]  /*23f0*/  HADD2.F32 R26, -RZ, R26.H1_H1 ;  /* 0x3000001aff1a7230 */ /* 0x000fe20000004100 */
[--C-:B------:R-:W-:Y:S01]  /*2400*/  FADD.FTZ R35, R10, -R33.reuse ;  /* 0x800000210a237221 */ /* 0x100fe20000010000 */
[----:B------:R-:W-:Y:S01]  /*2410*/  HADD2.F32 R27, -RZ, R27.H1_H1 ;  /* 0x3000001bff1b7230 */ /* 0x000fe20000004100 */
[--C-:B------:R-:W-:Y:S01]  /*2420*/  FADD.FTZ R18, R18, -R33.reuse ;  /* 0x8000002112127221 */ /* 0x100fe20000010000 */
[--C-:B------:R-:W-:Y:S01]  /*2430*/  HADD2.F32 R8, -RZ, R25.reuse.H0_H0 ;  /* 0x20000019ff087230 */ /* 0x100fe20000004100 */
[--C-:B------:R-:W-:Y:S01]  /*2440*/  FADD.FTZ R37, R26, -R33.reuse ;  /* 0x800000211a257221 */ /* 0x100fe20000010000 */
[----:B------:R-:W-:Y:S01]  /*2450*/  HADD2.F32 R16, -RZ, R25.H1_H1 ;  /* 0x30000019ff107230 */ /* 0x000fe20000004100 */
[--C-:B------:R-:W-:Y:S01]  /*2460*/  FADD.FTZ R27, R27, -R33.reuse ;  /* 0x800000211b1b7221 */ /* 0x100fe20000010000 */
[--C-:B------:R-:W-:Y:S01]  /*2470*/  HADD2.F32 R9, -RZ, R28.reuse.H0_H0 ;  /* 0x2000001cff097230 */ /* 0x100fe20000004100 */
[--C-:B------:R-:W-:Y:S01]  /*2480*/  FADD.FTZ R19, R8, -R33.reuse ;  /* 0x8000002108137221 */ /* 0x100fe20000010000 */
[----:B------:R-:W-:Y:S01]  /*2490*/  HADD2.F32 R28, -RZ, R28.H1_H1 ;  /* 0x3000001cff1c7230 */ /* 0x000fe20000004100 */
        /* <DEDUP_REMOVED lines=23> */
[C---:B------:R-:W-:Y:S01]  /*2610*/  ISETP.GT.U32.OR P1, PT, R44.reuse, 0x19f, P1 ;  /* 0x0000019f2c00780c */ /* 0x040fe20000f24470 */
[----:B------:R-:W-:Y:S01]  /*2620*/  FMUL.FTZ R34, R33, R34 ;  /* 0x0000002221227220 */ /* 0x000fe20000410000 */
[C---:B------:R-:W-:Y:S01]  /*2630*/  ISETP.GT.U32.OR P2, PT, R44.reuse, 0x19f, P2 ;  /* 0x0000019f2c00780c */ /* 0x040fe20001744470 */
[----:B------:R-:W-:Y:S01]  /*2640*/  FFMA.FTZ R18, R15, R16, R13 ;  /* 0x000000100f127223 */ /* 0x000fe2000001000d */
[----:B------:R-:W-:Y:S01]  /*2650*/  ISETP.GT.U32.OR P3, PT, R44, 0x19f, P3 ;  /* 0x0000019f2c00780c */ /* 0x000fe20001f64470 */
[--C-:B------:R-:W-:Y:S01]  /*2660*/  FFMA.FTZ R25, R14, R17, R12.reuse ;  /* 0x000000110e197223 */ /* 0x100fe2000001000c */
[----:B------:R-:W-:Y:S01]  /*2670*/  ISETP.GT.U32.OR P4, PT, R44, 0x19f, P4 ;  /* 0x0000019f2c00780c */ /* 0x000fe20002784470 */
[----:B------:R-:W-:-:S02]  /*2680*/  FFMA.FTZ R19, R14, R19, R12 ;  /* 0x000000130e137223 */ /* 0x000fc4000001000c */
[C-C-:B------:R-:W-:Y:S02]  /*2690*/  FFMA.FTZ R9, R14.reuse, R35, R12.reuse ;  /* 0x000000230e097223 */ /* 0x140fe4000001000c */
[C-C-:B------:R-:W-:Y:S02]  /*26a0*/  FFMA.FTZ R8, R14.reuse, R11, R12.reuse ;  /* 0x0000000b0e087223 */ /* 0x140fe4000001000c */
[C-C-:B------:R-:W-:Y:S02]  /*26b0*/  FFMA.FTZ R16, R15.reuse, R26, R13.reuse ;  /* 0x0000001a0f107223 */ /* 0x140fe4000001000d */
[----:B------:R-:W-:Y:S02]  /*26c0*/  FFMA.FTZ R12, R14, R27, R12 ;  /* 0x0000001b0e0c7223 */ /* 0x000fe4000001000c */
        /* <DEDUP_REMOVED lines=14> */
.L_x_2491:
        /* <DEDUP_REMOVED lines=12> */
.L_x_2493:
[----:B------:R-:W-:Y:S05]  /*2870*/  BSYNC B0 ;  /* 0x0000000000007941 */ /* 0x000fea0003800000 */
.L_x_2492:
        /* <DEDUP_REMOVED lines=11> */
.L_x_2494:
        /* <DEDUP_REMOVED lines=12> */
.L_x_2496:
[----:B------:R-:W-:Y:S05]  /*29f0*/  BSYNC B0 ;  /* 0x0000000000007941 */ /* 0x000fea0003800000 */
.L_x_2495:
        /* <DEDUP_REMOVED lines=11> */
.L_x_2497:
        /* <DEDUP_REMOVED lines=12> */
.L_x_2499:
[----:B------:R-:W-:Y:S05]  /*2b70*/  BSYNC B0 ;  /* 0x0000000000007941 */ /* 0x000fea0003800000 */
.L_x_2498:
        /* <DEDUP_REMOVED lines=11> */
.L_x_2500:
        /* <DEDUP_REMOVED lines=10> */
[----:B------:R-:W-:-:S05]  /*2cd0*/  F2FP.PACK_AB R9, R16, R8 ;  /* 0x000000081009723e */ /* 0x000fca00000000ff */
[----:B------:R0:W-:Y:S02]  /*2ce0*/  STG.E [R14.64], R9 ;  /* 0x000000090e007986 */ /* 0x0001e4000c101906 */
.L_x_2502:
[----:B------:R-:W-:Y:S05]  /*2cf0*/  BSYNC B0 ;  /* 0x0000000000007941 */ /* 0x000fea0003800000 */
.L_x_2501:
        /* <DEDUP_REMOVED lines=11> */
.L_x_2503:
[----:B------:R-:W-:Y:S01]  /*2db0*/  BSSY B0, `(.L_x_2504) ;  /* 0x000000c000007945 */ /* 0x000fe20003800000 */
[----:B------:R-:W-:Y:S05]  /*2dc0*/  @P4 BRA `(.L_x_2505) ;  /* 0x000000a000004947 */ /* 0x000fea0003800000 */
[----:B------:R-:W-:Y:S01]  /*2dd0*/  MOV R8, R22 ;  /* 0x0000001600087202 */ /* 0x000fe20000000f00 */
[----:B------:R-:W-:Y:S01]  /*2de0*/  IMAD R36, R36, c[0x0][0x1c0], RZ ;  /* 0x0000700024247a24 */ /* 0x000fe200078e02ff */
[----:B0-----:R-:W-:Y:S02]  /*2df0*/  MOV R9, R21 ;  /* 0x0000001500097202 */ /* 0x001fe40000000f00 */
[----:B------:R-:W-:Y:S01]  /*2e00*/  F2FP.PACK_AB R17, R17, R12 ;  /* 0x0000000c1111723e */ /* 0x000fe200000000ff */
[C---:B------:R-:W-:Y:S02]  /*2e10*/  IMAD R11, R7.reuse, c[0x0][0x1c4], R36 ;  /* 0x00007100070b7a24 */ /* 0x040fe400078e0224 */
[----:B------:R-:W-:-:S05]  /*2e20*/  IMAD.WIDE.U32 R8, R7, c[0x0][0x1c0], R8 ;  /* 0x0000700007087a25 */ /* 0x000fca00078e0008 */
[----:B------:R-:W-:Y:S02]  /*2e30*/  IADD3 R11, R9, R11, RZ ;  /* 0x0000000b090b7210 */ /* 0x000fe40007ffe0ff */
[----:B------:R-:W-:-:S04]  /*2e40*/  LEA R10, P1, R8, c[0x0][0x160], 0x1 ;  /* 0x00005800080a7a11 */ /* 0x000fc800078208ff */
[----:B------:R-:W-:-:S05]  /*2e50*/  LEA.HI.X R11, R8, c[0x0][0x164], R11, 0x1, P1 ;  /* 0x00005900080b7a11 */ /* 0x000fca00008f0c0b */
[----:B------:R0:W-:Y:S04]  /*2e60*/  STG.E [R10.64], R17 ;  /* 0x000000110a007986 */ /* 0x0001e8000c101906 */
.L_x_2505:
[----:B------:R-:W-:Y:S05]  /*2e70*/  BSYNC B0 ;  /* 0x0000000000007941 */ /* 0x000fea0003800000 */
.L_x_2504:
[----:B------:R-:W-:Y:S02]  /*2e80*/  IADD3 R2, R2, c[0x0][0x10], RZ ;  /* 0x0000040002027a10 */ /* 0x000fe40007ffe0ff */
[----:B------:R-:W-:Y:S02]  /*2e90*/  IADD3 R3, R3, 0x1, RZ ;  /* 0x0000000103037810 */ /* 0x000fe40007ffe0ff */
[----:B------:R-:W-:-:S13]  /*2ea0*/  ISETP.GE.AND P1, PT, R2, UR4, PT ;  /* 0x0000000402007c0c */ /* 0x000fda000bf26270 */
[----:B------:R-:W-:Y:S01]  /*2eb0*/  @P1 CALL.REL.NOINC `(.L_x_2506) ;  /* 0x0000001000001944 */ /* 0x000fe20003c00000 */
[----:B------:R-:W-:Y:S05]  /*2ec0*/  BRA `(.L_x_2507) ;  /* 0xffffd33000007947 */ /* 0x000fea000383ffff */
.L_x_2506:
[----:B------:R-:W-:Y:S05]  /*2ed0*/  EXIT ;  /* 0x000000000000794d */ /* 0x000fea0003800000 */
.L_x_2508:
        /* <DEDUP_REMOVED lines=10> */
.L_x_3310:


//--------------------- .text._Z35group_norm_nhwc_fwd_one_pass_kernelI11Fp16IOFp32WLi512ELi26ELi416EEv26Group_norm_nhwc_fwd_params --------------------------
	.section	.text._Z35group_norm_nhwc_fwd_one_pass_kernelI11Fp16IOFp32WLi512ELi26ELi416EEv26Group_norm_nhwc_fwd_params,"ax",@progbits
	.sectioninfo	@"SHI_REGISTERS=72"
	.align	128
        .global         _Z35group_norm_nhwc_fwd_one_pass_kernelI11Fp16IOFp32WLi512ELi26ELi416EEv26Group_norm_nhwc_fwd_params
        .type           _Z35group_norm_nhwc_fwd_one_pass_kernelI11Fp16IOFp32WLi512ELi26ELi416EEv26Group_norm_nhwc_fwd_params,@function
        .size           _Z35group_norm_nhwc_fwd_one_pass_kernelI11Fp16IOFp32WLi512ELi26ELi416EEv26Group_norm_nhwc_fwd_params,(.L_x_3311 - _Z35group_norm_nhwc_fwd_one_pass_kernelI11Fp16IOFp32WLi512ELi26ELi416EEv26Group_norm_nhwc_fwd_params)
        .other          _Z35group_norm_nhwc_fwd_one_pass_kernelI11Fp16IOFp32WLi512ELi26ELi416EEv26Group_norm_nhwc_fwd_params,@"STO_CUDA_ENTRY STV_DEFAULT"
_Z35group_norm_nhwc_fwd_one_pass_kernelI11Fp16IOFp32WLi512ELi26ELi416EEv26Group_norm_nhwc_fwd_params:
.text._Z35group_norm_nhwc_fwd_one_pass_kernelI11Fp16IOFp32WLi512ELi26ELi416EEv26Group_norm_nhwc_fwd_params:
        /* <DEDUP_REMOVED lines=68> */
.L_x_2567:
        /* <DEDUP_REMOVED lines=225> */
[----:B------:R0:W4:Y:S04]  /*1250*/  @P1 LDG.E R33, [R34.64] ;  /* 0x0000000622211981 */ /* 0x000128000c1e1900 */
[----:B------:R1:W4:Y:S01]  /*1260*/  @!P5 LDG.E R32, [R42.64] ;  /* 0x000000062a20d981 */ /* 0x000322000c1e1900 */
[----:B0-----:R-:W-:-:S06]  /*1270*/  CS2R R34, SRZ ;  /* 0x0000000000227805 */ /* 0x001fcc000001ff00 */
[----:B------:R0:W1:Y:S04]  /*1280*/  @P6 LDG.E R35, [R36.64] ;  /* 0x0000000624236981 */ /* 0x000068000c1e1900 */
[----:B------:R2:W4:Y:S01]  /*1290*/  @P2 LDG.E R34, [R38.64] ;  /* 0x0000000626222981 */ /* 0x000522000c1e1900 */
[----:B0-----:R-:W-:-:S06]  /*12a0*/  CS2R R36, SRZ ;  /* 0x0000000000247805 */ /* 0x001fcc000001ff00 */
[----:B------:R0:W4:Y:S04]  /*12b0*/  @P3 LDG.E R36, [R18.64] ;  /* 0x0000000612243981 */ /* 0x000128000c1e1900 */
[----:B------:R3:W4:Y:S01]  /*12c0*/  @P4 LDG.E R37, [R16.64] ;  /* 0x0000000610254981 */ /* 0x000722000c1e1900 */
[----:B--2---:R-:W-:Y:S02]  /*12d0*/  HADD2.F32 R39, -RZ, R24.H0_H0 ;  /* 0x20000018ff277230 */ /* 0x004fe40000004100 */
[--C-:B---3--:R-:W-:Y:S02]  /*12e0*/  HADD2.F32 R16, -RZ, R26.reuse.H0_H0 ;  /* 0x2000001aff107230 */ /* 0x108fe40000004100 */
[----:B------:R-:W-:-:S05]  /*12f0*/  HADD2.F32 R17, -RZ, R26.H1_H1 ;  /* 0x3000001aff117230 */ /* 0x000fca0000004100 */
[----:B0-----:R-:W-:Y:S02]  /*1300*/  FADD.FTZ R19, R16, R17 ;  /* 0x0000001110137221 */ /* 0x001fe40000010000 */
[----:B------:R-:W-:-:S04]  /*1310*/  FMUL.FTZ R17, R17, R17 ;  /* 0x0000001111117220 */ /* 0x000fc80000410000 */
[----:B------:R-:W-:Y:S01]  /*1320*/  FFMA.FTZ R17, R16, R16, R17 ;  /* 0x0000001010117223 */ /* 0x000fe20000010011 */
[----:B------:R-:W-:Y:S02]  /*1330*/  HADD2.F32 R16, -RZ, R27.H0_H0 ;  /* 0x2000001bff107230 */ /* 0x000fe40000004100 */
[--C-:B-1----:R-:W-:Y:S02]  /*1340*/  HADD2.F32 R43, -RZ, R35.reuse.H1_H1 ;  /* 0x30000023ff2b7230 */ /* 0x102fe40000004100 */
[----:B------:R-:W-:-:S03]  /*1350*/  HADD2.F32 R42, -RZ, R35.H0_H0 ;  /* 0x20000023ff2a7230 */ /* 0x000fc60000004100 */
[----:B------:R-:W-:Y:S02]  /*1360*/  FMUL.FTZ R45, R43, R43 ;  /* 0x0000002b2b2d7220 */ /* 0x000fe40000410000 */
[C---:B------:R-:W-:Y:S02]  /*1370*/  FADD.FTZ R43, R42.reuse, R43 ;  /* 0x0000002b2a2b7221 */ /* 0x040fe40000010000 */
[----:B------:R-:W-:Y:S01]  /*1380*/  FFMA.FTZ R38, R42, R42, R45 ;  /* 0x0000002a2a267223 */ /* 0x000fe2000001002d */
[----:B------:R-:W-:Y:S01]  /*1390*/  HADD2.F32 R42, -RZ, R24.H1_H1 ;  /* 0x30000018ff2a7230 */ /* 0x000fe20000004100 */
[----:B------:R-:W-:-:S04]  /*13a0*/  FADD.FTZ R43, RZ, R43 ;  /* 0x0000002bff2b7221 */ /* 0x000fc80000010000 */
[----:B------:R-:W-:Y:S02]  /*13b0*/  FADD.FTZ R18, R39, R42 ;  /* 0x0000002a27127221 */ /* 0x000fe40000010000 */
[----:B------:R-:W-:Y:S02]  /*13c0*/  FMUL.FTZ R42, R42, R42 ;  /* 0x0000002a2a2a7220 */ /* 0x000fe40000410000 */
[----:B------:R-:W-:Y:S02]  /*13d0*/  FADD.FTZ R18, R43, R18 ;  /* 0x000000122b127221 */ /* 0x000fe40000010000 */
[----:B------:R-:W-:Y:S02]  /*13e0*/  FFMA.FTZ R39, R39, R39, R42 ;  /* 0x0000002727277223 */ /* 0x000fe4000001002a */
[----:B------:R-:W-:Y:S01]  /*13f0*/  FADD.FTZ R18, R18, R19 ;  /* 0x0000001312127221 */ /* 0x000fe20000010000 */
[----:B------:R-:W-:Y:S01]  /*1400*/  HADD2.F32 R19, -RZ, R27.H1_H1 ;  /* 0x3000001bff137230 */ /* 0x000fe20000004100 */
[----:B------:R-:W-:-:S04]  /*1410*/  FADD.FTZ R38, RZ, R38 ;  /* 0x00000026ff267221 */ /* 0x000fc80000010000 */
[----:B------:R-:W-:Y:S02]  /*1420*/  FADD.FTZ R38, R38, R39 ;  /* 0x0000002726267221 */ /* 0x000fe40000010000 */
[----:B------:R-:W-:Y:S02]  /*1430*/  FADD.FTZ R39, R16, R19 ;  /* 0x0000001310277221 */ /* 0x000fe40000010000 */
[----:B------:R-:W-:Y:S02]  /*1440*/  FMUL.FTZ R19, R19, R19 ;  /* 0x0000001313137220 */ /* 0x000fe40000410000 */
[----:B------:R-:W-:Y:S02]  /*1450*/  FADD.FTZ R17, R38, R17 ;  /* 0x0000001126117221 */ /* 0x000fe40000010000 */
[----:B------:R-:W-:Y:S01]  /*1460*/  FFMA.FTZ R16, R16, R16, R19 ;  /* 0x0000001010107223 */ /* 0x000fe20000010013 */
[----:B----4-:R-:W-:-:S03]  /*1470*/  HADD2.F32 R38, -RZ, R33.H1_H1 ;  /* 0x30000021ff267230 */ /* 0x010fc60000004100 */
[----:B------:R-:W-:Y:S01]  /*1480*/  FADD.FTZ R16, R17, R16 ;  /* 0x0000001011107221 */ /* 0x000fe20000010000 */
[----:B------:R-:W-:-:S05]  /*1490*/  HADD2.F32 R17, -RZ, R33.H0_H0 ;  /* 0x20000021ff117230 */ /* 0x000fca0000004100 */
[----:B------:R-:W-:Y:S02]  /*14a0*/  FADD.FTZ R19, R17, R38 ;  /* 0x0000002611137221 */ /* 0x000fe40000010000 */
[----:B------:R-:W-:-:S04]  /*14b0*/  FMUL.FTZ R38, R38, R38 ;  /* 0x0000002626267220 */ /* 0x000fc80000410000 */
[----:B------:R-:W-:Y:S01]  /*14c0*/  FFMA.FTZ R17, R17, R17, R38 ;  /* 0x0000001111117223 */ /* 0x000fe20000010026 */
[--C-:B------:R-:W-:Y:S01]  /*14d0*/  HADD2.F32 R38, -RZ, R34.reuse.H1_H1 ;  /* 0x30000022ff267230 */ /* 0x100fe20000004100 */
[----:B------:R-:W-:Y:S02]  /*14e0*/  FADD.FTZ R18, R18, R39 ;  /* 0x0000002712127221 */ /* 0x000fe40000010000 */
[----:B------:R-:W-:Y:S01]  /*14f0*/  FADD.FTZ R16, R16, R17 ;  /* 0x0000001110107221 */ /* 0x000fe20000010000 */
[----:B------:R-:W-:Y:S01]  /*1500*/  HADD2.F32 R17, -RZ, R34.H0_H0 ;  /* 0x20000022ff117230 */ /* 0x000fe20000004100 */
[----:B------:R-:W-:-:S04]  /*1510*/  FADD.FTZ R18, R18, R19 ;  /* 0x0000001312127221 */ /* 0x000fc80000010000 */
[----:B------:R-:W-:Y:S02]  /*1520*/  FADD.FTZ R19, R17, R38 ;  /* 0x0000002611137221 */ /* 0x000fe40000010000 */
[----:B------:R-:W-:-:S04]  /*1530*/  FMUL.FTZ R38, R38, R38 ;  /* 0x0000002626267220 */ /* 0x000fc80000410000 */
[----:B------:R-:W-:Y:S01]  /*1540*/  FFMA.FTZ R17, R17, R17, R38 ;  /* 0x0000001111117223 */ /* 0x000fe20000010026 */
[----:B------:R-:W-:-:S03]  /*1550*/  HADD2.F32 R38, -RZ, R36.H1_H1 ;  /* 0x30000024ff267230 */ /* 0x000fc60000004100 */
        /* <DEDUP_REMOVED lines=34> */
[----:B-----5:R-:W-:-:S03]  /*1780*/  HADD2.F32 R38, -RZ, R21.H1_H1 ;  /* 0x30000015ff267230 */ /* 0x020fc60000004100 */
        /* <DEDUP_REMOVED lines=24> */
[C---:B------:R-:W-:Y:S02]  /*1910*/  FADD.FTZ R19, R17.reuse, R38 ;  /* 0x0000002611137221 */ /* 0x040fe40000010000 */
[----:B------:R-:W-:Y:S02]  /*1920*/  FMUL.FTZ R38, R38, R38 ;  /* 0x0000002626267220 */ /* 0x000fe40000410000 */
[----:B------:R-:W-:Y:S01]  /*1930*/  FADD.FTZ R18, R18, R19 ;  /* 0x0000001312127221 */ /* 0x000fe20000010000 */
[--C-:B------:R-:W-:Y:S01]  /*1940*/  HADD2.F32 R19, -RZ, R32.reuse.H1_H1 ;  /* 0x30000020ff137230 */ /* 0x100fe20000004100 */
[----:B------:R-:W-:Y:S01]  /*1950*/  FFMA.FTZ R17, R17, R17, R38 ;  /* 0x0000001111117223 */ /* 0x000fe20000010026 */
[----:B------:R-:W0:Y:S03]  /*1960*/  S2R R46, SR_LANEID ;  /* 0x00000000002e7919 */ /* 0x000e260000000000 */
[----:B------:R-:W-:Y:S01]  /*1970*/  FADD.FTZ R17, R16, R17 ;  /* 0x0000001110117221 */ /* 0x000fe20000010000 */
[----:B------:R-:W-:Y:S01]  /*1980*/  HADD2.F32 R16, -RZ, R32.H0_H0 ;  /* 0x20000020ff107230 */ /* 0x000fe20000004100 */
        /* <DEDUP_REMOVED lines=69> */
.L_x_2510:
[----:B0-----:R-:W-:Y:S05]  /*1de0*/  BSYNC B0 ;  /* 0x0000000000007941 */ /* 0x001fea0003800000 */
.L_x_2509:
        /* <DEDUP_REMOVED lines=25> */
.L_x_2513:
[----:B------:R-:W2:Y:S01]  /*1f80*/  LDG.E.STRONG.GPU R42, [R16.64] ;  /* 0x00000006102a7981 */ /* 0x000ea2000c1ef900 */
[----:B------:R-:W-:Y:S01]  /*1f90*/  YIELD ;  /* 0x0000000000007946 */ /* 0x000fe20003800000 */
[----:B--2---:R-:W-:Y:S01]  /*1fa0*/  ISETP.NE.AND P6, PT, R42, R45, PT ;  /* 0x0000002d2a00720c */ /* 0x004fe20003fc5270 */
[----:B------:R-:W-:-:S12]  /*1fb0*/  CCTL.IVALL ;  /* 0x00000000ff00798f */ /* 0x000fd80002000000 */
[----:B------:R-:W-:Y:S05]  /*1fc0*/  @P6 BRA `(.L_x_2513) ;  /* 0xffffffb000006947 */ /* 0x000fea000383ffff */
.L_x_2512:
        /* <DEDUP_REMOVED lines=11> */
.L_x_2515:
        /* <DEDUP_REMOVED lines=59> */
.L_x_2514:
        /* <DEDUP_REMOVED lines=18> */
.L_x_2517:
[----:B------:R-:W-:Y:S05]  /*2550*/  BSYNC B0 ;  /* 0x0000000000007941 */ /* 0x000fea0003800000 */
.L_x_2516:
        /* <DEDUP_REMOVED lines=31> */
.L_x_2511:
        /* <DEDUP_REMOVED lines=25> */
[----:B------:R-:W0:Y:S01]  /*28e0*/  @P5 MUFU.RSQ R46, R42 ;  /* 0x0000002a002e5308 */ /* 0x000e220000001400 */
[----:B------:R-:W-:Y:S01]  /*28f0*/  ISETP.NE.AND P6, PT, RZ, UR5, PT ;  /* 0x00000005ff007c0c */ /* 0x000fe2000bfc5270 */
[--C-:B------:R-:W-:Y:S02]  /*2900*/  HADD2.F32 R38, -RZ, R35.reuse.H0_H0 ;  /* 0x20000023ff267230 */ /* 0x100fe40000004100 */
[----:B------:R-:W-:-:S03]  /*2910*/  HADD2.F32 R35, -RZ, R35.H1_H1 ;  /* 0x30000023ff237230 */ /* 0x000fc60000004100 */
[--C-:B------:R-:W-:Y:S02]  /*2920*/  FADD.FTZ R13, R38, -R45.reuse ;  /* 0x8000002d260d7221 */ /* 0x100fe40000010000 */
[----:B------:R-:W-:Y:S02]  /*2930*/  FADD.FTZ R35, R35, -R45 ;  /* 0x8000002d23237221 */ /* 0x000fe40000010000 */
[-C--:B0-----:R-:W-:Y:S02]  /*2940*/  FMUL.FTZ R13, R13, R46.reuse ;  /* 0x0000002e0d0d7220 */ /* 0x081fe40000410000 */
        /* <DEDUP_REMOVED lines=14> */
.L_x_2518:
[----:B------:R-:W-:Y:S01]  /*2a30*/  LOP3.LUT P5, RZ, R12, 0x10, RZ, 0xc0, !PT ;  /* 0x000000100cff7812 */ /* 0x000fe200078ac0ff */
[----:B------:R-:W-:-:S12]  /*2a40*/  BSSY B0, `(.L_x_2519) ;  /* 0x000000d000007945 */ /* 0x000fd80003800000 */
[----:B------:R-:W-:Y:S05]  /*2a50*/  @!P5 BRA `(.L_x_2520) ;  /* 0x000000b00000d947 */ /* 0x000fea0003800000 */
[----:B------:R-:W-:Y:S02]  /*2a60*/  SHF.R.S32.HI R35, RZ, 0x1f, R2 ;  /* 0x0000001fff237819 */ /* 0x000fe40000011402 */
[----:B------:R-:W-:Y:S02]  /*2a70*/  F2FP.PACK_AB R13, R38, R13 ;  /* 0x0000000d260d723e */ /* 0x000fe400000000ff */
        /* <DEDUP_REMOVED lines=9> */
.L_x_2520:
[----:B------:R-:W-:Y:S05]  /*2b10*/  BSYNC B0 ;  /* 0x0000000000007941 */ /* 0x000fea0003800000 */
.L_x_2519:
[--C-:B------:R-:W-:Y:S02]  /*2b20*/  HADD2.F32 R38, -RZ, R24.reuse.H0_H0 ;  /* 0x20000018ff267230 */ /* 0x100fe40000004100 */
[----:B------:R-:W-:-:S03]  /*2b30*/  HADD2.F32 R24, -RZ, R24.H1_H1 ;  /* 0x30000018ff187230 */ /* 0x000fc60000004100 */
        /* <DEDUP_REMOVED lines=17> */
.L_x_2521:
[----:B------:R-:W-:Y:S01]  /*2c50*/  LOP3.LUT P5, RZ, R12, 0x8, RZ, 0xc0, !PT ;  /* 0x000000080cff7812 */ /* 0x000fe200078ac0ff */
[----:B------:R-:W-:-:S12]  /*2c60*/  BSSY B0, `(.L_x_2522) ;  /* 0x000000c000007945 */ /* 0x000fd80003800000 */
        /* <DEDUP_REMOVED lines=11> */
.L_x_2523:
[----:B------:R-:W-:Y:S05]  /*2d20*/  BSYNC B0 ;  /* 0x0000000000007941 */ /* 0x000fea0003800000 */
.L_x_2522:
        /* <DEDUP_REMOVED lines=19> */
.L_x_2524:
[----:B------:R-:W-:Y:S01]  /*2e60*/  LOP3.LUT P5, RZ, R12, 0x4, RZ, 0xc0, !PT ;  /* 0x000000040cff7812 */ /* 0x000fe200078ac0ff */
[----:B------:R-:W-:-:S12]  /*2e70*/  BSSY B0, `(.L_x_2525) ;  /* 0x000000c000007945 */ /* 0x000fd80003800000 */
        /* <DEDUP_REMOVED lines=11> */
.L_x_2526:
[----:B------:R-:W-:Y:S05]  /*2f30*/  BSYNC B0 ;  /* 0x0000000000007941 */ /* 0x000fea0003800000 */
.L_x_2525:
        /* <DEDUP_REMOVED lines=19> */
.L_x_2527:
        /* <DEDUP_REMOVED lines=12> */
.L_x_2529:
[----:B------:R-:W-:Y:S05]  /*3130*/  BSYNC B0 ;  /* 0x0000000000007941 */ /* 0x000fea0003800000 */
.L_x_2528:
        /* <DEDUP_REMOVED lines=19> */
.L_x_2530:
        /* <DEDUP_REMOVED lines=12> */
.L_x_2532:
[----:B------:R-:W-:Y:S05]  /*3330*/  BSYNC B0 ;  /* 0x0000000000007941 */ /* 0x000fea0003800000 */
.L_x_2531:
[--C-:B------:R-:W-:Y:S02]  /*3340*/  HADD2.F32 R24, -RZ, R34.reuse.H0_H0 ;  /* 0x20000022ff187230 */ /* 0x100fe40000004100 */
[----:B------:R-:W-:-:S03]  /*3350*/  HADD2.F32 R34, -RZ, R34.H1_H1 ;  /* 0x30000022ff227230 */ /* 0x000fc60000004100 */
[--C-:B0-----:R-:W-:Y:S01]  /*3360*/  FADD.FTZ R13, R24, -R45.reuse ;  /* 0x8000002d180d7221 */ /* 0x101fe20000010000 */
[--C-:B------:R-:W-:Y:S01]  /*3370*/  HADD2.F32 R24, -RZ, R36.reuse.H0_H0 ;  /* 0x20000024ff187230 */ /* 0x100fe20000004100 */
[--C-:B------:R-:W-:Y:S01]  /*3380*/  FADD.FTZ R33, R34, -R45.reuse ;  /* 0x8000002d22217221 */ /* 0x100fe20000010000 */
[----:B------:R-:W-:Y:S01]  /*3390*/  HADD2.F32 R36, -RZ, R36.H1_H1 ;  /* 0x30000024ff247230 */ /* 0x000fe20000004100 */
        /* <DEDUP_REMOVED lines=17> */
.L_x_2533:
        /* <DEDUP_REMOVED lines=12> */
.L_x_2535:
[----:B------:R-:W-:Y:S05]  /*3570*/  BSYNC B0 ;  /* 0x0000000000007941 */ /* 0x000fea0003800000 */
.L_x_2534:
[-C--:B------:R-:W-:Y:S01]  /*3580*/  FMUL.FTZ R33, R33, R46.reuse ;  /* 0x0000002e21217220 */ /* 0x080fe20000410000 */
[--C-:B------:R-:W-:Y:S01]  /*3590*/  HADD2.F32 R24, -RZ, R37.reuse.H0_H0 ;  /* 0x20000025ff187230 */ /* 0x100fe20000004100 */
[----:B------:R-:W-:Y:S01]  /*35a0*/  FMUL.FTZ R38, R13, R46 ;  /* 0x0000002e0d267220 */ /* 0x000fe20000410000 */
[----:B------:R-:W-:Y:S01]  /*35b0*/  HADD2.F32 R36, -RZ, R37.H1_H1 ;  /* 0x30000025ff247230 */ /* 0x000fe20000004100 */
        /* <DEDUP_REMOVED lines=13> */
.L_x_2536:
        /* <DEDUP_REMOVED lines=12> */
.L_x_2538:
[----:B------:R-:W-:Y:S05]  /*3750*/  BSYNC B0 ;  /* 0x0000000000007941 */ /* 0x000fea0003800000 */
.L_x_2537:
[--C-:B------:R-:W-:Y:S01]  /*3760*/  HADD2.F32 R26, -RZ, R14.reuse.H0_H0 ;  /* 0x2000000eff1a7230 */ /* 0x100fe20000004100 */
[--C-:B0-----:R-:W-:Y:S01]  /*3770*/  FADD.FTZ R13, R24, -R45.reuse ;  /* 0x8000002d180d7221 */ /* 0x101fe20000010000 */
[----:B------:R-:W-:Y:S01]  /*3780*/  HADD2.F32 R14, -RZ, R14.H1_H1 ;  /* 0x3000000eff0e7230 */ /* 0x000fe20000004100 */
        /* <DEDUP_REMOVED lines=20> */
.L_x_2539:
        /* <DEDUP_REMOVED lines=12> */
.L_x_2541:
[----:B------:R-:W-:Y:S05]  /*3990*/  BSYNC B0 ;  /* 0x0000000000007941 */ /* 0x000fea0003800000 */
.L_x_2540:
[--C-:B------:R-:W-:Y:S01]  /*39a0*/  HADD2.F32 R24, -RZ, R15.reuse.H0_H0 ;  /* 0x2000000fff187230 */ /* 0x100fe20000004100 */
[----:B0-----:R-:W-:Y:S01]  /*39b0*/  FFMA.FTZ R33, R16, R13, R18 ;  /* 0x0000000d10217223 */ /* 0x001fe20000010012 */
[----:B------:R-:W-:Y:S01]  /*39c0*/  HADD2.F32 R26, -RZ, R15.H1_H1 ;  /* 0x3000000fff1a7230 */ /* 0x000fe20000004100 */
        /* <DEDUP_REMOVED lines=12> */
.L_x_2542:
[----:B------:R-:W-:Y:S01]  /*3a90*/  ISETP.GE.U32.AND P5, PT, R6, c[0x0][0x1c8], PT ;  /* 0x0000720006007a0c */ /* 0x000fe20003fa6070 */
[--C-:B------:R-:W-:Y:S01]  /*3aa0*/  FADD.FTZ R13, R24, -R45.reuse ;  /* 0x8000002d180d7221 */ /* 0x100fe20000010000 */
[----:B------:R-:W-:Y:S01]  /*3ab0*/  BSSY B0, `(.L_x_2543) ;  /* 0x0000013000007945 */ /* 0x000fe20003800000 */
[----:B------:R-:W-:Y:S01]  /*3ac0*/  FADD.FTZ R15, R26, -R45 ;  /* 0x8000002d1a0f7221 */ /* 0x000fe20000010000 */
[----:B------:R-:W-:Y:S01]  /*3ad0*/  ISETP.GE.AND.EX P5, PT, R62, c[0x0][0x1cc], PT, P5 ;  /* 0x000073003e007a0c */ /* 0x000fe20003fa6350 */
[-C--:B------:R-:W-:Y:S02]  /*3ae0*/  FMUL.FTZ R13, R13, R46.reuse ;  /* 0x0000002e0d0d7220 */ /* 0x080fe40000410000 */
[----:B------:R-:W-:Y:S01]  /*3af0*/  FMUL.FTZ R24, R15, R46 ;  /* 0x0000002e0f187220 */ /* 0x000fe20000410000 */
[----:B------:R-:W-:Y:S01]  /*3b00*/  ISETP.LT.U32.AND P5, PT, R54, 0x1a0, !P5 ;  /* 0x000001a03600780c */ /* 0x000fe20006fa1070 */
[----:B------:R-:W-:-:S02]  /*3b10*/  FFMA.FTZ R13, R16, R13, R18 ;  /* 0x0000000d100d7223 */ /* 0x000fc40000010012 */
[----:B------:R-:W-:-:S10]  /*3b20*/  FFMA.FTZ R24, R17, R24, R19 ;  /* 0x0000001811187223 */ /* 0x000fd40000010013 */
        /* <DEDUP_REMOVED lines=11> */
.L_x_2544:
[----:B------:R-:W-:Y:S05]  /*3be0*/  BSYNC B0 ;  /* 0x0000000000007941 */ /* 0x000fea0003800000 */
.L_x_2543:
        /* <DEDUP_REMOVED lines=11> */
.L_x_2545:
[----:B------:R-:W-:Y:S01]  /*3ca0*/  ISETP.GE.U32.AND P5, PT, R41, c[0x0][0x1c8], PT ;  /* 0x0000720029007a0c */ /* 0x000fe20003fa6070 */
[--C-:B------:R-:W-:Y:S01]  /*3cb0*/  HADD2.F32 R14, -RZ, R20.reuse.H0_H0 ;  /* 0x20000014ff0e7230 */ /* 0x100fe20000004100 */
[----:B------:R-:W-:Y:S01]  /*3cc0*/  BSSY B0, `(.L_x_2546) ;  /* 0x0000013000007945 */ /* 0x000fe20003800000 */
[----:B------:R-:W-:Y:S01]  /*3cd0*/  HADD2.F32 R20, -RZ, R20.H1_H1 ;  /* 0x30000014ff147230 */ /* 0x000fe20000004100 */
[----:B------:R-:W-:Y:S02]  /*3ce0*/  ISETP.GE.AND.EX P5, PT, R52, c[0x0][0x1cc], PT, P5 ;  /* 0x0000730034007a0c */ /* 0x000fe40003fa6350 */
[--C-:B0-----:R-:W-:Y:S02]  /*3cf0*/  FADD.FTZ R33, R14, -R45.reuse ;  /* 0x8000002d0e217221 */ /* 0x101fe40000010000 */
[----:B------:R-:W-:Y:S01]  /*3d00*/  ISETP.GT.U32.OR P5, PT, R54, 0x19f, P5 ;  /* 0x0000019f3600780c */ /* 0x000fe20002fa4470 */
[----:B------:R-:W-:-:S02]  /*3d10*/  FADD.FTZ R15, R20, -R45 ;  /* 0x8000002d140f7221 */ /* 0x000fc40000010000 */
[-C--:B------:R-:W-:Y:S02]  /*3d20*/  FMUL.FTZ R33, R33, R46.reuse ;  /* 0x0000002e21217220 */ /* 0x080fe40000410000 */
[----:B------:R-:W-:-:S08]  /*3d30*/  FMUL.FTZ R20, R15, R46 ;  /* 0x0000002e0f147220 */ /* 0x000fd00000410000 */
        /* <DEDUP_REMOVED lines=11> */
.L_x_2547:
[----:B------:R-:W-:Y:S05]  /*3df0*/  BSYNC B0 ;  /* 0x0000000000007941 */ /* 0x000fea0003800000 */
.L_x_2546:
        /* <DEDUP_REMOVED lines=15> */
.L_x_2548:
[----:B------:R-:W-:Y:S01]  /*3ef0*/  ISETP.GE.U32.AND P5, PT, R40, c[0x0][0x1c8], PT ;  /* 0x0000720028007a0c */ /* 0x000fe20003fa6070 */
[--C-:B------:R-:W-:Y:S01]  /*3f00*/  FADD.FTZ R15, R34, -R45.reuse ;  /* 0x8000002d220f7221 */ /* 0x100fe20000010000 */
[----:B------:R-:W-:Y:S01]  /*3f10*/  BSSY B0, `(.L_x_2549) ;  /* 0x0000013000007945 */ /* 0x000fe20003800000 */
[----:B------:R-:W-:Y:S01]  /*3f20*/  FADD.FTZ R21, R36, -R45 ;  /* 0x8000002d24157221 */ /* 0x000fe20000010000 */
[----:B------:R-:W-:Y:S01]  /*3f30*/  ISETP.GE.AND.EX P5, PT, R51, c[0x0][0x1cc], PT, P5 ;  /* 0x0000730033007a0c */ /* 0x000fe20003fa6350 */
[-C--:B------:R-:W-:Y:S02]  /*3f40*/  FMUL.FTZ R15, R15, R46.reuse ;  /* 0x0000002e0f0f7220 */ /* 0x080fe40000410000 */
[----:B------:R-:W-:Y:S01]  /*3f50*/  FMUL.FTZ R14, R21, R46 ;  /* 0x0000002e150e7220 */ /* 0x000fe20000410000 */
[----:B------:R-:W-:Y:S01]  /*3f60*/  ISETP.GT.U32.OR P5, PT, R54, 0x19f, P5 ;  /* 0x0000019f3600780c */ /* 0x000fe20002fa4470 */
[----:B------:R-:W-:-:S02]  /*3f70*/  FFMA.FTZ R26, R16, R15, R18 ;  /* 0x0000000f101a7223 */ /* 0x000fc40000010012 */
[----:B------:R-:W-:-:S10]  /*3f80*/  FFMA.FTZ R27, R17, R14, R19 ;  /* 0x0000000e111b7223 */ /* 0x000fd40000010013 */
        /* <DEDUP_REMOVED lines=11> */
.L_x_2550:
[----:B------:R-:W-:Y:S05]  /*4040*/  BSYNC B0 ;  /* 0x0000000000007941 */ /* 0x000fea0003800000 */
.L_x_2549:
        /* <DEDUP_REMOVED lines=11> */
.L_x_2551:
        /* <DEDUP_REMOVED lines=21> */
.L_x_2553:
[----:B------:R-:W-:Y:S05]  /*4250*/  BSYNC B0 ;  /* 0x0000000000007941 */ /* 0x000fea0003800000 */
.L_x_2552:
[--C-:B------:R-:W-:Y:S01]  /*4260*/  HADD2.F32 R24, -RZ, R23.reuse.H0_H0 ;  /* 0x20000017ff187230 */ /* 0x100fe20000004100 */
[----:B------:R-:W-:Y:S01]  /*4270*/  FFMA.FTZ R13, R16, R13, R18 ;  /* 0x0000000d100d7223 */ /* 0x000fe20000010012 */
[----:B------:R-:W-:Y:S01]  /*4280*/  HADD2.F32 R26, -RZ, R23.H1_H1 ;  /* 0x30000017ff1a7230 */ /* 0x000fe20000004100 */
[----:B------:R-:W-:Y:S01]  /*4290*/  FFMA.FTZ R22, R17, R22, R19 ;  /* 0x0000001611167223 */ /* 0x000fe20000010013 */
        /* <DEDUP_REMOVED lines=11> */
.L_x_2554:
[----:B------:R-:W-:Y:S01]  /*4350*/  ISETP.GE.U32.AND P5, PT, R8, c[0x0][0x1c8], PT ;  /* 0x0000720008007a0c */ /* 0x000fe20003fa6070 */
[--C-:B------:R-:W-:Y:S01]  /*4360*/  FADD.FTZ R15, R24, -R45.reuse ;  /* 0x8000002d180f7221 */ /* 0x100fe20000010000 */
[----:B------:R-:W-:Y:S01]  /*4370*/  BSSY B0, `(.L_x_2555) ;  /* 0x0000013000007945 */ /* 0x000fe20003800000 */
[----:B0-----:R-:W-:Y:S01]  /*4380*/  FADD.FTZ R21, R26, -R45 ;  /* 0x8000002d1a157221 */ /* 0x001fe20000010000 */
        /* <DEDUP_REMOVED lines=17> */
.L_x_2556:
[----:B------:R-:W-:Y:S05]  /*44a0*/  BSYNC B0 ;  /* 0x0000000000007941 */ /* 0x000fea0003800000 */
.L_x_2555:
        /* <DEDUP_REMOVED lines=11> */
.L_x_2557:
[----:B------:R-:W-:Y:S01]  /*4560*/  ISETP.GE.U32.AND P5, PT, R9, c[0x0][0x1c8], PT ;  /* 0x0000720009007a0c */ /* 0x000fe20003fa6070 */
[--C-:B------:R-:W-:Y:S01]  /*4570*/  HADD2.F32 R14, -RZ, R25.reuse.H0_H0 ;  /* 0x20000019ff0e7230 */ /* 0x100fe20000004100 */
[----:B------:R-:W-:Y:S01]  /*4580*/  BSSY B0, `(.L_x_2558) ;  /* 0x0000013000007945 */ /* 0x000fe20003800000 */
[----:B0-----:R-:W-:Y:S01]  /*4590*/  HADD2.F32 R20, -RZ, R25.H1_H1 ;  /* 0x30000019ff147230 */ /* 0x001fe20000004100 */
[----:B------:R-:W-:Y:S02]  /*45a0*/  ISETP.GE.AND.EX P5, PT, R48, c[0x0][0x1cc], PT, P5 ;  /* 0x0000730030007a0c */ /* 0x000fe40003fa6350 */
[--C-:B------:R-:W-:Y:S02]  /*45b0*/  FADD.FTZ R13, R14, -R45.reuse ;  /* 0x8000002d0e0d7221 */ /* 0x100fe40000010000 */
        /* <DEDUP_REMOVED lines=15> */
.L_x_2559:
[----:B------:R-:W-:Y:S05]  /*46b0*/  BSYNC B0 ;  /* 0x0000000000007941 */ /* 0x000fea0003800000 */
.L_x_2558:
[--C-:B------:R-:W-:Y:S01]  /*46c0*/  HADD2.F32 R24, -RZ, R32.reuse.H0_H0 ;  /* 0x20000020ff187230 */ /* 0x100fe20000004100 */
[----:B------:R-:W-:Y:S01]  /*46d0*/  FFMA.FTZ R13, R16, R13, R18 ;  /* 0x0000000d100d7223 */ /* 0x000fe20000010012 */
[----:B------:R-:W-:Y:S01]  /*46e0*/  HADD2.F32 R32, -RZ, R32.H1_H1 ;  /* 0x30000020ff207230 */ /* 0x000fe20000004100 */
        /* <DEDUP_REMOVED lines=12> */
.L_x_2560:
        /* <DEDUP_REMOVED lines=21> */
.L_x_2562:
[----:B------:R-:W-:Y:S05]  /*4900*/  BSYNC B0 ;  /* 0x0000000000007941 */ /* 0x000fea0003800000 */
.L_x_2561:
        /* <DEDUP_REMOVED lines=11> */
.L_x_2563:
        /* <DEDUP_REMOVED lines=8> */
[----:B------:R-:W-:Y:S01]  /*4a40*/  F2FP.PACK_AB R19, R19, R18 ;  /* 0x000000121313723e */ /* 0x000fe200000000ff */
[C---:B0-----:R-:W-:Y:S02]  /*4a50*/  IMAD R13, R11.reuse, c[0x0][0x1c4], R44 ;  /* 0x000071000b0d7a24 */ /* 0x041fe400078e022c */
[----:B------:R-:W-:-:S05]  /*4a60*/  IMAD.WIDE.U32 R14, R11, c[0x0][0x1c0], R14 ;  /* 0x000070000b0e7a25 */ /* 0x000fca00078e000e */
[----:B------:R-:W-:Y:S02]  /*4a70*/  IADD3 R13, R15, R13, RZ ;  /* 0x0000000d0f0d7210 */ /* 0x000fe40007ffe0ff */
[----:B------:R-:W-:-:S04]  /*4a80*/  LEA R16, P5, R14, c[0x0][0x160], 0x1 ;  /* 0x000058000e107a11 */ /* 0x000fc800078a08ff */
[----:B------:R-:W-:-:S05]  /*4a90*/  LEA.HI.X R17, R14, c[0x0][0x164], R13, 0x1, P5 ;  /* 0x000059000e117a11 */ /* 0x000fca00028f0c0d */
[----:B------:R0:W-:Y:S04]  /*4aa0*/  STG.E [R16.64], R19 ;  /* 0x0000001310007986 */ /* 0x0001e8000c101906 */
.L_x_2565:
[----:B------:R-:W-:Y:S05]  /*4ab0*/  BSYNC B0 ;  /* 0x0000000000007941 */ /* 0x000fea0003800000 */
.L_x_2564:
[----:B------:R-:W-:Y:S02]  /*4ac0*/  IADD3 R3, R3, c[0x0][0x10], RZ ;  /* 0x0000040003037a10 */ /* 0x000fe40007ffe0ff */
[----:B------:R-:W-:Y:S02]  /*4ad0*/  IADD3 R4, R4, 0x1, RZ ;  /* 0x0000000104047810 */ /* 0x000fe40007ffe0ff */
[----:B------:R-:W-:-:S13]  /*4ae0*/  ISETP.GE.AND P5, PT, R3, UR4, PT ;  /* 0x0000000403007c0c */ /* 0x000fda000bfa6270 */
[----:B------:R-:W-:Y:S01]  /*4af0*/  @P5 CALL.REL.NOINC `(.L_x_2566) ;  /* 0x0000001000005944 */ /* 0x000fe20003c00000 */
[----:B------:R-:W-:Y:S05]  /*4b00*/  BRA `(.L_x_2567) ;  /* 0xffffb93000007947 */ /* 0x000fea000383ffff */
.L_x_2566:
[----:B------:R-:W-:Y:S05]  /*4b10*/  EXIT ;  /* 0x000000000000794d */ /* 0x000fea0003800000 */
.L_x_2568:
        /* <DEDUP_REMOVED lines=14> */
.L_x_3311:


//--------------------- .text._Z35group_norm_nhwc_fwd_one_pass_kernelI11Fp16IOBf16WLi64ELi26ELi416EEv26Group_norm_nhwc_fwd_params --------------------------
	.section	.text._Z35group_norm_nhwc_fwd_one_pass_kernelI11Fp16IOBf16WLi64ELi26ELi416EEv26Group_norm_nhwc_fwd_params,"ax",@progbits
	.sectioninfo	@"SHI_REGISTERS=32"
	.align	128
        .global         _Z35group_norm_nhwc_fwd_one_pass_kernelI11Fp16IOBf16WLi64ELi26ELi416EEv26Group_norm_nhwc_fwd_params
        .type           _Z35group_norm_nhwc_fwd_one_pass_kernelI11Fp16IOBf16WLi64ELi26ELi416EEv26Group_norm_nhwc_fwd_params,@function
        .size           _Z35group_norm_nhwc_fwd_one_pass_kernelI11Fp16IOBf16WLi64ELi26ELi416EEv26Group_norm_nhwc_fwd_params,(.L_x_3312 - _Z35group_norm_nhwc_fwd_one_pass_kernelI11Fp16IOBf16WLi64ELi26ELi416EEv26Group_norm_nhwc_fwd_params)
        .other          _Z35group_norm_nhwc_fwd_one_pass_kernelI11Fp16IOBf16WLi64ELi26ELi416EEv26Group_norm_nhwc_fwd_params,@"STO_CUDA_ENTRY STV_DEFAULT"
_Z35group_norm_nhwc_fwd_one_pass_kernelI11Fp16IOBf16WLi64ELi26ELi416EEv26Group_norm_nhwc_fwd_params:
.text._Z35group_norm_nhwc_fwd_one_pass_kernelI11Fp16IOBf16WLi64ELi26ELi416EEv26Group_norm_nhwc_fwd_params:
        /* <DEDUP_REMOVED lines=26> */
.L_x_2585:
        /* <DEDUP_REMOVED lines=133> */
.L_x_2570:
[----:B------:R-:W-:Y:S05]  /*09f0*/  BSYNC B0 ;  /* 0x0000000000007941 */ /* 0x000fea0003800000 */
.L_x_2569:
        /* <DEDUP_REMOVED lines=25> */
.L_x_2573:
[----:B------:R-:W2:Y:S01]  /*0b90*/  LDG.E.STRONG.GPU R10, [R8.64] ;  /* 0x00000006080a7981 */ /* 0x000ea2000c1ef900 */
[----:B------:R-:W-:Y:S01]  /*0ba0*/  YIELD ;  /* 0x0000000000007946 */ /* 0x000fe20003800000 */
[----:B--2---:R-:W-:Y:S01]  /*0bb0*/  ISETP.NE.AND P1, PT, R10, R11, PT ;  /* 0x0000000b0a00720c */ /* 0x004fe20003f25270 */
[----:B------:R-:W-:-:S12]  /*0bc0*/  CCTL.IVALL ;  /* 0x00000000ff00798f */ /* 0x000fd80002000000 */
[----:B------:R-:W-:Y:S05]  /*0bd0*/  @P1 BRA `(.L_x_2573) ;  /* 0xffffffb000001947 */ /* 0x000fea000383ffff */
.L_x_2572:
        /* <DEDUP_REMOVED lines=11> */
.L_x_2575:
        /* <DEDUP_REMOVED lines=59> */
.L_x_2574:
        /* <DEDUP_REMOVED lines=19> */
.L_x_2577:
[----:B------:R-:W-:Y:S05]  /*1170*/  BSYNC B0 ;  /* 0x0000000000007941 */ /* 0x000fea0003800000 */
.L_x_2576:
        /* <DEDUP_REMOVED lines=30> */
.L_x_2571:
        /* <DEDUP_REMOVED lines=17> */
[----:B-1----:R1:W4:Y:S04]  /*1470*/  LDG.E.U16 R28, [R28.64] ;  /* 0x000000061c1c7981 */ /* 0x002328000c1e1500 */
[----:B---3--:R3:W4:Y:S01]  /*1480*/  LDG.E.U16 R22, [R22.64] ;  /* 0x0000000616167981 */ /* 0x008722000c1e1500 */
[----:B------:R-:W-:Y:S01]  /*1490*/  ISETP.NE.AND P2, PT, RZ, UR5, PT ;  /* 0x00000005ff007c0c */ /* 0x000fe2000bf45270 */
[----:B0-----:R-:W-:-:S02]  /*14a0*/  HADD2.F32 R13, -RZ, R16.H1_H1 ;  /* 0x30000010ff0d7230 */ /* 0x001fc40000004100 */
[----:B------:R-:W-:Y:S02]  /*14b0*/  HADD2.F32 R15, -RZ, R16.H0_H0 ;  /* 0x20000010ff0f7230 */ /* 0x000fe40000004100 */
[--C-:B-1----:R-:W-:Y:S02]  /*14c0*/  HADD2.F32 R29, -RZ, R17.reuse.H1_H1 ;  /* 0x30000011ff1d7230 */ /* 0x102fe40000004100 */
[----:B---3--:R-:W-:Y:S01]  /*14d0*/  HADD2.F32 R23, -RZ, R17.H0_H0 ;  /* 0x20000011ff177230 */ /* 0x008fe20000004100 */
        /* <DEDUP_REMOVED lines=23> */
[----:B------:R-:W-:-:S05]  /*1650*/  PRMT R22, RZ, 0x5410, R22 ;  /* 0x00005410ff167816 */ /* 0x000fca0000000016 */
        /* <DEDUP_REMOVED lines=13> */
.L_x_2578:
        /* <DEDUP_REMOVED lines=12> */
.L_x_2580:
[----:B------:R-:W-:Y:S05]  /*17f0*/  BSYNC B0 ;  /* 0x0000000000007941 */ /* 0x000fea0003800000 */
.L_x_2579:
        /* <DEDUP_REMOVED lines=11> */
.L_x_2581:
        /* <DEDUP_REMOVED lines=12> */
.L_x_2583:
[----:B------:R-:W-:Y:S05]  /*1970*/  BSYNC B0 ;  /* 0x0000000000007941 */ /* 0x000fea0003800000 */
.L_x_2582:
[----:B------:R-:W-:Y:S02]  /*1980*/  IADD3 R20, R20, c[0x0][0x10], RZ ;  /* 0x0000040014147a10 */ /* 0x000fe40007ffe0ff */
[----:B------:R-:W-:Y:S02]  /*1990*/  IADD3 R2, R2, 0x1, RZ ;  /* 0x0000000102027810 */ /* 0x000fe40007ffe0ff */
[----:B------:R-:W-:-:S13]  /*19a0*/  ISETP.GE.AND P1, PT, R20, UR4, PT ;  /* 0x0000000414007c0c */ /* 0x000fda000bf26270 */
[----:B------:R-:W-:Y:S01]  /*19b0*/  @P1 CALL.REL.NOINC `(.L_x_2584) ;  /* 0x0000001000001944 */ /* 0x000fe20003c00000 */
[----:B------:R-:W-:Y:S05]  /*19c0*/  BRA `(.L_x_2585) ;  /* 0xffffe7d000007947 */ /* 0x000fea000383ffff */
.L_x_2584:
[----:B------:R-:W-:Y:S05]  /*19d0*/  EXIT ;  /* 0x000000000000794d */ /* 0x000fea0003800000 */
.L_x_2586:
        /* <DEDUP_REMOVED lines=10> */
.L_x_3312:


//--------------------- .text._Z35group_norm_nhwc_fwd_one_pass_kernelI11Fp16IOBf16WLi128ELi26ELi416EEv26Group_norm_nhwc_fwd_params --------------------------
	.section	.text._Z35group_norm_nhwc_fwd_one_pass_kernelI11Fp16IOBf16WLi128ELi26ELi416EEv26Group_norm_nhwc_fwd_params,"ax",@progbits
	.sectioninfo	@"SHI_REGISTERS=44"
	.align	128
        .global         _Z35group_norm_nhwc_fwd_one_pass_kernelI11Fp16IOBf16WLi128ELi26ELi416EEv26Group_norm_nhwc_fwd_params
        .type           _Z35group_norm_nhwc_fwd_one_pass_kernelI11Fp16IOBf16WLi128ELi26ELi416EEv26Group_norm_nhwc_fwd_params,@function
        .size           _Z35group_norm_nhwc_fwd_one_pass_kernelI11Fp16IOBf16WLi128ELi26ELi416EEv26Group_norm_nhwc_fwd_params,(.L_x_3313 - _Z35group_norm_nhwc_fwd_one_pass_kernelI11Fp16IOBf16WLi128ELi26ELi416EEv26Group_norm_nhwc_fwd_params)
        .other          _Z35group_norm_nhwc_fwd_one_pass_kernelI11Fp16IOBf16WLi128ELi26ELi416EEv26Group_norm_nhwc_fwd_params,@"STO_CUDA_ENTRY STV_DEFAULT"
_Z35group_norm_nhwc_fwd_one_pass_kernelI11Fp16IOBf16WLi128ELi26ELi416EEv26Group_norm_nhwc_fwd_params:
.text._Z35group_norm_nhwc_fwd_one_pass_kernelI11Fp16IOBf16WLi128ELi26ELi416EEv26Group_norm_nhwc_fwd_params:
        /* <DEDUP_REMOVED lines=28> */
.L_x_2609:
        /* <DEDUP_REMOVED lines=175> */
.L_x_2588:
[----:B------:R-:W-:Y:S05]  /*0cb0*/  BSYNC B0 ;  /* 0x0000000000007941 */ /* 0x000fea0003800000 */
.L_x_2587:
        /* <DEDUP_REMOVED lines=25> */
.L_x_2591:
[----:B------:R-:W2:Y:S01]  /*0e50*/  LDG.E.STRONG.GPU R12, [R10.64] ;  /* 0x000000060a0c7981 */ /* 0x000ea2000c1ef900 */
[----:B------:R-:W-:Y:S01]  /*0e60*/  YIELD ;  /* 0x0000000000007946 */ /* 0x000fe20003800000 */
[----:B--2---:R-:W-:Y:S01]  /*0e70*/  ISETP.NE.AND P1, PT, R12, R13, PT ;  /* 0x0000000d0c00720c */ /* 0x004fe20003f25270 */
[----:B------:R-:W-:-:S12]  /*0e80*/  CCTL.IVALL ;  /* 0x00000000ff00798f */ /* 0x000fd80002000000 */
[----:B------:R-:W-:Y:S05]  /*0e90*/  @P1 BRA `(.L_x_2591) ;  /* 0xffffffb000001947 */ /* 0x000fea000383ffff */
.L_x_2590:
        /* <DEDUP_REMOVED lines=11> */
.L_x_2593:
        /* <DEDUP_REMOVED lines=59> */
.L_x_2592:
        /* <DEDUP_REMOVED lines=19> */
.L_x_2595:
[----:B------:R-:W-:Y:S05]  /*1430*/  BSYNC B0 ;  /* 0x0000000000007941 */ /* 0x000fea0003800000 */
.L_x_2594:
        /* <DEDUP_REMOVED lines=30> */
.L_x_2589:
        /* <DEDUP_REMOVED lines=18> */
[----:B01----:R-:W-:Y:S01]  /*1740*/  MOV R8, 0x3f800000 ;  /* 0x3f80000000087802 */ /* 0x003fe20000000f00 */
[--C-:B--2---:R-:W-:Y:S01]  /*1750*/  HADD2.F32 R17, -RZ, R29.reuse.H0_H0 ;  /* 0x2000001dff117230 */ /* 0x104fe20000004100 */
[----:B------:R-:W-:Y:S01]  /*1760*/  ISETP.NE.AND P4, PT, RZ, UR5, PT ;  /* 0x00000005ff007c0c */ /* 0x000fe2000bf85270 */
[----:B------:R-:W0:Y:S01]  /*1770*/  LDS.64 R18, [0x80] ;  /* 0x00008000ff127984 */ /* 0x000e220000000a00 */
[----:B------:R-:W-:Y:S01]  /*1780*/  HADD2.F32 R29, -RZ, R29.H1_H1 ;  /* 0x3000001dff1d7230 */ /* 0x000fe20000004100 */
[----:B------:R-:W-:Y:S01]  /*1790*/  ISETP.GE.U32.AND P2, PT, R20, c[0x0][0x1c8], PT ;  /* 0x0000720014007a0c */ /* 0x000fe20003f46070 */
[--C-:B------:R-:W-:Y:S01]  /*17a0*/  HADD2.F32 R9, -RZ, R27.reuse.H0_H0 ;  /* 0x2000001bff097230 */ /* 0x100fe20000004100 */
[----:B------:R-:W-:Y:S01]  /*17b0*/  ISETP.GE.U32.AND P3, PT, R21, c[0x0][0x1c8], PT ;  /* 0x0000720015007a0c */ /* 0x000fe20003f66070 */
[----:B------:R-:W-:Y:S01]  /*17c0*/  HADD2.F32 R11, -RZ, R27.H1_H1 ;  /* 0x3000001bff0b7230 */ /* 0x000fe20000004100 */
[----:B------:R-:W-:Y:S01]  /*17d0*/  ISETP.GE.AND.EX P2, PT, R23, c[0x0][0x1cc], PT, P2 ;  /* 0x0000730017007a0c */ /* 0x000fe20003f46320 */
[--C-:B-----5:R-:W-:Y:S01]  /*17e0*/  HADD2.F32 R13, -RZ, R28.reuse.H0_H0 ;  /* 0x2000001cff0d7230 */ /* 0x120fe20000004100 */
[----:B------:R-:W-:Y:S01]  /*17f0*/  ISETP.GE.AND.EX P3, PT, R25, c[0x0][0x1cc], PT, P3 ;  /* 0x0000730019007a0c */ /* 0x000fe20003f66330 */
[----:B---3--:R-:W-:Y:S01]  /*1800*/  HADD2.F32 R15, -RZ, R28.H1_H1 ;  /* 0x3000001cff0f7230 */ /* 0x008fe20000004100 */
[C---:B------:R-:W-:Y:S01]  /*1810*/  ISETP.GT.U32.OR P2, PT, R0.reuse, 0x19f, P2 ;  /* 0x0000019f0000780c */ /* 0x040fe20001744470 */
[--C-:B------:R-:W-:Y:S01]  /*1820*/  HADD2.F32 R27, -RZ, R30.reuse.H0_H0 ;  /* 0x2000001eff1b7230 */ /* 0x100fe20000004100 */
[----:B------:R-:W-:Y:S01]  /*1830*/  ISETP.GT.U32.OR P3, PT, R0, 0x19f, P3 ;  /* 0x0000019f0000780c */ /* 0x000fe20001f64470 */
[----:B------:R-:W-:Y:S01]  /*1840*/  HADD2.F32 R41, -RZ, R30.H1_H1 ;  /* 0x3000001eff297230 */ /* 0x000fe20000004100 */
        /* <DEDUP_REMOVED lines=13> */
[----:B------:R-:W-:Y:S01]  /*1920*/  ISETP.GE.AND.EX P1, PT, R26, c[0x0][0x1cc], PT, P1 ;  /* 0x000073001a007a0c */ /* 0x000fe20003f26310 */
[----:B0-----:R-:W-:-:S03]  /*1930*/  FADD.FTZ R19, R29, -R18 ;  /* 0x800000121d137221 */ /* 0x001fc60000010000 */
[----:B------:R-:W-:Y:S01]  /*1940*/  ISETP.GT.U32.OR P1, PT, R0, 0x19f, P1 ;  /* 0x0000019f0000780c */ /* 0x000fe20000f24470 */
[----:B------:R-:W-:Y:S02]  /*1950*/  FADD.FTZ R29, R41, -R18 ;  /* 0x80000012291d7221 */ /* 0x000fe40000010000 */
[-C--:B-1----:R-:W-:Y:S02]  /*1960*/  FMUL.FTZ R19, R19, R8.reuse ;  /* 0x0000000813137220 */ /* 0x082fe40000410000 */
[-C--:B------:R-:W-:Y:S02]  /*1970*/  FMUL.FTZ R13, R13, R8.reuse ;  /* 0x000000080d0d7220 */ /* 0x080fe40000410000 */
[-C--:B------:R-:W-:Y:S02]  /*1980*/  FMUL.FTZ R15, R15, R8.reuse ;  /* 0x000000080f0f7220 */ /* 0x080fe40000410000 */
[-C--:B------:R-:W-:Y:S02]  /*1990*/  FMUL.FTZ R11, R11, R8.reuse ;  /* 0x000000080b0b7220 */ /* 0x080fe40000410000 */
[----:B------:R-:W-:-:S02]  /*19a0*/  FMUL.FTZ R10, R17, R8 ;  /* 0x00000008110a7220 */ /* 0x000fc40000410000 */
[-C--:B------:R-:W-:Y:S02]  /*19b0*/  FMUL.FTZ R27, R27, R8.reuse ;  /* 0x000000081b1b7220 */ /* 0x080fe40000410000 */
[-C--:B------:R-:W-:Y:S02]  /*19c0*/  FMUL.FTZ R9, R9, R8.reuse ;  /* 0x0000000809097220 */ /* 0x080fe40000410000 */
        /* <DEDUP_REMOVED lines=24> */
.L_x_2596:
        /* <DEDUP_REMOVED lines=12> */
.L_x_2598:
[----:B------:R-:W-:Y:S05]  /*1c10*/  BSYNC B0 ;  /* 0x0000000000007941 */ /* 0x000fea0003800000 */
.L_x_2597:
        /* <DEDUP_REMOVED lines=11> */
.L_x_2599:
        /* <DEDUP_REMOVED lines=12> */
.L_x_2601:
[----:B------:R-:W-:Y:S05]  /*1d90*/  BSYNC B0 ;  /* 0x0000000000007941 */ /* 0x000fea0003800000 */
.L_x_2600:
        /* <DEDUP_REMOVED lines=11> */
.L_x_2602:
        /* <DEDUP_REMOVED lines=12> */
.L_x_2604:
[----:B------:R-:W-:Y:S05]  /*1f10*/  BSYNC B0 ;  /* 0x0000000000007941 */ /* 0x000fea0003800000 */
.L_x_2603:
        /* <DEDUP_REMOVED lines=11> */
.L_x_2605:
        /* <DEDUP_REMOVED lines=11> */
.L_x_2607:
[----:B------:R-:W-:Y:S05]  /*2080*/  BSYNC B0 ;  /* 0x0000000000007941 */ /* 0x000fea0003800000 */
.L_x_2606:
[----:B------:R-:W-:Y:S02]  /*2090*/  IADD3 R31, R31, c[0x0][0x10], RZ ;  /* 0x000004001f1f7a10 */ /* 0x000fe40007ffe0ff */
[----:B------:R-:W-:Y:S02]  /*20a0*/  IADD3 R6, R6, 0x1, RZ ;  /* 0x0000000106067810 */ /* 0x000fe40007ffe0ff */
[----:B------:R-:W-:-:S13]  /*20b0*/  ISETP.GE.AND P1, PT, R31, UR4, PT ;  /* 0x000000041f007c0c */ /* 0x000fda000bf26270 */
[----:B------:R-:W-:Y:S01]  /*20c0*/  @P1 CALL.REL.NOINC `(.L_x_2608) ;  /* 0x0000001000001944 */ /* 0x000fe20003c00000 */
[----:B------:R-:W-:Y:S05]  /*20d0*/  BRA `(.L_x_2609) ;  /* 0xffffe0e000007947 */ /* 0x000fea000383ffff */
.L_x_2608:
[----:B------:R-:W-:Y:S05]  /*20e0*/  EXIT ;  /* 0x000000000000794d */ /* 0x000fea0003800000 */
.L_x_2610:
        /* <DEDUP_REMOVED lines=9> */
.L_x_3313:


//--------------------- .text._Z35group_norm_nhwc_fwd_one_pass_kernelI11Fp16IOBf16WLi256ELi26ELi416EEv26Group_norm_nhwc_fwd_params --------------------------
	.section	.text._Z35group_norm_nhwc_fwd_one_pass_kernelI11Fp16IOBf16WLi256ELi26ELi416EEv26Group_norm_nhwc_fwd_params,"ax",@progbits
	.sectioninfo	@"SHI_REGISTERS=48"
	.align	128
        .global         _Z35group_norm_nhwc_fwd_one_pass_kernelI11Fp16IOBf16WLi256ELi26ELi416EEv26Group_norm_nhwc_fwd_params
        .type           _Z35group_norm_nhwc_fwd_one_pass_kernelI11Fp16IOBf16WLi256ELi26ELi416EEv26Group_norm_nhwc_fwd_params,@function
        .size           _Z35group_norm_nhwc_fwd_one_pass_kernelI11Fp16IOBf16WLi256ELi26ELi416EEv26Group_norm_nhwc_fwd_params,(.L_x_3314 - _Z35group_norm_nhwc_fwd_one_pass_kernelI11Fp16IOBf16WLi256ELi26ELi416EEv26Group_norm_nhwc_fwd_params)
        .other          _Z35group_norm_nhwc_fwd_one_pass_kernelI11Fp16IOBf16WLi256ELi26ELi416EEv26Group_norm_nhwc_fwd_params,@"STO_CUDA_ENTRY STV_DEFAULT"
_Z35group_norm_nhwc_fwd_one_pass_kernelI11Fp16IOBf16WLi256ELi26ELi416EEv26Group_norm_nhwc_fwd_params:
.text._Z35group_norm_nhwc_fwd_one_pass_kernelI11Fp16IOBf16WLi256ELi26ELi416EEv26Group_norm_nhwc_fwd_params:
        /* <DEDUP_REMOVED lines=32> */
.L_x_2645:
[----:B0-----:R-:W-:Y:S02]  /*0200*/  IABS R8, c[0x0][0x1d8] ;  /* 0x0000760000087a13 */ /* 0x001fe40000000000 */
        /* <DEDUP_REMOVED lines=11> */
[----:B------:R-:W-:-:S04]  /*02c0*/  IMAD.HI.U32 R7, R7, R9, RZ ;  /* 0x0000000907077227 */ /* 0x000fc800078e00ff */
[----:B------:R-:W-:Y:S01]  /*02d0*/  @P0 IMAD R13, R37, c[0x0][0x1c4], R10 ;  /* 0x00007100250d0a24 */ /* 0x000fe200078e020a */
        /* <DEDUP_REMOVED lines=10> */
[----:B------:R-:W-:-:S06]  /*0380*/  @P1 IADD3 R7, R7, 0x1, RZ ;  /* 0x0000000107071810 */ /* 0x000fcc0007ffe0ff */
[----:B------:R-:W-:Y:S02]  /*0390*/  @!P3 IADD3 R7, -R7, RZ, RZ ;  /* 0x000000ff0707b210 */ /* 0x000fe40007ffe1ff */
[----:B------:R-:W-:Y:S02]  /*03a0*/  @!P2 LOP3.LUT R7, RZ, c[0x0][0x1d8], RZ, 0x33, !PT ;  /* 0x00007600ff07aa12 */ /* 0x000fe400078e33ff */
[----:B------:R-:W-:Y:S02]  /*03b0*/  ISETP.GE.U32.AND P3, PT, R36, c[0x0][0x1c8], PT ;  /* 0x0000720024007a0c */ /* 0x000fe40003f66070 */
[----:B------:R-:W-:Y:S02]  /*03c0*/  IADD3 R5, -R7, RZ, RZ ;  /* 0x000000ff07057210 */ /* 0x000fe40007ffe1ff */
[----:B------:R-:W-:Y:S02]  /*03d0*/  SHF.R.S32.HI R6, RZ, 0x1f, R7 ;  /* 0x0000001fff067819 */ /* 0x000fe40000011407 */
[----:B------:R-:W-:Y:S01]  /*03e0*/  ISETP.GE.U32.AND P2, PT, R35, c[0x0][0x1c8], PT ;  /* 0x0000720023007a0c */ /* 0x000fe20003f46070 */
[----:B------:R-:W-:Y:S01]  /*03f0*/  IMAD R40, R5, c[0x0][0x1d8], R38 ;  /* 0x0000760005287a24 */ /* 0x000fe200078e0226 */
[----:B------:R-:W-:Y:S01]  /*0400*/  SHF.R.S32.HI R5, RZ, 0x1f, R36 ;  /* 0x0000001fff057819 */ /* 0x000fe20000011424 */
[----:B------:R-:W-:Y:S01]  /*0410*/  IMAD R8, R6, c[0x0][0x1d0], RZ ;  /* 0x0000740006087a24 */ /* 0x000fe200078e02ff */
[----:B------:R-:W-:Y:S01]  /*0420*/  SHF.R.S32.HI R6, RZ, 0x1f, R35 ;  /* 0x0000001fff067819 */ /* 0x000fe20000011423 */
[----:B------:R-:W-:Y:S01]  /*0430*/  IMAD R40, R40, 0x1a, RZ ;  /* 0x0000001a28287824 */ /* 0x000fe200078e02ff */
[----:B------:R-:W-:Y:S01]  /*0440*/  ISETP.GE.AND.EX P3, PT, R5, c[0x0][0x1cc], PT, P3 ;  /* 0x0000730005007a0c */ /* 0x000fe20003f66330 */
[----:B------:R-:W-:Y:S01]  /*0450*/  IMAD R43, R7, c[0x0][0x1d4], R8 ;  /* 0x00007500072b7a24 */ /* 0x000fe200078e0208 */
[----:B------:R-:W-:-:S02]  /*0460*/  ISETP.GE.AND.EX P2, PT, R6, c[0x0][0x1cc], PT, P2 ;  /* 0x0000730006007a0c */ /* 0x000fc40003f46320 */
[----:B------:R-:W-:Y:S02]  /*0470*/  IADD3 R44, P1, R39, R40, RZ ;  /* 0x00000028272c7210 */ /* 0x000fe40007f3e0ff */
[----:B------:R-:W-:Y:S02]  /*0480*/  ISETP.GT.U32.OR P3, PT, R0, 0x19f, P3 ;  /* 0x0000019f0000780c */ /* 0x000fe40001f64470 */
[----:B------:R-:W-:Y:S02]  /*0490*/  LEA.HI.X.SX32 R45, R40, R9, 0x1, P1 ;  /* 0x00000009282d7211 */ /* 0x000fe400008f0eff */
[----:B------:R-:W-:Y:S02]  /*04a0*/  ISETP.GT.U32.OR P2, PT, R0, 0x19f, P2 ;  /* 0x0000019f0000780c */ /* 0x000fe40001744470 */
[----:B------:R-:W-:Y:S01]  /*04b0*/  ISETP.GE.U32.AND P1, PT, R34, c[0x0][0x1c8], PT ;  /* 0x0000720022007a0c */ /* 0x000fe20003f26070 */
[----:B------:R-:W-:-:S05]  /*04c0*/  IMAD.WIDE.U32 R44, R7, c[0x0][0x1d0], R44 ;  /* 0x00007400072c7a25 */ /* 0x000fca00078e002c */
[----:B------:R-:W-:Y:S01]  /*04d0*/  IADD3 R43, R45, R43, RZ ;  /* 0x0000002b2d2b7210 */ /* 0x000fe20007ffe0ff */
[----:B------:R-:W-:Y:S01]  /*04e0*/  @!P3 IMAD R7, R5, c[0x0][0x1c0], RZ ;  /* 0x000070000507ba24 */ /* 0x000fe200078e02ff */
[-C--:B------:R-:W-:Y:S02]  /*04f0*/  @!P3 MOV R42, R44.reuse ;  /* 0x0000002c002ab202 */ /* 0x080fe40000000f00 */
[-C--:B------:R-:W-:Y:S01]  /*0500*/  @P0 MOV R18, R44.reuse ;  /* 0x0000002c00120202 */ /* 0x080fe20000000f00 */
[C---:B------:R-:W-:Y:S01]  /*0510*/  @!P3 IMAD R7, R36.reuse, c[0x0][0x1c4], R7 ;  /* 0x000071002407ba24 */ /* 0x040fe200078e0207 */
[----:B------:R-:W-:Y:S01]  /*0520*/  @!P2 MOV R10, R44 ;  /* 0x0000002c000aa202 */ /* 0x000fe20000000f00 */
[----:B------:R-:W-:Y:S01]  /*0530*/  @!P3 IMAD.WIDE.U32 R8, R36, c[0x0][0x1c0], R42 ;  /* 0x000070002408ba25 */ /* 0x000fe200078e002a */
[-C--:B------:R-:W-:Y:S02]  /*0540*/  @!P2 MOV R11, R43.reuse ;  /* 0x0000002b000ba202 */ /* 0x080fe40000000f00 */
[----:B------:R-:W-:Y:S01]  /*0550*/  @P0 MOV R19, R43 ;  /* 0x0000002b00130202 */ /* 0x000fe20000000f00 */
[----:B------:R-:W-:Y:S01]  /*0560*/  @!P2 IMAD R12, R6, c[0x0][0x1c0], RZ ;  /* 0x00007000060caa24 */ /* 0x000fe200078e02ff */
[----:B------:R-:W-:Y:S01]  /*0570*/  @!P3 IADD3 R7, R9, R7, RZ ;  /* 0x000000070907b210 */ /* 0x000fe20007ffe0ff */
[----:B------:R-:W-:Y:S01]  /*0580*/  @!P2 IMAD.WIDE.U32 R10, R35, c[0x0][0x1c0], R10 ;  /* 0x00007000230aaa25 */ /* 0x000fe200078e000a */
[----:B------:R-:W-:-:S02]  /*0590*/  @!P3 LEA R16, P4, R8, c[0x0][0x170], 0x1 ;  /* 0x00005c000810ba11 */ /* 0x000fc400078808ff */
[----:B------:R-:W-:Y:S01]  /*05a0*/  MOV R9, RZ ;  /* 0x000000ff00097202 */ /* 0x000fe20000000f00 */
[----:B------:R-:W-:Y:S01]  /*05b0*/  @!P2 IMAD R15, R35, c[0x0][0x1c4], R12 ;  /* 0x00007100230faa24 */ /* 0x000fe200078e020c */
[----:B------:R-:W-:Y:S01]  /*05c0*/  @!P3 LEA.HI.X R17, R8, c[0x0][0x174], R7, 0x1, P4 ;  /* 0x00005d000811ba11 */ /* 0x000fe200020f0c07 */
[----:B------:R-:W-:Y:S01]  /*05d0*/  @P0 IMAD.WIDE.U32 R18, R37, c[0x0][0x1c0], R18 ;  /* 0x0000700025120a25 */ /* 0x000fe200078e0012 */
[----:B------:R-:W-:Y:S02]  /*05e0*/  ISETP.GE.U32.AND P4, PT, R33, c[0x0][0x1c8], PT ;  /* 0x0000720021007a0c */ /* 0x000fe40003f86070 */
[----:B------:R-:W-:Y:S01]  /*05f0*/  SHF.R.S32.HI R7, RZ, 0x1f, R34 ;  /* 0x0000001fff077819 */ /* 0x000fe20000011422 */
[----:B------:R0:W2:Y:S01]  /*0600*/  @!P3 LDG.E R9, [R16.64] ;  /* 0x000000061009b981 */ /* 0x0000a2000c1e1900 */
[----:B------:R-:W-:Y:S02]  /*0610*/  SHF.R.S32.HI R8, RZ, 0x1f, R33 ;  /* 0x0000001fff087819 */ /* 0x000fe40000011421 */
[----:B------:R-:W-:-:S02]  /*0620*/  ISETP.GE.AND.EX P1, PT, R7, c[0x0][0x1cc], PT, P1 ;  /* 0x0000730007007a0c */ /* 0x000fc40003f26310 */
[----:B------:R-:W-:Y:S02]  /*0630*/  ISETP.GE.AND.EX P4, PT, R8, c[0x0][0x1cc], PT, P4 ;  /* 0x0000730008007a0c */ /* 0x000fe40003f86340 */
[C---:B------:R-:W-:Y:S02]  /*0640*/  ISETP.GT.U32.OR P1, PT, R0.reuse, 0x19f, P1 ;  /* 0x0000019f0000780c */ /* 0x040fe40000f24470 */
[----:B------:R-:W-:Y:S02]  /*0650*/  ISETP.GT.U32.OR P4, PT, R0, 0x19f, P4 ;  /* 0x0000019f0000780c */ /* 0x000fe40002784470 */
[----:B------:R-:W-:Y:S02]  /*0660*/  @!P2 IADD3 R11, R11, R15, RZ ;  /* 0x0000000f0b0ba210 */ /* 0x000fe40007ffe0ff */
[----:B------:R-:W-:Y:S02]  /*0670*/  @!P2 LEA R14, P5, R10, c[0x0][0x170], 0x1 ;  /* 0x00005c000a0eaa11 */ /* 0x000fe400078a08ff */
[----:B------:R-:W-:-:S02]  /*0680*/  @P0 IADD3 R13, R19, R13, RZ ;  /* 0x0000000d130d0210 */ /* 0x000fc40007ffe0ff */
[----:B------:R-:W-:Y:S02]  /*0690*/  @P0 LEA R12, P6, R18, c[0x0][0x170], 0x1 ;  /* 0x00005c00120c0a11 */ /* 0x000fe400078c08ff */
[----:B------:R-:W-:Y:S02]  /*06a0*/  @!P2 LEA.HI.X R15, R10, c[0x0][0x174], R11, 0x1, P5 ;  /* 0x00005d000a0faa11 */ /* 0x000fe400028f0c0b */
[----:B------:R-:W-:Y:S02]  /*06b0*/  MOV R10, RZ ;  /* 0x000000ff000a7202 */ /* 0x000fe40000000f00 */
[----:B------:R-:W-:Y:S02]  /*06c0*/  @P0 LEA.HI.X R13, R18, c[0x0][0x174], R13, 0x1, P6 ;  /* 0x00005d00120d0a11 */ /* 0x000fe400030f0c0d */
[----:B------:R-:W-:Y:S02]  /*06d0*/  ISETP.GE.U32.AND P3, PT, R32, c[0x0][0x1c8], PT ;  /* 0x0000720020007a0c */ /* 0x000fe40003f66070 */
[----:B------:R-:W-:Y:S01]  /*06e0*/  SHF.R.S32.HI R11, RZ, 0x1f, R32 ;  /* 0x0000001fff0b7819 */ /* 0x000fe20000011420 */
[----:B------:R1:W3:Y:S01]  /*06f0*/  @P0 LDG.E R10, [R12.64] ;  /* 0x000000060c0a0981 */ /* 0x0002e2000c1e1900 */
[----:B------:R-:W-:-:S02]  /*0700*/  MOV R20, RZ ;  /* 0x000000ff00147202 */ /* 0x000fc40000000f00 */
[----:B------:R-:W-:Y:S01]  /*0710*/  ISETP.GE.AND.EX P3, PT, R11, c[0x0][0x1cc], PT, P3 ;  /* 0x000073000b007a0c */ /* 0x000fe20003f66330 */
[----:B------:R-:W-:Y:S01]  /*0720*/  @!P1 IMAD R19, R7, c[0x0][0x1c0], RZ ;  /* 0x0000700007139a24 */ /* 0x000fe200078e02ff */
[-C--:B0-----:R-:W-:Y:S01]  /*0730*/  @!P1 MOV R16, R44.reuse ;  /* 0x0000002c00109202 */ /* 0x081fe20000000f00 */
[----:B------:R-:W-:Y:S01]  /*0740*/  @!P4 IMAD R18, R8, c[0x0][0x1c0], RZ ;  /* 0x000070000812ca24 */ /* 0x000fe200078e02ff */
[-C--:B------:R-:W-:Y:S01]  /*0750*/  @!P1 MOV R17, R43.reuse ;  /* 0x0000002b00119202 */ /* 0x080fe20000000f00 */
[----:B------:R0:W4:Y:S01]  /*0760*/  @!P2 LDG.E R20, [R14.64] ;  /* 0x000000060e14a981 */ /* 0x000122000c1e1900 */
[----:B-1----:R-:W-:Y:S02]  /*0770*/  @!P4 MOV R12, R44 ;  /* 0x0000002c000cc202 */ /* 0x002fe40000000f00 */
[----:B------:R-:W-:Y:S02]  /*0780*/  @!P4 MOV R13, R43 ;  /* 0x0000002b000dc202 */ /* 0x000fe40000000f00 */
[----:B------:R-:W-:Y:S01]  /*0790*/  ISETP.GT.U32.OR P2, PT, R0, 0x19f, P3 ;  /* 0x0000019f0000780c */ /* 0x000fe20001f44470 */
[----:B------:R-:W-:-:S02]  /*07a0*/  @!P1 IMAD R19, R34, c[0x0][0x1c4], R19 ;  /* 0x0000710022139a24 */ /* 0x000fc400078e0213 */
[----:B------:R-:W-:Y:S02]  /*07b0*/  @!P4 IMAD R23, R33, c[0x0][0x1c4], R18 ;  /* 0x000071002117ca24 */ /* 0x000fe400078e0212 */
[----:B------:R-:W-:-:S04]  /*07c0*/  @!P1 IMAD.WIDE.U32 R16, R34, c[0x0][0x1c0], R16 ;  /* 0x0000700022109a25 */ /* 0x000fc800078e0010 */
[----:B------:R-:W-:Y:S01]  /*07d0*/  @!P4 IMAD.WIDE.U32 R12, R33, c[0x0][0x1c0], R12 ;  /* 0x00007000210cca25 */ /* 0x000fe200078e000c */
[----:B------:R-:W-:Y:S02]  /*07e0*/  @!P1 IADD3 R17, R17, R19, RZ ;  /* 0x0000001311119210 */ /* 0x000fe40007ffe0ff */
[----:B0-----:R-:W-:Y:S02]  /*07f0*/  @!P1 LEA R14, P5, R16, c[0x0][0x170], 0x1 ;  /* 0x00005c00100e9a11 */ /* 0x001fe400078a08ff */
[----:B------:R-:W-:Y:S02]  /*0800*/  @!P4 IADD3 R13, R13, R23, RZ ;  /* 0x000000170d0dc210 */ /* 0x000fe40007ffe0ff */
[----:B------:R-:W-:Y:S01]  /*0810*/  @!P4 LEA R18, P6, R12, c[0x0][0x170], 0x1 ;  /* 0x00005c000c12ca11 */ /* 0x000fe200078c08ff */
[----:B------:R-:W-:Y:S01]  /*0820*/  CS2R R22, SRZ ;  /* 0x0000000000167805 */ /* 0x000fe2000001ff00 */
[----:B------:R-:W-:Y:S02]  /*0830*/  ISETP.GE.U32.AND P3, PT, R31, c[0x0][0x1c8], PT ;  /* 0x000072001f007a0c */ /* 0x000fe40003f66070 */
[----:B------:R-:W-:-:S02]  /*0840*/  SHF.R.S32.HI R21, RZ, 0x1f, R31 ;  /* 0x0000001fff157819 */ /* 0x000fc4000001141f */
[----:B------:R-:W-:Y:S02]  /*0850*/  @!P1 LEA.HI.X R15, R16, c[0x0][0x174], R17, 0x1, P5 ;  /* 0x00005d00100f9a11 */ /* 0x000fe400028f0c11 */
[----:B------:R-:W-:Y:S01]  /*0860*/  @!P4 LEA.HI.X R19, R12, c[0x0][0x174], R13, 0x1, P6 ;  /* 0x00005d000c13ca11 */ /* 0x000fe200030f0c0d */
[----:B------:R-:W-:Y:S01]  /*0870*/  @!P2 IMAD R13, R11, c[0x0][0x1c0], RZ ;  /* 0x000070000b0daa24 */ /* 0x000fe200078e02ff */
[----:B------:R-:W-:Y:S01]  /*0880*/  ISETP.GE.AND.EX P3, PT, R21, c[0x0][0x1cc], PT, P3 ;  /* 0x0000730015007a0c */ /* 0x000fe20003f66330 */
[----:B------:R0:W5:Y:S01]  /*0890*/  @!P1 LDG.E R22, [R14.64] ;  /* 0x000000060e169981 */ /* 0x000162000c1e1900 */
[----:B------:R-:W-:Y:S01]  /*08a0*/  @!P2 MOV R12, R44 ;  /* 0x0000002c000ca202 */ /* 0x000fe20000000f00 */
[----:B------:R-:W-:Y:S01]  /*08b0*/  @!P2 IMAD R17, R32, c[0x0][0x1c4], R13 ;  /* 0x000071002011aa24 */ /* 0x000fe200078e020d */
[----:B------:R-:W-:Y:S01]  /*08c0*/  @!P2 MOV R13, R43 ;  /* 0x0000002b000da202 */ /* 0x000fe20000000f00 */
[----:B------:R1:W5:Y:S01]  /*08d0*/  @!P4 LDG.E R23, [R18.64] ;  /* 0x000000061217c981 */ /* 0x000362000c1e1900 */
[----:B------:R-:W-:-:S03]  /*08e0*/  ISETP.GT.U32.OR P3, PT, R0, 0x19f, P3 ;  /* 0x0000019f0000780c */ /* 0x000fc60001f64470 */
[----:B------:R-:W-:Y:S01]  /*08f0*/  @!P2 IMAD.WIDE.U32 R12, R32, c[0x0][0x1c0], R12 ;  /* 0x00007000200caa25 */ /* 0x000fe200078e000c */
[----:B------:R-:W-:-:S04]  /*0900*/  CS2R R24, SRZ ;  /* 0x0000000000187805 */ /* 0x000fc8000001ff00 */
[----:B------:R-:W-:Y:S02]  /*0910*/  @!P2 IADD3 R13, R13, R17, RZ ;  /* 0x000000110d0da210 */ /* 0x000fe40007ffe0ff */
[----:B------:R-:W-:-:S03]  /*0920*/  @!P2 LEA R16, P1, R12, c[0x0][0x170], 0x1 ;  /* 0x00005c000c10aa11 */ /* 0x000fc600078208ff */
[----:B0-----:R-:W-:Y:S01]  /*0930*/  @!P3 MOV R14, R44 ;  /* 0x0000002c000eb202 */ /* 0x001fe20000000f00 */
[----:B------:R-:W-:Y:S01]  /*0940*/  @!P3 IMAD R26, R21, c[0x0][0x1c0], RZ ;  /* 0x00007000151aba24 */ /* 0x000fe200078e02ff */
[----:B------:R-:W-:Y:S02]  /*0950*/  @!P2 LEA.HI.X R17, R12, c[0x0][0x174], R13, 0x1, P1 ;  /* 0x00005d000c11aa11 */ /* 0x000fe400008f0c0d */
[----:B------:R-:W-:Y:S01]  /*0960*/  @!P3 MOV R15, R43 ;  /* 0x0000002b000fb202 */ /* 0x000fe20000000f00 */
[C---:B------:R-:W-:Y:S02]  /*0970*/  @!P3 IMAD R13, R31.reuse, c[0x0][0x1c4], R26 ;  /* 0x000071001f0dba24 */ /* 0x040fe400078e021a */
[----:B------:R0:W5:Y:S02]  /*0980*/  @!P2 LDG.E R24, [R16.64] ;  /* 0x000000061018a981 */ /* 0x000164000c1e1900 */
[----:B------:R-:W-:-:S05]  /*0990*/  @!P3 IMAD.WIDE.U32 R14, R31, c[0x0][0x1c0], R14 ;  /* 0x000070001f0eba25 */ /* 0x000fca00078e000e */
[----:B------:R-:W-:Y:S02]  /*09a0*/  @!P3 IADD3 R13, R15, R13, RZ ;  /* 0x0000000d0f0db210 */ /* 0x000fe40007ffe0ff */
[----:B------:R-:W-:-:S04]  /*09b0*/  @!P3 LEA R12, P1, R14, c[0x0][0x170], 0x1 ;  /* 0x00005c000e0cba11 */ /* 0x000fc800078208ff */
[----:B------:R-:W-:-:S05]  /*09c0*/  @!P3 LEA.HI.X R13, R14, c[0x0][0x174], R13, 0x1, P1 ;  /* 0x00005d000e0dba11 */ /* 0x000fca00008f0c0d */
[----:B------:R0:W5:Y:S01]  /*09d0*/  @!P3 LDG.E R25, [R12.64] ;  /* 0x000000060c19b981 */ /* 0x000162000c1e1900 */
[----:B------:R-:W-:Y:S02]  /*09e0*/  ISETP.GE.U32.AND P1, PT, R30, c[0x0][0x1c8], PT ;  /* 0x000072001e007a0c */ /* 0x000fe40003f26070 */
[----:B------:R-:W-:-:S04]  /*09f0*/  SHF.R.S32.HI R26, RZ, 0x1f, R30 ;  /* 0x0000001fff1a7819 */ /* 0x000fc8000001141e */
[----:B------:R-:W-:-:S04]  /*0a00*/  ISETP.GE.AND.EX P1, PT, R26, c[0x0][0x1cc], PT, P1 ;  /* 0x000073001a007a0c */ /* 0x000fc80003f26310 */
[----:B------:R-:W-:Y:S01]  /*0a10*/  ISETP.GT.U32.OR P1, PT, R0, 0x19f, P1 ;  /* 0x0000019f0000780c */ /* 0x000fe20000f24470 */
[--C-:B--2---:R-:W-:Y:S02]  /*0a20*/  HADD2.F32 R27, -RZ, R9.reuse.H1_H1 ;  /* 0x30000009ff1b7230 */ /* 0x104fe40000004100 */
[----:B-1----:R-:W-:-:S03]  /*0a30*/  HADD2.F32 R18, -RZ, R9.H0_H0 ;  /* 0x20000009ff127230 */ /* 0x002fc60000004100 */
[----:B0-----:R-:W-:Y:S02]  /*0a40*/  FMUL.FTZ R17, R27, R27 ;  /* 0x0000001b1b117220 */ /* 0x001fe40000410000 */
[C---:B------:R-:W-:Y:S02]  /*0a50*/  FADD.FTZ R16, R18.reuse, R27 ;  /* 0x0000001b12107221 */ /* 0x040fe40000010000 */
[----:B------:R-:W-:Y:S01]  /*0a60*/  FFMA.FTZ R18, R18, R18, R17 ;  /* 0x0000001212127223 */ /* 0x000fe20000010011 */
[--C-:B---3--:R-:W-:Y:S02]  /*0a70*/  HADD2.F32 R15, -RZ, R10.reuse.H1_H1 ;  /* 0x3000000aff0f7230 */ /* 0x108fe40000004100 */
[----:B------:R-:W-:-:S03]  /*0a80*/  HADD2.F32 R14, -RZ, R10.H0_H0 ;  /* 0x2000000aff0e7230 */ /* 0x000fc60000004100 */
[----:B------:R-:W-:Y:S02]  /*0a90*/  FMUL.FTZ R19, R15, R15 ;  /* 0x0000000f0f137220 */ /* 0x000fe40000410000 */
[C---:B------:R-:W-:Y:S02]  /*0aa0*/  FADD.FTZ R15, R14.reuse, R15 ;  /* 0x0000000f0e0f7221 */ /* 0x040fe40000010000 */
[----:B------:R-:W-:Y:S01]  /*0ab0*/  FFMA.FTZ R19, R14, R14, R19 ;  /* 0x0000000e0e137223 */ /* 0x000fe20000010013 */
[--C-:B----4-:R-:W-:Y:S02]  /*0ac0*/  HADD2.F32 R14, -RZ, R20.reuse.H1_H1 ;  /* 0x30000014ff0e7230 */ /* 0x110fe40000004100 */
[----:B------:R-:W-:Y:S01]  /*0ad0*/  HADD2.F32 R13, -RZ, R20.H0_H0 ;  /* 0x20000014ff0d7230 */ /* 0x000fe20000004100 */
[----:B------:R-:W-:Y:S02]  /*0ae0*/  FADD.FTZ R19, RZ, R19 ;  /* 0x00000013ff137221 */ /* 0x000fe40000010000 */
[----:B------:R-:W-:-:S02]  /*0af0*/  FMUL.FTZ R12, R14, R14 ;  /* 0x0000000e0e0c7220 */ /* 0x000fc40000410000 */
[----:B------:R-:W-:Y:S02]  /*0b00*/  FADD.FTZ R15, RZ, R15 ;  /* 0x0000000fff0f7221 */ /* 0x000fe40000010000 */
[----:B------:R-:W-:Y:S02]  /*0b10*/  FADD.FTZ R14, R13, R14 ;  /* 0x0000000e0d0e7221 */ /* 0x000fe40000010000 */
[----:B------:R-:W-:Y:S02]  /*0b20*/  FADD.FTZ R18, R19, R18 ;  /* 0x0000001213127221 */ /* 0x000fe40000010000 */
[----:B------:R-:W-:Y:S02]  /*0b30*/  FFMA.FTZ R13, R13, R13, R12 ;  /* 0x0000000d0d0d7223 */ /* 0x000fe4000001000c */
[----:B------:R-:W-:Y:S02]  /*0b40*/  FADD.FTZ R15, R15, R16 ;  /* 0x000000100f0f7221 */ /* 0x000fe40000010000 */
[----:B------:R-:W-:-:S02]  /*0b50*/  FADD.FTZ R12, R18, R13 ;  /* 0x0000000d120c7221 */ /* 0x000fc40000010000 */
[----:B------:R-:W-:Y:S01]  /*0b60*/  FADD.FTZ R14, R15, R14 ;  /* 0x0000000e0f0e7221 */ /* 0x000fe20000010000 */
[--C-:B-----5:R-:W-:Y:S02]  /*0b70*/  HADD2.F32 R17, -RZ, R22.reuse.H1_H1 ;  /* 0x30000016ff117230 */ /* 0x120fe40000004100 */
[----:B------:R-:W-:-:S03]  /*0b80*/  HADD2.F32 R16, -RZ, R22.H0_H0 ;  /* 0x20000016ff107230 */ /* 0x000fc60000004100 */
[----:B------:R-:W-:Y:S01]  /*0b90*/  FMUL.FTZ R13, R17, R17 ;  /* 0x00000011110d7220 */ /* 0x000fe20000410000 */
[--C-:B------:R-:W-:Y:S01]  /*0ba0*/  HADD2.F32 R15, -RZ, R23.reuse.H0_H0 ;  /* 0x20000017ff0f7230 */ /* 0x100fe20000004100 */
[C---:B------:R-:W-:Y:S02]  /*0bb0*/  FADD.FTZ R17, R16.reuse, R17 ;  /* 0x0000001110117221 */ /* 0x040fe40000010000 */
[----:B------:R-:W-:Y:S01]  /*0bc0*/  FFMA.FTZ R13, R16, R16, R13 ;  /* 0x00000010100d7223 */ /* 0x000fe2000001000d */
[----:B------:R-:W-:Y:S01]  /*0bd0*/  HADD2.F32 R16, -RZ, R23.H1_H1 ;  /* 0x30000017ff107230 */ /* 0x000fe20000004100 */
[----:B------:R-:W-:Y:S02]  /*0be0*/  FADD.FTZ R14, R14, R17 ;  /* 0x000000110e0e7221 */ /* 0x000fe40000010000 */
[----:B------:R-:W-:Y:S02]  /*0bf0*/  FADD.FTZ R12, R12, R13 ;  /* 0x0000000d0c0c7221 */ /* 0x000fe40000010000 */
[----:B------:R-:W-:-:S02]  /*0c00*/  FADD.FTZ R13, R15, R16 ;  /* 0x000000100f0d7221 */ /* 0x000fc40000010000 */
[----:B------:R-:W-:Y:S02]  /*0c10*/  FMUL.FTZ R18, R16, R16 ;  /* 0x0000001010127220 */ /* 0x000fe40000410000 */
[----:B------:R-:W-:Y:S02]  /*0c20*/  FADD.FTZ R13, R14, R13 ;  /* 0x0000000d0e0d7221 */ /* 0x000fe40000010000 */
[----:B------:R-:W-:Y:S01]  /*0c30*/  FFMA.FTZ R15, R15, R15, R18 ;  /* 0x0000000f0f0f7223 */ /* 0x000fe20000010012 */
[--C-:B------:R-:W-:Y:S02]  /*0c40*/  HADD2.F32 R17, -RZ, R24.reuse.H1_H1 ;  /* 0x30000018ff117230 */ /* 0x100fe40000004100 */
[----:B------:R-:W-:Y:S01]  /*0c50*/  HADD2.F32 R14, -RZ, R24.H0_H0 ;  /* 0x20000018ff0e7230 */ /* 0x000fe20000004100 */
[----:B------:R-:W-:Y:S02]  /*0c60*/  FADD.FTZ R12, R12, R15 ;  /* 0x0000000f0c0c7221 */ /* 0x000fe40000010000 */
[----:B------:R-:W-:-:S02]  /*0c70*/  FMUL.FTZ R19, R17, R17 ;  /* 0x0000001111137220 */ /* 0x000fc40000410000 */
[----:B------:R-:W-:Y:S02]  /*0c80*/  FADD.FTZ R16, R14, R17 ;  /* 0x000000110e107221 */ /* 0x000fe40000010000 */
[----:B------:R-:W-:Y:S02]  /*0c90*/  @!P1 IMAD R15, R26, c[0x0][0x1c0], RZ ;  /* 0x000070001a0f9a24 */ /* 0x000fe400078e02ff */
[----:B------:R-:W-:Y:S02]  /*0ca0*/  FADD.FTZ R16, R13, R16 ;  /* 0x000000100d107221 */ /* 0x000fe40000010000 */
[----:B------:R-:W-:Y:S01]  /*0cb0*/  FFMA.FTZ R17, R14, R14, R19 ;  /* 0x0000000e0e117223 */ /* 0x000fe20000010013 */
[----:B------:R-:W-:Y:S01]  /*0cc0*/  @!P1 MOV R14, R44 ;  /* 0x0000002c000e9202 */ /* 0x000fe20000000f00 */
[----:B------:R-:W-:Y:S01]  /*0cd0*/  @!P1 IMAD R13, R30, c[0x0][0x1c4], R15 ;  /* 0x000071001e0d9a24 */ /* 0x000fe200078e020f */
[----:B------:R-:W-:Y:S01]  /*0ce0*/  @!P1 MOV R15, R43 ;  /* 0x0000002b000f9202 */ /* 0x000fe20000000f00 */
[----:B------:R-:W-:-:S02]  /*0cf0*/  HADD2.F32 R19, -RZ, R25.H1_H1 ;  /* 0x30000019ff137230 */ /* 0x000fc40000004100 */
[----:B------:R-:W-:Y:S02]  /*0d00*/  HADD2.F32 R18, -RZ, R25.H0_H0 ;  /* 0x20000019ff127230 */ /* 0x000fe40000004100 */
        /* <DEDUP_REMOVED lines=16> */
[----:B--2---:R-:W-:-:S02]  /*0e10*/  HADD2.F32 R15, -RZ, R27.H1_H1 ;  /* 0x3000001bff0f7230 */ /* 0x004fc40000004100 */
        /* <DEDUP_REMOVED lines=64> */
.L_x_2612:
[----:B------:R-:W-:Y:S05]  /*1220*/  BSYNC B0 ;  /* 0x0000000000007941 */ /* 0x000fea0003800000 */
.L_x_2611:
        /* <DEDUP_REMOVED lines=25> */
.L_x_2615:
[----:B------:R-:W2:Y:S01]  /*13c0*/  LDG.E.STRONG.GPU R14, [R12.64] ;  /* 0x000000060c0e7981 */ /* 0x000ea2000c1ef900 */
[----:B------:R-:W-:Y:S01]  /*13d0*/  YIELD ;  /* 0x0000000000007946 */ /* 0x000fe20003800000 */
[----:B--2---:R-:W-:Y:S01]  /*13e0*/  ISETP.NE.AND P1, PT, R14, R15, PT ;  /* 0x0000000f0e00720c */ /* 0x004fe20003f25270 */
[----:B------:R-:W-:-:S12]  /*13f0*/  CCTL.IVALL ;  /* 0x00000000ff00798f */ /* 0x000fd80002000000 */
[----:B------:R-:W-:Y:S05]  /*1400*/  @P1 BRA `(.L_x_2615) ;  /* 0xffffffb000001947 */ /* 0x000fea000383ffff */
.L_x_2614:
        /* <DEDUP_REMOVED lines=11> */
.L_x_2617:
        /* <DEDUP_REMOVED lines=59> */
.L_x_2616:
        /* <DEDUP_REMOVED lines=19> */
.L_x_2619:
[----:B------:R-:W-:Y:S05]  /*19a0*/  BSYNC B0 ;  /* 0x0000000000007941 */ /* 0x000fea0003800000 */
.L_x_2618:
        /* <DEDUP_REMOVED lines=30> */
.L_x_2613:
        /* <DEDUP_REMOVED lines=19> */
[----:B--2---:R-:W-:Y:S01]  /*1cc0*/  MOV R15, 0x3f800000 ;  /* 0x3f800000000f7802 */ /* 0x004fe20000000f00 */
[----:B------:R-:W-:Y:S01]  /*1cd0*/  HADD2.F32 R17, -RZ, R10.H0_H0 ;  /* 0x2000000aff117230 */ /* 0x000fe20000004100 */
[----:B------:R-:W-:Y:S01]  /*1ce0*/  ISETP.NE.AND P6, PT, RZ, UR5, PT ;  /* 0x00000005ff007c0c */ /* 0x000fe2000bfc5270 */
[----:B-1----:R-:W-:-:S04]  /*1cf0*/  FMUL.FTZ R14, R12, c[0x0][0x1f4] ;  /* 0x00007d000c0e7a20 */ /* 0x002fc80000410000 */
[----:B------:R-:W-:Y:S02]  /*1d00*/  FMUL.FTZ R12, R14, R14 ;  /* 0x0000000e0e0c7220 */ /* 0x000fe40000410000 */
[----:B0-----:R-:W-:Y:S02]  /*1d10*/  FADD.FTZ R18, R17, -R14 ;  /* 0x8000000e11127221 */ /* 0x001fe40000010000 */
[----:B------:R-:W-:Y:S01]  /*1d20*/  FFMA.FTZ R12, R13, c[0x0][0x1f4], -R12 ;  /* 0x00007d000d0c7a23 */ /* 0x000fe2000001080c */
[----:B------:R-:W-:-:S04]  /*1d30*/  HADD2.F32 R13, -RZ, R10.H1_H1 ;  /* 0x3000000aff0d7230 */ /* 0x000fc80000004100 */
        /* <DEDUP_REMOVED lines=23> */
.L_x_2620:
        /* <DEDUP_REMOVED lines=12> */
.L_x_2622:
[----:B------:R-:W-:Y:S05]  /*1f70*/  BSYNC B0 ;  /* 0x0000000000007941 */ /* 0x000fea0003800000 */
.L_x_2621:
[--C-:B------:R-:W-:Y:S01]  /*1f80*/  HADD2.F32 R13, -RZ, R9.reuse.H0_H0 ;  /* 0x20000009ff0d7230 */ /* 0x100fe20000004100 */
[----:B------:R-:W-:Y:S01]  /*1f90*/  ISETP.GE.U32.AND P1, PT, R36, c[0x0][0x1c8], PT ;  /* 0x0000720024007a0c */ /* 0x000fe20003f26070 */
[----:B------:R-:W-:-:S03]  /*1fa0*/  HADD2.F32 R9, -RZ, R9.H1_H1 ;  /* 0x30000009ff097230 */ /* 0x000fc60000004100 */
[--C-:B------:R-:W-:Y:S01]  /*1fb0*/  FADD.FTZ R12, R13, -R14.reuse ;  /* 0x8000000e0d0c7221 */ /* 0x100fe20000010000 */
[----:B------:R-:W-:Y:S01]  /*1fc0*/  ISETP.GE.AND.EX P1, PT, R5, c[0x0][0x1cc], PT, P1 ;  /* 0x0000730005007a0c */ /* 0x000fe20003f26310 */
[----:B0-----:R-:W-:Y:S02]  /*1fd0*/  FADD.FTZ R18, R9, -R14 ;  /* 0x8000000e09127221 */ /* 0x001fe40000010000 */
        /* <DEDUP_REMOVED lines=16> */
.L_x_2623:
        /* <DEDUP_REMOVED lines=12> */
.L_x_2625:
[----:B------:R-:W-:Y:S05]  /*21a0*/  BSYNC B0 ;  /* 0x0000000000007941 */ /* 0x000fea0003800000 */
.L_x_2624:
[--C-:B------:R-:W-:Y:S01]  /*21b0*/  HADD2.F32 R5, -RZ, R20.reuse.H0_H0 ;  /* 0x20000014ff057230 */ /* 0x100fe20000004100 */
[----:B------:R-:W-:Y:S01]  /*21c0*/  ISETP.GE.U32.AND P1, PT, R35, c[0x0][0x1c8], PT ;  /* 0x0000720023007a0c */ /* 0x000fe20003f26070 */
[----:B0-----:R-:W-:-:S03]  /*21d0*/  HADD2.F32 R9, -RZ, R20.H1_H1 ;  /* 0x30000014ff097230 */ /* 0x001fc60000004100 */
[--C-:B------:R-:W-:Y:S01]  /*21e0*/  FADD.FTZ R12, R5, -R14.reuse ;  /* 0x8000000e050c7221 */ /* 0x100fe20000010000 */
[----:B------:R-:W-:Y:S01]  /*21f0*/  ISETP.GE.AND.EX P1, PT, R6, c[0x0][0x1cc], PT, P1 ;  /* 0x0000730006007a0c */ /* 0x000fe20003f26310 */
[----:B------:R-:W-:Y:S01]  /*2200*/  FADD.FTZ R18, R9, -R14 ;  /* 0x8000000e09127221 */ /* 0x000fe20000010000 */
[--C-:B------:R-:W-:Y:S01]  /*2210*/  HADD2.F32 R5, -RZ, R22.reuse.H0_H0 ;  /* 0x20000016ff057230 */ /* 0x100fe20000004100 */
[-C--:B------:R-:W-:Y:S01]  /*2220*/  FMUL.FTZ R12, R12, R15.reuse ;  /* 0x0000000f0c0c7220 */ /* 0x080fe20000410000 */
[----:B------:R-:W-:Y:S01]  /*2230*/  ISETP.GT.U32.OR P1, PT, R0, 0x19f, P1 ;  /* 0x0000019f0000780c */ /* 0x000fe20000f24470 */
[----:B------:R-:W-:Y:S01]  /*2240*/  FMUL.FTZ R20, R18, R15 ;  /* 0x0000000f12147220 */ /* 0x000fe20000410000 */
[----:B------:R-:W-:Y:S01]  /*2250*/  HADD2.F32 R9, -RZ, R22.H1_H1 ;  /* 0x30000016ff097230 */ /* 0x000fe20000004100 */
        /* <DEDUP_REMOVED lines=13> */
.L_x_2626:
        /* <DEDUP_REMOVED lines=12> */
.L_x_2628:
[----:B------:R-:W-:Y:S05]  /*23f0*/  BSYNC B0 ;  /* 0x0000000000007941 */ /* 0x000fea0003800000 */
.L_x_2627:
[--C-:B0-----:R-:W-:Y:S01]  /*2400*/  HADD2.F32 R13, -RZ, R23.reuse.H0_H0 ;  /* 0x20000017ff0d7230 */ /* 0x101fe20000004100 */
[--C-:B------:R-:W-:Y:S01]  /*2410*/  FADD.FTZ R18, R5, -R14.reuse ;  /* 0x8000000e05127221 */ /* 0x100fe20000010000 */
[----:B------:R-:W-:Y:S01]  /*2420*/  HADD2.F32 R41, -RZ, R23.H1_H1 ;  /* 0x30000017ff297230 */ /* 0x000fe20000004100 */
[--C-:B------:R-:W-:Y:S01]  /*2430*/  FADD.FTZ R20, R9, -R14.reuse ;  /* 0x8000000e09147221 */ /* 0x100fe20000010000 */
[--C-:B------:R-:W-:Y:S01]  /*2440*/  HADD2.F32 R23, -RZ, R24.reuse.H0_H0 ;  /* 0x20000018ff177230 */ /* 0x100fe20000004100 */
        /* <DEDUP_REMOVED lines=42> */
[----:B------:R-:W-:Y:S02]  /*26f0*/  FFMA.FTZ R10, R10, R25, R17 ;  /* 0x000000190a0a7223 */ /* 0x000fe40000010011 */
[C-C-:B------:R-:W-:Y:S02]  /*2700*/  FFMA.FTZ R20, R16.reuse, R40, R19.reuse ;  /* 0x0000002810147223 */ /* 0x140fe40000010013 */
        /* <DEDUP_REMOVED lines=15> */
.L_x_2629:
[----:B------:R-:W-:Y:S01]  /*2800*/  BSSY B0, `(.L_x_2630) ;  /* 0x000000c000007945 */ /* 0x000fe20003800000 */
[----:B------:R-:W-:Y:S05]  /*2810*/  @P5 BRA `(.L_x_2631) ;  /* 0x000000a000005947 */ /* 0x000fea0003800000 */
[----:B------:R-:W-:Y:S01]  /*2820*/  IMAD R13, R7, c[0x0][0x1c0], RZ ;  /* 0x00007000070d7a24 */ /* 0x000fe200078e02ff */
[----:B------:R-:W-:Y:S02]  /*2830*/  MOV R6, R44 ;  /* 0x0000002c00067202 */ /* 0x000fe40000000f00 */
[----:B------:R-:W-:Y:S01]  /*2840*/  MOV R7, R43 ;  /* 0x0000002b00077202 */ /* 0x000fe20000000f00 */
[----:B------:R-:W-:Y:S01]  /*2850*/  IMAD R13, R34, c[0x0][0x1c4], R13 ;  /* 0x00007100220d7a24 */ /* 0x000fe200078e020d */
[----:B------:R-:W-:-:S03]  /*2860*/  F2FP.PACK_AB R9, R16, R9 ;  /* 0x000000091009723e */ /* 0x000fc600000000ff */
[----:B------:R-:W-:-:S05]  /*2870*/  IMAD.WIDE.U32 R6, R34, c[0x0][0x1c0], R6 ;  /* 0x0000700022067a25 */ /* 0x000fca00078e0006 */
[----:B------:R-:W-:Y:S02]  /*2880*/  IADD3 R13, R7, R13, RZ ;  /* 0x0000000d070d7210 */ /* 0x000fe40007ffe0ff */
[----:B------:R-:W-:-:S04]  /*2890*/  LEA R12, P5, R6, c[0x0][0x160], 0x1 ;  /* 0x00005800060c7a11 */ /* 0x000fc800078a08ff */
[----:B------:R-:W-:-:S05]  /*28a0*/  LEA.HI.X R13, R6, c[0x0][0x164], R13, 0x1, P5 ;  /* 0x00005900060d7a11 */ /* 0x000fca00028f0c0d */
[----:B------:R0:W-:Y:S04]  /*28b0*/  STG.E [R12.64], R9 ;  /* 0x000000090c007986 */ /* 0x0001e8000c101906 */
.L_x_2631:
[----:B------:R-:W-:Y:S05]  /*28c0*/  BSYNC B0 ;  /* 0x0000000000007941 */ /* 0x000fea0003800000 */
.L_x_2630:
        /* <DEDUP_REMOVED lines=11> */
.L_x_2632:
[----:B------:R-:W-:Y:S01]  /*2980*/  BSSY B0, `(.L_x_2633) ;  /* 0x000000c000007945 */ /* 0x000fe20003800000 */
        /* <DEDUP_REMOVED lines=11> */
.L_x_2634:
[----:B------:R-:W-:Y:S05]  /*2a40*/  BSYNC B0 ;  /* 0x0000000000007941 */ /* 0x000fea0003800000 */
.L_x_2633:
        /* <DEDUP_REMOVED lines=11> */
.L_x_2635:
        /* <DEDUP_REMOVED lines=12> */
.L_x_2637:
[----:B------:R-:W-:Y:S05]  /*2bc0*/  BSYNC B0 ;  /* 0x0000000000007941 */ /* 0x000fea0003800000 */
.L_x_2636:
        /* <DEDUP_REMOVED lines=11> */
.L_x_2638:
        /* <DEDUP_REMOVED lines=12> */
.L_x_2640:
[----:B------:R-:W-:Y:S05]  /*2d40*/  BSYNC B0 ;  /* 0x0000000000007941 */ /* 0x000fea0003800000 */
.L_x_2639:
        /* <DEDUP_REMOVED lines=11> */
.L_x_2641:
        /* <DEDUP_REMOVED lines=12> */
.L_x_2643:
[----:B------:R-:W-:Y:S05]  /*2ec0*/  BSYNC B0 ;  /* 0x0000000000007941 */ /* 0x000fea0003800000 */
.L_x_2642:
[----:B------:R-:W-:Y:S02]  /*2ed0*/  IADD3 R38, R38, c[0x0][0x10], RZ ;  /* 0x0000040026267a10 */ /* 0x000fe40007ffe0ff */
[----:B------:R-:W-:Y:S02]  /*2ee0*/  IADD3 R28, R28, 0x1, RZ ;  /* 0x000000011c1c7810 */ /* 0x000fe40007ffe0ff */
[----:B------:R-:W-:-:S13]  /*2ef0*/  ISETP.GE.AND P1, PT, R38, UR4, PT ;  /* 0x0000000426007c0c */ /* 0x000fda000bf26270 */
[----:B------:R-:W-:Y:S01]  /*2f00*/  @P1 CALL.REL.NOINC `(.L_x_2644) ;  /* 0x0000001000001944 */ /* 0x000fe20003c00000 */
[----:B------:R-:W-:Y:S05]  /*2f10*/  BRA `(.L_x_2645) ;  /* 0xffffd2e000007947 */ /* 0x000fea000383ffff */
.L_x_2644:
[----:B------:R-:W-:Y:S05]  /*2f20*/  EXIT ;  /* 0x000000000000794d */ /* 0x000fea0003800000 */
.L_x_2646:
        /* <DEDUP_REMOVED lines=13> */
.L_x_3314:


//--------------------- .text._Z35group_norm_nhwc_fwd_one_pass_kernelI11Fp16IOBf16WLi512ELi26ELi416EEv26Group_norm_nhwc_fwd_params --------------------------
	.section	.text._Z35group_norm_nhwc_fwd_one_pass_kernelI11Fp16IOBf16WLi512ELi26ELi416EEv26Group_norm_nhwc_fwd_params,"ax",@progbits
	.sectioninfo	@"SHI_REGISTERS=72"
	.align	128
        .global         _Z35group_norm_nhwc_fwd_one_pass_kernelI11Fp16IOBf16WLi512ELi26ELi416EEv26Group_norm_nhwc_fwd_params
        .type           _Z35group_norm_nhwc_fwd_one_pass_kernelI11Fp16IOBf16WLi512ELi26ELi416EEv26Group_norm_nhwc_fwd_params,@function
        .size           _Z35group_norm_nhwc_fwd_one_pass_kernelI11Fp16IOBf16WLi512ELi26ELi416EEv26Group_norm_nhwc_fwd_params,(.L_x_3315 - _Z35group_norm_nhwc_fwd_one_pass_kernelI11Fp16IOBf16WLi512ELi26ELi416EEv26Group_norm_nhwc_fwd_params)
        .other          _Z35group_norm_nhwc_fwd_one_pass_kernelI11Fp16IOBf16WLi512ELi26ELi416EEv26Group_norm_nhwc_fwd_params,@"STO_CUDA_ENTRY STV_DEFAULT"
_Z35group_norm_nhwc_fwd_one_pass_kernelI11Fp16IOBf16WLi512ELi26ELi416EEv26Group_norm_nhwc_fwd_params:
.text._Z35group_norm_nhwc_fwd_one_pass_kernelI11Fp16IOBf16WLi512ELi26ELi416EEv26Group_norm_nhwc_fwd_params:
        /* <DEDUP_REMOVED lines=68> */
.L_x_2705:
        /* <DEDUP_REMOVED lines=410> */
.L_x_2648:
[----:B0-----:R-:W-:Y:S05]  /*1de0*/  BSYNC B0 ;  /* 0x0000000000007941 */ /* 0x001fea0003800000 */
.L_x_2647:
        /* <DEDUP_REMOVED lines=25> */
.L_x_2651:
[----:B------:R-:W2:Y:S01]  /*1f80*/  LDG.E.STRONG.GPU R39, [R16.64] ;  /* 0x0000000610277981 */ /* 0x000ea2000c1ef900 */
[----:B------:R-:W-:Y:S01]  /*1f90*/  YIELD ;  /* 0x0000000000007946 */ /* 0x000fe20003800000 */
[----:B--2---:R-:W-:Y:S01]  /*1fa0*/  ISETP.NE.AND P6, PT, R39, R46, PT ;  /* 0x0000002e2700720c */ /* 0x004fe20003fc5270 */
[----:B------:R-:W-:-:S12]  /*1fb0*/  CCTL.IVALL ;  /* 0x00000000ff00798f */ /* 0x000fd80002000000 */
[----:B------:R-:W-:Y:S05]  /*1fc0*/  @P6 BRA `(.L_x_2651) ;  /* 0xffffffb000006947 */ /* 0x000fea000383ffff */
.L_x_2650:
        /* <DEDUP_REMOVED lines=11> */
.L_x_2653:
        /* <DEDUP_REMOVED lines=59> */
.L_x_2652:
        /* <DEDUP_REMOVED lines=18> */
.L_x_2655:
[----:B------:R-:W-:Y:S05]  /*2550*/  BSYNC B0 ;  /* 0x0000000000007941 */ /* 0x000fea0003800000 */
.L_x_2654:
        /* <DEDUP_REMOVED lines=31> */
.L_x_2649:
        /* <DEDUP_REMOVED lines=26> */
[----:B------:R-:W2:Y:S04]  /*28f0*/  LDG.E.U16 R42, [R18.64] ;  /* 0x00000006122a7981 */ /* 0x000ea8000c1e1500 */
[----:B------:R-:W5:Y:S01]  /*2900*/  LDG.E.U16 R43, [R18.64+0x2] ;  /* 0x00000206122b7981 */ /* 0x000f62000c1e1500 */
[----:B------:R-:W-:Y:S01]  /*2910*/  ISETP.NE.AND P6, PT, RZ, UR5, PT ;  /* 0x00000005ff007c0c */ /* 0x000fe2000bfc5270 */
[--C-:B------:R-:W-:Y:S02]  /*2920*/  HADD2.F32 R39, -RZ, R35.reuse.H1_H1 ;  /* 0x30000023ff277230 */ /* 0x100fe40000004100 */
[----:B------:R-:W-:-:S03]  /*2930*/  HADD2.F32 R35, -RZ, R35.H0_H0 ;  /* 0x20000023ff237230 */ /* 0x000fc60000004100 */
[--C-:B------:R-:W-:Y:S02]  /*2940*/  FADD.FTZ R39, R39, -R16.reuse ;  /* 0x8000001027277221 */ /* 0x100fe40000010000 */
[----:B0-----:R-:W-:Y:S01]  /*2950*/  FADD.FTZ R46, R35, -R16 ;  /* 0x80000010232e7221 */ /* 0x001fe20000010000 */
[----:B---3--:R-:W-:Y:S02]  /*2960*/  PRMT R13, RZ, 0x5410, R13 ;  /* 0x00005410ff0d7816 */ /* 0x008fe4000000000d */
[----:B----4-:R-:W-:Y:S01]  /*2970*/  PRMT R35, RZ, 0x5410, R38 ;  /* 0x00005410ff237816 */ /* 0x010fe20000000026 */
[-C--:B-1----:R-:W-:Y:S02]  /*2980*/  FMUL.FTZ R38, R39, R17.reuse ;  /* 0x0000001127267220 */ /* 0x082fe40000410000 */
[----:B------:R-:W-:Y:S01]  /*2990*/  FMUL.FTZ R39, R46, R17 ;  /* 0x000000112e277220 */ /* 0x000fe20000410000 */
[----:B--2---:R-:W-:Y:S02]  /*29a0*/  PRMT R42, RZ, 0x5410, R42 ;  /* 0x00005410ff2a7816 */ /* 0x004fe4000000002a */
[----:B-----5:R-:W-:-:S03]  /*29b0*/  PRMT R43, RZ, 0x5410, R43 ;  /* 0x00005410ff2b7816 */ /* 0x020fc6000000002b */
        /* <DEDUP_REMOVED lines=13> */
.L_x_2656:
[----:B------:R-:W-:Y:S01]  /*2a90*/  LOP3.LUT P5, RZ, R12, 0x10, RZ, 0xc0, !PT ;  /* 0x000000100cff7812 */ /* 0x000fe200078ac0ff */
[----:B------:R-:W-:-:S12]  /*2aa0*/  BSSY B0, `(.L_x_2657) ;  /* 0x000000d000007945 */ /* 0x000fd80003800000 */
[----:B------:R-:W-:Y:S05]  /*2ab0*/  @!P5 BRA `(.L_x_2658) ;  /* 0x000000b00000d947 */ /* 0x000fea0003800000 */
[----:B------:R-:W-:Y:S02]  /*2ac0*/  SHF.R.S32.HI R18, RZ, 0x1f, R2 ;  /* 0x0000001fff127819 */ /* 0x000fe40000011402 */
[----:B------:R-:W-:Y:S02]  /*2ad0*/  MOV R19, R29 ;  /* 0x0000001d00137202 */ /* 0x000fe40000000f00 */
[----:B------:R-:W-:Y:S01]  /*2ae0*/  F2FP.PACK_AB R46, R46, R39 ;  /* 0x000000272e2e723e */ /* 0x000fe200000000ff */
        /* <DEDUP_REMOVED lines=8> */
.L_x_2658:
[----:B------:R-:W-:Y:S05]  /*2b70*/  BSYNC B0 ;  /* 0x0000000000007941 */ /* 0x000fea0003800000 */
.L_x_2657:
[--C-:B------:R-:W-:Y:S02]  /*2b80*/  HADD2.F32 R19, -RZ, R24.reuse.H0_H0 ;  /* 0x20000018ff137230 */ /* 0x100fe40000004100 */
[----:B0-----:R-:W-:-:S03]  /*2b90*/  HADD2.F32 R39, -RZ, R24.H1_H1 ;  /* 0x30000018ff277230 */ /* 0x001fc60000004100 */
        /* <DEDUP_REMOVED lines=17> */
.L_x_2659:
        /* <DEDUP_REMOVED lines=13> */
.L_x_2661:
[----:B------:R-:W-:Y:S05]  /*2d80*/  BSYNC B0 ;  /* 0x0000000000007941 */ /* 0x000fea0003800000 */
.L_x_2660:
        /* <DEDUP_REMOVED lines=19> */
.L_x_2662:
        /* <DEDUP_REMOVED lines=13> */
.L_x_2664:
[----:B------:R-:W-:Y:S05]  /*2f90*/  BSYNC B0 ;  /* 0x0000000000007941 */ /* 0x000fea0003800000 */
.L_x_2663:
[--C-:B0-----:R-:W-:Y:S02]  /*2fa0*/  HADD2.F32 R19, -RZ, R27.reuse.H0_H0 ;  /* 0x2000001bff137230 */ /* 0x101fe40000004100 */
[----:B------:R-:W-:-:S03]  /*2fb0*/  HADD2.F32 R27, -RZ, R27.H1_H1 ;  /* 0x3000001bff1b7230 */ /* 0x000fc60000004100 */
        /* <DEDUP_REMOVED lines=17> */
.L_x_2665:
        /* <DEDUP_REMOVED lines=12> */
.L_x_2667:
[----:B------:R-:W-:Y:S05]  /*3190*/  BSYNC B0 ;  /* 0x0000000000007941 */ /* 0x000fea0003800000 */
.L_x_2666:
        /* <DEDUP_REMOVED lines=19> */
.L_x_2668:
        /* <DEDUP_REMOVED lines=12> */
.L_x_2670:
[----:B------:R-:W-:Y:S05]  /*3390*/  BSYNC B0 ;  /* 0x0000000000007941 */ /* 0x000fea0003800000 */
.L_x_2669:
[--C-:B------:R-:W-:Y:S02]  /*33a0*/  HADD2.F32 R19, -RZ, R34.reuse.H0_H0 ;  /* 0x20000022ff137230 */ /* 0x100fe40000004100 */
[----:B0-----:R-:W-:-:S03]  /*33b0*/  HADD2.F32 R27, -RZ, R34.H1_H1 ;  /* 0x30000022ff1b7230 */ /* 0x001fc60000004100 */
[--C-:B------:R-:W-:Y:S01]  /*33c0*/  FADD.FTZ R18, R19, -R16.reuse ;  /* 0x8000001013127221 */ /* 0x100fe20000010000 */
        /* <DEDUP_REMOVED lines=20> */
.L_x_2671:
        /* <DEDUP_REMOVED lines=12> */
.L_x_2673:
[----:B------:R-:W-:Y:S05]  /*35d0*/  BSYNC B0 ;  /* 0x0000000000007941 */ /* 0x000fea0003800000 */
.L_x_2672:
[-C--:B------:R-:W-:Y:S01]  /*35e0*/  FMUL.FTZ R34, R34, R17.reuse ;  /* 0x0000001122227220 */ /* 0x080fe20000410000 */
[--C-:B0-----:R-:W-:Y:S01]  /*35f0*/  HADD2.F32 R33, -RZ, R37.reuse.H0_H0 ;  /* 0x20000025ff217230 */ /* 0x101fe20000004100 */
[----:B------:R-:W-:Y:S01]  /*3600*/  FMUL.FTZ R18, R24, R17 ;  /* 0x0000001118127220 */ /* 0x000fe20000410000 */
[----:B------:R-:W-:Y:S01]  /*3610*/  HADD2.F32 R37, -RZ, R37.H1_H1 ;  /* 0x30000025ff257230 */ /* 0x000fe20000004100 */
        /* <DEDUP_REMOVED lines=13> */
.L_x_2674:
        /* <DEDUP_REMOVED lines=12> */
.L_x_2676:
[----:B------:R-:W-:Y:S05]  /*37b0*/  BSYNC B0 ;  /* 0x0000000000007941 */ /* 0x000fea0003800000 */
.L_x_2675:
[--C-:B------:R-:W-:Y:S01]  /*37c0*/  HADD2.F32 R19, -RZ, R14.reuse.H0_H0 ;  /* 0x2000000eff137230 */ /* 0x100fe20000004100 */
[--C-:B------:R-:W-:Y:S01]  /*37d0*/  FADD.FTZ R18, R37, -R16.reuse ;  /* 0x8000001025127221 */ /* 0x100fe20000010000 */
[----:B0-----:R-:W-:Y:S01]  /*37e0*/  HADD2.F32 R27, -RZ, R14.H1_H1 ;  /* 0x3000000eff1b7230 */ /* 0x001fe20000004100 */
        /* <DEDUP_REMOVED lines=20> */
.L_x_2677:
        /* <DEDUP_REMOVED lines=12> */
.L_x_2679:
[----:B------:R-:W-:Y:S05]  /*39f0*/  BSYNC B0 ;  /* 0x0000000000007941 */ /* 0x000fea0003800000 */
.L_x_2678:
        /* <DEDUP_REMOVED lines=15> */
.L_x_2680:
        /* <DEDUP_REMOVED lines=21> */
.L_x_2682:
[----:B------:R-:W-:Y:S05]  /*3c40*/  BSYNC B0 ;  /* 0x0000000000007941 */ /* 0x000fea0003800000 */
.L_x_2681:
        /* <DEDUP_REMOVED lines=11> */
.L_x_2683:
        /* <DEDUP_REMOVED lines=21> */
.L_x_2685:
[----:B------:R-:W-:Y:S05]  /*3e50*/  BSYNC B0 ;  /* 0x0000000000007941 */ /* 0x000fea0003800000 */
.L_x_2684:
[--C-:B------:R-:W-:Y:S01]  /*3e60*/  HADD2.F32 R27, -RZ, R21.reuse.H0_H0 ;  /* 0x20000015ff1b7230 */ /* 0x100fe20000004100 */
[----:B------:R-:W-:Y:S01]  /*3e70*/  FFMA.FTZ R20, R13, R20, R42 ;  /* 0x000000140d147223 */ /* 0x000fe2000001002a */
[----:B------:R-:W-:Y:S01]  /*3e80*/  HADD2.F32 R33, -RZ, R21.H1_H1 ;  /* 0x30000015ff217230 */ /* 0x000fe20000004100 */
        /* <DEDUP_REMOVED lines=12> */
.L_x_2686:
        /* <DEDUP_REMOVED lines=21> */
.L_x_2688:
[----:B------:R-:W-:Y:S05]  /*40a0*/  BSYNC B0 ;  /* 0x0000000000007941 */ /* 0x000fea0003800000 */
.L_x_2687:
        /* <DEDUP_REMOVED lines=11> */
.L_x_2689:
        /* <DEDUP_REMOVED lines=21> */
.L_x_2691:
[----:B------:R-:W-:Y:S05]  /*42b0*/  BSYNC B0 ;  /* 0x0000000000007941 */ /* 0x000fea0003800000 */
.L_x_2690:
[--C-:B0-----:R-:W-:Y:S01]  /*42c0*/  HADD2.F32 R27, -RZ, R23.reuse.H0_H0 ;  /* 0x20000017ff1b7230 */ /* 0x101fe20000004100 */
[----:B------:R-:W-:Y:S01]  /*42d0*/  FFMA.FTZ R20, R13, R20, R42 ;  /* 0x000000140d147223 */ /* 0x000fe2000001002a */
        /* <DEDUP_REMOVED lines=13> */
.L_x_2692:
        /* <DEDUP_REMOVED lines=21> */
.L_x_2694:
[----:B------:R-:W-:Y:S05]  /*4500*/  BSYNC B0 ;  /* 0x0000000000007941 */ /* 0x000fea0003800000 */
.L_x_2693:
        /* <DEDUP_REMOVED lines=11> */
.L_x_2695:
[----:B------:R-:W-:Y:S01]  /*45c0*/  ISETP.GE.U32.AND P5, PT, R9, c[0x0][0x1c8], PT ;  /* 0x0000720009007a0c */ /* 0x000fe20003fa6070 */
[--C-:B------:R-:W-:Y:S01]  /*45d0*/  HADD2.F32 R15, -RZ, R25.reuse.H0_H0 ;  /* 0x20000019ff0f7230 */ /* 0x100fe20000004100 */
[----:B------:R-:W-:Y:S01]  /*45e0*/  BSSY B0, `(.L_x_2696) ;  /* 0x0000013000007945 */ /* 0x000fe20003800000 */
[----:B------:R-:W-:Y:S01]  /*45f0*/  HADD2.F32 R25, -RZ, R25.H1_H1 ;  /* 0x30000019ff197230 */ /* 0x000fe20000004100 */
[----:B------:R-:W-:Y:S02]  /*4600*/  ISETP.GE.AND.EX P5, PT, R48, c[0x0][0x1cc], PT, P5 ;  /* 0x0000730030007a0c */ /* 0x000fe40003fa6350 */
[--C-:B------:R-:W-:Y:S02]  /*4610*/  FADD.FTZ R14, R15, -R16.reuse ;  /* 0x800000100f0e7221 */ /* 0x100fe40000010000 */
[----:B------:R-:W-:Y:S01]  /*4620*/  ISETP.GT.U32.OR P5, PT, R54, 0x19f, P5 ;  /* 0x0000019f3600780c */ /* 0x000fe20002fa4470 */
[----:B0-----:R-:W-:-:S02]  /*4630*/  FADD.FTZ R18, R25, -R16 ;  /* 0x8000001019127221 */ /* 0x001fc40000010000 */
        /* <DEDUP_REMOVED lines=13> */
.L_x_2697:
[----:B------:R-:W-:Y:S05]  /*4710*/  BSYNC B0 ;  /* 0x0000000000007941 */ /* 0x000fea0003800000 */
.L_x_2696:
        /* <DEDUP_REMOVED lines=15> */
.L_x_2698:
        /* <DEDUP_REMOVED lines=21> */
.L_x_2700:
[----:B------:R-:W-:Y:S05]  /*4960*/  BSYNC B0 ;  /* 0x0000000000007941 */ /* 0x000fea0003800000 */
.L_x_2699:
        /* <DEDUP_REMOVED lines=11> */
.L_x_2701:
        /* <DEDUP_REMOVED lines=15> */
.L_x_2703:
[----:B------:R-:W-:Y:S05]  /*4b10*/  BSYNC B0 ;  /* 0x0000000000007941 */ /* 0x000fea0003800000 */
.L_x_2702:
[----:B------:R-:W-:Y:S02]  /*4b20*/  IADD3 R3, R3, c[0x0][0x10], RZ ;  /* 0x0000040003037a10 */ /* 0x000fe40007ffe0ff */
[----:B------:R-:W-:Y:S02]  /*4b30*/  IADD3 R4, R4, 0x1, RZ ;  /* 0x0000000104047810 */ /* 0x000fe40007ffe0ff */
[----:B------:R-:W-:-:S13]  /*4b40*/  ISETP.GE.AND P5, PT, R3, UR4, PT ;  /* 0x0000000403007c0c */ /* 0x000fda000bfa6270 */
[----:B------:R-:W-:Y:S01]  /*4b50*/  @P5 CALL.REL.NOINC `(.L_x_2704) ;  /* 0x0000001000005944 */ /* 0x000fe20003c00000 */
[----:B------:R-:W-:Y:S05]  /*4b60*/  BRA `(.L_x_2705) ;  /* 0xffffb8d000007947 */ /* 0x000fea000383ffff */
.L_x_2704:
[----:B------:R-:W-:Y:S05]  /*4b70*/  EXIT ;  /* 0x000000000000794d */ /* 0x000fea0003800000 */
.L_x_2706:
        /* <DEDUP_REMOVED lines=16> */
.L_x_3315:


//--------------------- .text._Z35group_norm_nhwc_fwd_one_pass_kernelI11Fp16IOFp16WLi64ELi26ELi416EEv26Group_norm_nhwc_fwd_params --------------------------
	.section	.text._Z35group_norm_nhwc_fwd_one_pass_kernelI11Fp16IOFp16WLi64ELi26ELi416EEv26Group_norm_nhwc_fwd_params,"ax",@progbits
	.sectioninfo	@"SHI_REGISTERS=32"
	.align	128
        .global         _Z35group_norm_nhwc_fwd_one_pass_kernelI11Fp16IOFp16WLi64ELi26ELi416EEv26Group_norm_nhwc_fwd_params
        .type           _Z35group_norm_nhwc_fwd_one_pass_kernelI11Fp16IOFp16WLi64ELi26ELi416EEv26Group_norm_nhwc_fwd_params,@function
        .size           _Z35group_norm_nhwc_fwd_one_pass_kernelI11Fp16IOFp16WLi64ELi26ELi416EEv26Group_norm_nhwc_fwd_params,(.L_x_3316 - _Z35group_norm_nhwc_fwd_one_pass_kernelI11Fp16IOFp16WLi64ELi26ELi416EEv26Group_norm_nhwc_fwd_params)
        .other          _Z35group_norm_nhwc_fwd_one_pass_kernelI11Fp16IOFp16WLi64ELi26ELi416EEv26Group_norm_nhwc_fwd_params,@"STO_CUDA_ENTRY STV_DEFAULT"
_Z35group_norm_nhwc_fwd_one_pass_kernelI11Fp16IOFp16WLi64ELi26ELi416EEv26Group_norm_nhwc_fwd_params:
.text._Z35group_norm_nhwc_fwd_one_pass_kernelI11Fp16IOFp16WLi64ELi26ELi416EEv26Group_norm_nhwc_fwd_params:
        /* <DEDUP_REMOVED lines=26> */
.L_x_2723:
        /* <DEDUP_REMOVED lines=133> */
.L_x_2708:
[----:B------:R-:W-:Y:S05]  /*09f0*/  BSYNC B0 ;  /* 0x0000000000007941 */ /* 0x000fea0003800000 */
.L_x_2707:
        /* <DEDUP_REMOVED lines=25> */
.L_x_2711:
[----:B------:R-:W2:Y:S01]  /*0b90*/  LDG.E.STRONG.GPU R10, [R8.64] ;  /* 0x00000006080a7981 */ /* 0x000ea2000c1ef900 */
[----:B------:R-:W-:Y:S01]  /*0ba0*/  YIELD ;  /* 0x0000000000007946 */ /* 0x000fe20003800000 */
[----:B--2---:R-:W-:Y:S01]  /*0bb0*/  ISETP.NE.AND P1, PT, R10, R11, PT ;  /* 0x0000000b0a00720c */ /* 0x004fe20003f25270 */
[----:B------:R-:W-:-:S12]  /*0bc0*/  CCTL.IVALL ;  /* 0x00000000ff00798f */ /* 0x000fd80002000000 */
[----:B------:R-:W-:Y:S05]  /*0bd0*/  @P1 BRA `(.L_x_2711) ;  /* 0xffffffb000001947 */ /* 0x000fea000383ffff */
.L_x_2710:
        /* <DEDUP_REMOVED lines=11> */
.L_x_2713:
        /* <DEDUP_REMOVED lines=59> */
.L_x_2712:
        /* <DEDUP_REMOVED lines=19> */
.L_x_2715:
[----:B------:R-:W-:Y:S05]  /*1170*/  BSYNC B0 ;  /* 0x0000000000007941 */ /* 0x000fea0003800000 */
.L_x_2714:
        /* <DEDUP_REMOVED lines=30> */
.L_x_2709:
        /* <DEDUP_REMOVED lines=26> */
[----:B------:R-:W-:Y:S01]  /*1500*/  ISETP.NE.AND P2, PT, RZ, UR5, PT ;  /* 0x00000005ff007c0c */ /* 0x000fe2000bf45270 */
[--C-:B------:R-:W-:Y:S02]  /*1510*/  HADD2.F32 R15, -RZ, R16.reuse.H1_H1 ;  /* 0x30000010ff0f7230 */ /* 0x100fe40000004100 */
[--C-:B------:R-:W-:Y:S02]  /*1520*/  HADD2.F32 R13, -RZ, R17.reuse.H0_H0 ;  /* 0x20000011ff0d7230 */ /* 0x100fe40000004100 */
[----:B------:R-:W-:Y:S02]  /*1530*/  HADD2.F32 R11, -RZ, R16.H0_H0 ;  /* 0x20000010ff0b7230 */ /* 0x000fe40000004100 */
[----:B------:R-:W-:Y:S01]  /*1540*/  HADD2.F32 R17, -RZ, R17.H1_H1 ;  /* 0x30000011ff117230 */ /* 0x000fe20000004100 */
        /* <DEDUP_REMOVED lines=30> */
.L_x_2716:
        /* <DEDUP_REMOVED lines=12> */
.L_x_2718:
[----:B------:R-:W-:Y:S05]  /*17f0*/  BSYNC B0 ;  /* 0x0000000000007941 */ /* 0x000fea0003800000 */
.L_x_2717:
        /* <DEDUP_REMOVED lines=11> */
.L_x_2719:
        /* <DEDUP_REMOVED lines=12> */
.L_x_2721:
[----:B------:R-:W-:Y:S05]  /*1970*/  BSYNC B0 ;  /* 0x0000000000007941 */ /* 0x000fea0003800000 */
.L_x_2720:
[----:B------:R-:W-:Y:S02]  /*1980*/  IADD3 R20, R20, c[0x0][0x10], RZ ;  /* 0x0000040014147a10 */ /* 0x000fe40007ffe0ff */
[----:B------:R-:W-:Y:S02]  /*1990*/  IADD3 R2, R2, 0x1, RZ ;  /* 0x0000000102027810 */ /* 0x000fe40007ffe0ff */
[----:B------:R-:W-:-:S13]  /*19a0*/  ISETP.GE.AND P1, PT, R20, UR4, PT ;  /* 0x0000000414007c0c */ /* 0x000fda000bf26270 */
[----:B------:R-:W-:Y:S01]  /*19b0*/  @P1 CALL.REL.NOINC `(.L_x_2722) ;  /* 0x0000001000001944 */ /* 0x000fe20003c00000 */
[----:B------:R-:W-:Y:S05]  /*19c0*/  BRA `(.L_x_2723) ;  /* 0xffffe7d000007947 */ /* 0x000fea000383ffff */
.L_x_2722:
[----:B------:R-:W-:Y:S05]  /*19d0*/  EXIT ;  /* 0x000000000000794d */ /* 0x000fea0003800000 */
.L_x_2724:
        /* <DEDUP_REMOVED lines=10> */
.L_x_3316:


//--------------------- .text._Z35group_norm_nhwc_fwd_one_pass_kernelI11Fp16IOFp16WLi128ELi26ELi416EEv26Group_norm_nhwc_fwd_params --------------------------
	.section	.text._Z35group_norm_nhwc_fwd_one_pass_kernelI11Fp16IOFp16WLi128ELi26ELi416EEv26Group_norm_nhwc_fwd_params,"ax",@progbits
	.sectioninfo	@"SHI_REGISTERS=44"
	.align	128
        .global         _Z35group_norm_nhwc_fwd_one_pass_kernelI11Fp16IOFp16WLi128ELi26ELi416EEv26Group_norm_nhwc_fwd_params
        .type           _Z35group_norm_nhwc_fwd_one_pass_kernelI11Fp16IOFp16WLi128ELi26ELi416EEv26Group_norm_nhwc_fwd_params,@function
        .size           _Z35group_norm_nhwc_fwd_one_pass_kernelI11Fp16IOFp16WLi128ELi26ELi416EEv26Group_norm_nhwc_fwd_params,(.L_x_3317 - _Z35group_norm_nhwc_fwd_one_pass_kernelI11Fp16IOFp16WLi128ELi26ELi416EEv26Group_norm_nhwc_fwd_params)
        .other          _Z35group_norm_nhwc_fwd_one_pass_kernelI11Fp16IOFp16WLi128ELi26ELi416EEv26Group_norm_nhwc_fwd_params,@"STO_CUDA_ENTRY STV_DEFAULT"
_Z35group_norm_nhwc_fwd_one_pass_kernelI11Fp16IOFp16WLi128ELi26ELi416EEv26Group_norm_nhwc_fwd_params:
.text._Z35group_norm_nhwc_fwd_one_pass_kernelI11Fp16IOFp16WLi128ELi26ELi416EEv26Group_norm_nhwc_fwd_params:
        /* <DEDUP_REMOVED lines=28> */
.L_x_2747:
        /* <DEDUP_REMOVED lines=175> */
.L_x_2726:
[----:B------:R-:W-:Y:S05]  /*0cb0*/  BSYNC B0 ;  /* 0x0000000000007941 */ /* 0x000fea0003800000 */
.L_x_2725:
        /* <DEDUP_REMOVED lines=25> */
.L_x_2729:
[----:B------:R-:W2:Y:S01]  /*0e50*/  LDG.E.STRONG.GPU R12, [R10.64] ;  /* 0x000000060a0c7981 */ /* 0x000ea2000c1ef900 */
[----:B------:R-:W-:Y:S01]  /*0e60*/  YIELD ;  /* 0x0000000000007946 */ /* 0x000fe20003800000 */
[----:B--2---:R-:W-:Y:S01]  /*0e70*/  ISETP.NE.AND P1, PT, R12, R13, PT ;  /* 0x0000000d0c00720c */ /* 0x004fe20003f25270 */
[----:B------:R-:W-:-:S12]  /*0e80*/  CCTL.IVALL ;  /* 0x00000000ff00798f */ /* 0x000fd80002000000 */
[----:B------:R-:W-:Y:S05]  /*0e90*/  @P1 BRA `(.L_x_2729) ;  /* 0xffffffb000001947 */ /* 0x000fea000383ffff */
.L_x_2728:
        /* <DEDUP_REMOVED lines=11> */
.L_x_2731:
        /* <DEDUP_REMOVED lines=59> */
.L_x_2730:
        /* <DEDUP_REMOVED lines=19> */
.L_x_2733:
[----:B------:R-:W-:Y:S05]  /*1430*/  BSYNC B0 ;  /* 0x0000000000007941 */ /* 0x000fea0003800000 */
.L_x_2732:
        /* <DEDUP_REMOVED lines=30> */
.L_x_2727:
        /* <DEDUP_REMOVED lines=19> */
[----:B--2---:R-:W-:Y:S01]  /*1750*/  HADD2.F32 R17, -RZ, R29.H0_H0 ;  /* 0x2000001dff117230 */ /* 0x004fe20000004100 */
[----:B------:R-:W-:Y:S01]  /*1760*/  ISETP.NE.AND P4, PT, RZ, UR5, PT ;  /* 0x00000005ff007c0c */ /* 0x000fe2000bf85270 */
[----:B------:R-:W0:Y:S01]  /*1770*/  LDS.64 R18, [0x80] ;  /* 0x00008000ff127984 */ /* 0x000e220000000a00 */
[--C-:B------:R-:W-:Y:S01]  /*1780*/  HADD2.F32 R9, -RZ, R27.reuse.H0_H0 ;  /* 0x2000001bff097230 */ /* 0x100fe20000004100 */
[----:B------:R-:W-:Y:S01]  /*1790*/  ISETP.GE.U32.AND P3, PT, R20, c[0x0][0x1c8], PT ;  /* 0x0000720014007a0c */ /* 0x000fe20003f66070 */
[--C-:B---3--:R-:W-:Y:S01]  /*17a0*/  HADD2.F32 R15, -RZ, R28.reuse.H1_H1 ;  /* 0x3000001cff0f7230 */ /* 0x108fe20000004100 */
[----:B------:R-:W-:Y:S01]  /*17b0*/  ISETP.GE.U32.AND P2, PT, R22, c[0x0][0x1c8], PT ;  /* 0x0000720016007a0c */ /* 0x000fe20003f46070 */
[----:B------:R-:W-:Y:S01]  /*17c0*/  HADD2.F32 R11, -RZ, R27.H1_H1 ;  /* 0x3000001bff0b7230 */ /* 0x000fe20000004100 */
[----:B------:R-:W-:Y:S01]  /*17d0*/  ISETP.GE.AND.EX P3, PT, R23, c[0x0][0x1cc], PT, P3 ;  /* 0x0000730017007a0c */ /* 0x000fe20003f66330 */
[----:B-----5:R-:W-:Y:S01]  /*17e0*/  HADD2.F32 R13, -RZ, R28.H0_H0 ;  /* 0x2000001cff0d7230 */ /* 0x020fe20000004100 */
[----:B------:R-:W-:Y:S01]  /*17f0*/  ISETP.GE.AND.EX P2, PT, R26, c[0x0][0x1cc], PT, P2 ;  /* 0x000073001a007a0c */ /* 0x000fe20003f46320 */
[----:B------:R-:W-:Y:S01]  /*1800*/  HADD2.F32 R29, -RZ, R29.H1_H1 ;  /* 0x3000001dff1d7230 */ /* 0x000fe20000004100 */
        /* <DEDUP_REMOVED lines=52> */
.L_x_2734:
        /* <DEDUP_REMOVED lines=12> */
.L_x_2736:
[----:B------:R-:W-:Y:S05]  /*1c10*/  BSYNC B0 ;  /* 0x0000000000007941 */ /* 0x000fea0003800000 */
.L_x_2735:
        /* <DEDUP_REMOVED lines=11> */
.L_x_2737:
        /* <DEDUP_REMOVED lines=12> */
.L_x_2739:
[----:B------:R-:W-:Y:S05]  /*1d90*/  BSYNC B0 ;  /* 0x0000000000007941 */ /* 0x000fea0003800000 */
.L_x_2738:
        /* <DEDUP_REMOVED lines=11> */
.L_x_2740:
        /* <DEDUP_REMOVED lines=12> */
.L_x_2742:
[----:B------:R-:W-:Y:S05]  /*1f10*/  BSYNC B0 ;  /* 0x0000000000007941 */ /* 0x000fea0003800000 */
.L_x_2741:
        /* <DEDUP_REMOVED lines=11> */
.L_x_2743:
        /* <DEDUP_REMOVED lines=11> */
.L_x_2745:
[----:B------:R-:W-:Y:S05]  /*2080*/  BSYNC B0 ;  /* 0x0000000000007941 */ /* 0x000fea0003800000 */
.L_x_2744:
[----:B------:R-:W-:Y:S02]  /*2090*/  IADD3 R31, R31, c[0x0][0x10], RZ ;  /* 0x000004001f1f7a10 */ /* 0x000fe40007ffe0ff */
[----:B------:R-:W-:Y:S02]  /*20a0*/  IADD3 R6, R6, 0x1, RZ ;  /* 0x0000000106067810 */ /* 0x000fe40007ffe0ff */
[----:B------:R-:W-:-:S13]  /*20b0*/  ISETP.GE.AND P1, PT, R31, UR4, PT ;  /* 0x000000041f007c0c */ /* 0x000fda000bf26270 */
[----:B------:R-:W-:Y:S01]  /*20c0*/  @P1 CALL.REL.NOINC `(.L_x_2746) ;  /* 0x0000001000001944 */ /* 0x000fe20003c00000 */
[----:B------:R-:W-:Y:S05]  /*20d0*/  BRA `(.L_x_2747) ;  /* 0xffffe0e000007947 */ /* 0x000fea000383ffff */
.L_x_2746:
[----:B------:R-:W-:Y:S05]  /*20e0*/  EXIT ;  /* 0x000000000000794d */ /* 0x000fea0003800000 */
.L_x_2748:
        /* <DEDUP_REMOVED lines=9> */
.L_x_3317:


//--------------------- .text._Z35group_norm_nhwc_fwd_one_pass_kernelI11Fp16IOFp16WLi256ELi26ELi416EEv26Group_norm_nhwc_fwd_params --------------------------
	.section	.text._Z35group_norm_nhwc_fwd_one_pass_kernelI11Fp16IOFp16WLi256ELi26ELi416EEv26Group_norm_nhwc_fwd_params,"ax",@progbits
	.sectioninfo	@"SHI_REGISTERS=48"
	.align	128
        .global         _Z35group_norm_nhwc_fwd_one_pass_kernelI11Fp16IOFp16WLi256ELi26ELi416EEv26Group_norm_nhwc_fwd_params
        .type           _Z35group_norm_nhwc_fwd_one_pass_kernelI11Fp16IOFp16WLi256ELi26ELi416EEv26Group_norm_nhwc_fwd_params,@function
        .size           _Z35group_norm_nhwc_fwd_one_pass_kernelI11Fp16IOFp16WLi256ELi26ELi416EEv26Group_norm_nhwc_fwd_params,(.L_x_3318 - _Z35group_norm_nhwc_fwd_one_pass_kernelI11Fp16IOFp16WLi256ELi26ELi416EEv26Group_norm_nhwc_fwd_params)
        .other          _Z35group_norm_nhwc_fwd_one_pass_kernelI11Fp16IOFp16WLi256ELi26ELi416EEv26Group_norm_nhwc_fwd_params,@"STO_CUDA_ENTRY STV_DEFAULT"
_Z35group_norm_nhwc_fwd_one_pass_kernelI11Fp16IOFp16WLi256ELi26ELi416EEv26Group_norm_nhwc_fwd_params:
.text._Z35group_norm_nhwc_fwd_one_pass_kernelI11Fp16IOFp16WLi256ELi26ELi416EEv26Group_norm_nhwc_fwd_params:
        /* <DEDUP_REMOVED lines=32> */
.L_x_2783:
        /* <DEDUP_REMOVED lines=258> */
.L_x_2750:
[----:B------:R-:W-:Y:S05]  /*1220*/  BSYNC B0 ;  /* 0x0000000000007941 */ /* 0x000fea0003800000 */
.L_x_2749:
        /* <DEDUP_REMOVED lines=25> */
.L_x_2753:
[----:B------:R-:W2:Y:S01]  /*13c0*/  LDG.E.STRONG.GPU R14, [R12.64] ;  /* 0x000000060c0e7981 */ /* 0x000ea2000c1ef900 */
[----:B------:R-:W-:Y:S01]  /*13d0*/  YIELD ;  /* 0x0000000000007946 */ /* 0x000fe20003800000 */
[----:B--2---:R-:W-:Y:S01]  /*13e0*/  ISETP.NE.AND P1, PT, R14, R15, PT ;  /* 0x0000000f0e00720c */ /* 0x004fe20003f25270 */
[----:B------:R-:W-:-:S12]  /*13f0*/  CCTL.IVALL ;  /* 0x00000000ff00798f */ /* 0x000fd80002000000 */
[----:B------:R-:W-:Y:S05]  /*1400*/  @P1 BRA `(.L_x_2753) ;  /* 0xffffffb000001947 */ /* 0x000fea000383ffff */
.L_x_2752:
        /* <DEDUP_REMOVED lines=11> */
.L_x_2755:
        /* <DEDUP_REMOVED lines=59> */
.L_x_2754:
        /* <DEDUP_REMOVED lines=19> */
.L_x_2757:
[----:B------:R-:W-:Y:S05]  /*19a0*/  BSYNC B0 ;  /* 0x0000000000007941 */ /* 0x000fea0003800000 */
.L_x_2756:
        /* <DEDUP_REMOVED lines=30> */
.L_x_2751:
        /* <DEDUP_REMOVED lines=31> */
[----:B---3--:R-:W-:Y:S02]  /*1d80*/  HADD2.F32 R10, -RZ, R16.H0_H0 ;  /* 0x20000010ff0a7230 */ /* 0x008fe40000004100 */
[----:B----4-:R-:W-:Y:S02]  /*1d90*/  HADD2.F32 R16, -RZ, R41.H0_H0 ;  /* 0x20000029ff107230 */ /* 0x010fe40000004100 */
[----:B-----5:R-:W-:Y:S01]  /*1da0*/  HADD2.F32 R17, -RZ, R40.H0_H0 ;  /* 0x20000028ff117230 */ /* 0x020fe20000004100 */
[-C--:B0-----:R-:W-:Y:S02]  /*1db0*/  FMUL.FTZ R40, R13, R15.reuse ;  /* 0x0000000f0d287220 */ /* 0x081fe40000410000 */
[----:B------:R-:W-:-:S04]  /*1dc0*/  FMUL.FTZ R13, R18, R15 ;  /* 0x0000000f120d7220 */ /* 0x000fc80000410000 */
        /* <DEDUP_REMOVED lines=14> */
.L_x_2758:
        /* <DEDUP_REMOVED lines=12> */
.L_x_2760:
[----:B------:R-:W-:Y:S05]  /*1f70*/  BSYNC B0 ;  /* 0x0000000000007941 */ /* 0x000fea0003800000 */
.L_x_2759:
        /* <DEDUP_REMOVED lines=22> */
.L_x_2761:
        /* <DEDUP_REMOVED lines=12> */
.L_x_2763:
[----:B------:R-:W-:Y:S05]  /*21a0*/  BSYNC B0 ;  /* 0x0000000000007941 */ /* 0x000fea0003800000 */
.L_x_2762:
        /* <DEDUP_REMOVED lines=24> */
.L_x_2764:
        /* <DEDUP_REMOVED lines=12> */
.L_x_2766:
[----:B------:R-:W-:Y:S05]  /*23f0*/  BSYNC B0 ;  /* 0x0000000000007941 */ /* 0x000fea0003800000 */
.L_x_2765:
        /* <DEDUP_REMOVED lines=64> */
.L_x_2767:
        /* <DEDUP_REMOVED lines=12> */
.L_x_2769:
[----:B------:R-:W-:Y:S05]  /*28c0*/  BSYNC B0 ;  /* 0x0000000000007941 */ /* 0x000fea0003800000 */
.L_x_2768:
        /* <DEDUP_REMOVED lines=11> */
.L_x_2770:
        /* <DEDUP_REMOVED lines=12> */
.L_x_2772:
[----:B------:R-:W-:Y:S05]  /*2a40*/  BSYNC B0 ;  /* 0x0000000000007941 */ /* 0x000fea0003800000 */
.L_x_2771:
        /* <DEDUP_REMOVED lines=11> */
.L_x_2773:
        /* <DEDUP_REMOVED lines=12> */
.L_x_2775:
[----:B------:R-:W-:Y:S05]  /*2bc0*/  BSYNC B0 ;  /* 0x0000000000007941 */ /* 0x000fea0003800000 */
.L_x_2774:
        /* <DEDUP_REMOVED lines=11> */
.L_x_2776:
        /* <DEDUP_REMOVED lines=12> */
.L_x_2778:
[----:B------:R-:W-:Y:S05]  /*2d40*/  BSYNC B0 ;  /* 0x0000000000007941 */ /* 0x000fea0003800000 */
.L_x_2777:
        /* <DEDUP_REMOVED lines=11> */
.L_x_2779:
        /* <DEDUP_REMOVED lines=12> */
.L_x_2781:
[----:B------:R-:W-:Y:S05]  /*2ec0*/  BSYNC B0 ;  /* 0x0000000000007941 */ /* 0x000fea0003800000 */
.L_x_2780:
[----:B------:R-:W-:Y:S02]  /*2ed0*/  IADD3 R38, R38, c[0x0][0x10], RZ ;  /* 0x0000040026267a10 */ /* 0x000fe40007ffe0ff */
[----:B------:R-:W-:Y:S02]  /*2ee0*/  IADD3 R28, R28, 0x1, RZ ;  /* 0x000000011c1c7810 */ /* 0x000fe40007ffe0ff */
[----:B------:R-:W-:-:S13]  /*2ef0*/  ISETP.GE.AND P1, PT, R38, UR4, PT ;  /* 0x0000000426007c0c */ /* 0x000fda000bf26270 */
[----:B------:R-:W-:Y:S01]  /*2f00*/  @P1 CALL.REL.NOINC `(.L_x_2782) ;  /* 0x0000001000001944 */ /* 0x000fe20003c00000 */
[----:B------:R-:W-:Y:S05]  /*2f10*/  BRA `(.L_x_2783) ;  /* 0xffffd2e000007947 */ /* 0x000fea000383ffff */
.L_x_2782:
[----:B------:R-:W-:Y:S05]  /*2f20*/  EXIT ;  /* 0x000000000000794d */ /* 0x000fea0003800000 */
.L_x_2784:
        /* <DEDUP_REMOVED lines=13> */
.L_x_3318:


//--------------------- .text._Z35group_norm_nhwc_fwd_one_pass_kernelI11Fp16IOFp16WLi512ELi26ELi416EEv26Group_norm_nhwc_fwd_params --------------------------
	.section	.text._Z35group_norm_nhwc_fwd_one_pass_kernelI11Fp16IOFp16WLi512ELi26ELi416EEv26Group_norm_nhwc_fwd_params,"ax",@progbits
	.sectioninfo	@"SHI_REGISTERS=72"
	.align	128
        .global         _Z35group_norm_nhwc_fwd_one_pass_kernelI11Fp16IOFp16WLi512ELi26ELi416EEv26Group_norm_nhwc_fwd_params
        .type           _Z35group_norm_nhwc_fwd_one_pass_kernelI11Fp16IOFp16WLi512ELi26ELi416EEv26Group_norm_nhwc_fwd_params,@function
        .size           _Z35group_norm_nhwc_fwd_one_pass_kernelI11Fp16IOFp16WLi512ELi26ELi416EEv26Group_norm_nhwc_fwd_params,(.L_x_3319 - _Z35group_norm_nhwc_fwd_one_pass_kernelI11Fp16IOFp16WLi512ELi26ELi416EEv26Group_norm_nhwc_fwd_params)
        .other          _Z35group_norm_nhwc_fwd_one_pass_kernelI11Fp16IOFp16WLi512ELi26ELi416EEv26Group_norm_nhwc_fwd_params,@"STO_CUDA_ENTRY STV_DEFAULT"
_Z35group_norm_nhwc_fwd_one_pass_kernelI11Fp16IOFp16WLi512ELi26ELi416EEv26Group_norm_nhwc_fwd_params:
.text._Z35group_norm_nhwc_fwd_one_pass_kernelI11Fp16IOFp16WLi512ELi26ELi416EEv26Group_norm_nhwc_fwd_params:
        /* <DEDUP_REMOVED lines=68> */
.L_x_2843:
        /* <DEDUP_REMOVED lines=410> */
.L_x_2786:
[----:B0-----:R-:W-:Y:S05]  /*1de0*/  BSYNC B0 ;  /* 0x0000000000007941 */ /* 0x001fea0003800000 */
.L_x_2785:
        /* <DEDUP_REMOVED lines=25> */
.L_x_2789:
[----:B------:R-:W2:Y:S01]  /*1f80*/  LDG.E.STRONG.GPU R39, [R16.64] ;  /* 0x0000000610277981 */ /* 0x000ea2000c1ef900 */
[----:B------:R-:W-:Y:S01]  /*1f90*/  YIELD ;  /* 0x0000000000007946 */ /* 0x000fe20003800000 */
[----:B--2---:R-:W-:Y:S01]  /*1fa0*/  ISETP.NE.AND P6, PT, R39, R46, PT ;  /* 0x0000002e2700720c */ /* 0x004fe20003fc5270 */
[----:B------:R-:W-:-:S12]  /*1fb0*/  CCTL.IVALL ;  /* 0x00000000ff00798f */ /* 0x000fd80002000000 */
[----:B------:R-:W-:Y:S05]  /*1fc0*/  @P6 BRA `(.L_x_2789) ;  /* 0xffffffb000006947 */ /* 0x000fea000383ffff */
.L_x_2788:
        /* <DEDUP_REMOVED lines=11> */
.L_x_2791:
        /* <DEDUP_REMOVED lines=59> */
.L_x_2790:
        /* <DEDUP_REMOVED lines=18> */
.L_x_2793:
[----:B------:R-:W-:Y:S05]  /*2550*/  BSYNC B0 ;  /* 0x0000000000007941 */ /* 0x000fea0003800000 */
.L_x_2792:
        /* <DEDUP_REMOVED lines=31> */
.L_x_2787:
        /* <DEDUP_REMOVED lines=30> */
[----:B------:R-:W-:-:S05]  /*2930*/  HADD2.F32 R47, -RZ, R35.H0_H0 ;  /* 0x20000023ff2f7230 */ /* 0x000fca0000004100 */
[--C-:B0-----:R-:W-:Y:S01]  /*2940*/  FADD.FTZ R46, R47, -R16.reuse ;  /* 0x800000102f2e7221 */ /* 0x101fe20000010000 */
[----:B---3--:R-:W-:Y:S02]  /*2950*/  HADD2.F32 R13, -RZ, R13.H0_H0 ;  /* 0x2000000dff0d7230 */ /* 0x008fe40000004100 */
[----:B----4-:R-:W-:Y:S01]  /*2960*/  HADD2.F32 R35, -RZ, R38.H0_H0 ;  /* 0x20000026ff237230 */ /* 0x010fe20000004100 */
[----:B------:R-:W-:-:S04]  /*2970*/  FADD.FTZ R38, R39, -R16 ;  /* 0x8000001027267221 */ /* 0x000fc80000010000 */
[-C--:B-1----:R-:W-:Y:S02]  /*2980*/  FMUL.FTZ R39, R38, R17.reuse ;  /* 0x0000001126277220 */ /* 0x082fe40000410000 */
[----:B------:R-:W-:Y:S01]  /*2990*/  FMUL.FTZ R38, R46, R17 ;  /* 0x000000112e267220 */ /* 0x000fe20000410000 */
[----:B--2---:R-:W-:Y:S02]  /*29a0*/  HADD2.F32 R42, -RZ, R42.H0_H0 ;  /* 0x2000002aff2a7230 */ /* 0x004fe40000004100 */
[----:B-----5:R-:W-:-:S03]  /*29b0*/  HADD2.F32 R43, -RZ, R43.H0_H0 ;  /* 0x2000002bff2b7230 */ /* 0x020fc60000004100 */
        /* <DEDUP_REMOVED lines=13> */
.L_x_2794:
        /* <DEDUP_REMOVED lines=14> */
.L_x_2796:
[----:B------:R-:W-:Y:S05]  /*2b70*/  BSYNC B0 ;  /* 0x0000000000007941 */ /* 0x000fea0003800000 */
.L_x_2795:
        /* <DEDUP_REMOVED lines=19> */
.L_x_2797:
        /* <DEDUP_REMOVED lines=13> */
.L_x_2799:
[----:B------:R-:W-:Y:S05]  /*2d80*/  BSYNC B0 ;  /* 0x0000000000007941 */ /* 0x000fea0003800000 */
.L_x_2798:
        /* <DEDUP_REMOVED lines=19> */
.L_x_2800:
        /* <DEDUP_REMOVED lines=13> */
.L_x_2802:
[----:B------:R-:W-:Y:S05]  /*2f90*/  BSYNC B0 ;  /* 0x0000000000007941 */ /* 0x000fea0003800000 */
.L_x_2801:
        /* <DEDUP_REMOVED lines=19> */
.L_x_2803:
        /* <DEDUP_REMOVED lines=12> */
.L_x_2805:
[----:B------:R-:W-:Y:S05]  /*3190*/  BSYNC B0 ;  /* 0x0000000000007941 */ /* 0x000fea0003800000 */
.L_x_2804:
        /* <DEDUP_REMOVED lines=19> */
.L_x_2806:
        /* <DEDUP_REMOVED lines=12> */
.L_x_2808:
[----:B------:R-:W-:Y:S05]  /*3390*/  BSYNC B0 ;  /* 0x0000000000007941 */ /* 0x000fea0003800000 */
.L_x_2807:
        /* <DEDUP_REMOVED lines=23> */
.L_x_2809:
        /* <DEDUP_REMOVED lines=12> */
.L_x_2811:
[----:B------:R-:W-:Y:S05]  /*35d0*/  BSYNC B0 ;  /* 0x0000000000007941 */ /* 0x000fea0003800000 */
.L_x_2810:
        /* <DEDUP_REMOVED lines=17> */
.L_x_2812:
        /* <DEDUP_REMOVED lines=12> */
.L_x_2814:
[----:B------:R-:W-:Y:S05]  /*37b0*/  BSYNC B0 ;  /* 0x0000000000007941 */ /* 0x000fea0003800000 */
.L_x_2813:
        /* <DEDUP_REMOVED lines=23> */
.L_x_2815:
        /* <DEDUP_REMOVED lines=12> */
.L_x_2817:
[----:B------:R-:W-:Y:S05]  /*39f0*/  BSYNC B0 ;  /* 0x0000000000007941 */ /* 0x000fea0003800000 */
.L_x_2816:
        /* <DEDUP_REMOVED lines=15> */
.L_x_2818:
        /* <DEDUP_REMOVED lines=21> */
.L_x_2820:
[----:B------:R-:W-:Y:S05]  /*3c40*/  BSYNC B0 ;  /* 0x0000000000007941 */ /* 0x000fea0003800000 */
.L_x_2819:
        /* <DEDUP_REMOVED lines=11> */
.L_x_2821:
        /* <DEDUP_REMOVED lines=21> */
.L_x_2823:
[----:B------:R-:W-:Y:S05]  /*3e50*/  BSYNC B0 ;  /* 0x0000000000007941 */ /* 0x000fea0003800000 */
.L_x_2822:
        /* <DEDUP_REMOVED lines=15> */
.L_x_2824:
        /* <DEDUP_REMOVED lines=21> */
.L_x_2826:
[----:B------:R-:W-:Y:S05]  /*40a0*/  BSYNC B0 ;  /* 0x0000000000007941 */ /* 0x000fea0003800000 */
.L_x_2825:
        /* <DEDUP_REMOVED lines=11> */
.L_x_2827:
        /* <DEDUP_REMOVED lines=21> */
.L_x_2829:
[----:B------:R-:W-:Y:S05]  /*42b0*/  BSYNC B0 ;  /* 0x0000000000007941 */ /* 0x000fea0003800000 */
.L_x_2828:
        /* <DEDUP_REMOVED lines=15> */
.L_x_2830:
        /* <DEDUP_REMOVED lines=21> */
.L_x_2832:
[----:B------:R-:W-:Y:S05]  /*4500*/  BSYNC B0 ;  /* 0x0000000000007941 */ /* 0x000fea0003800000 */
.L_x_2831:
        /* <DEDUP_REMOVED lines=11> */
.L_x_2833:
        /* <DEDUP_REMOVED lines=21> */
.L_x_2835:
[----:B------:R-:W-:Y:S05]  /*4710*/  BSYNC B0 ;  /* 0x0000000000007941 */ /* 0x000fea0003800000 */
.L_x_2834:
        /* <DEDUP_REMOVED lines=15> */
.L_x_2836:
        /* <DEDUP_REMOVED lines=21> */
.L_x_2838:
[----:B------:R-:W-:Y:S05]  /*4960*/  BSYNC B0 ;  /* 0x0000000000007941 */ /* 0x000fea0003800000 */
.L_x_2837:
        /* <DEDUP_REMOVED lines=11> */
.L_x_2839:
        /* <DEDUP_REMOVED lines=15> */
.L_x_2841:
[----:B------:R-:W-:Y:S05]  /*4b10*/  BSYNC B0 ;  /* 0x0000000000007941 */ /* 0x000fea0003800000 */
.L_x_2840:
[----:B------:R-:W-:Y:S02]  /*4b20*/  IADD3 R3, R3, c[0x0][0x10], RZ ;  /* 0x0000040003037a10 */ /* 0x000fe40007ffe0ff */
[----:B------:R-:W-:Y:S02]  /*4b30*/  IADD3 R4, R4, 0x1, RZ ;  /* 0x0000000104047810 */ /* 0x000fe40007ffe0ff */
[----:B------:R-:W-:-:S13]  /*4b40*/  ISETP.GE.AND P5, PT, R3, UR4, PT ;  /* 0x0000000403007c0c */ /* 0x000fda000bfa6270 */
[----:B------:R-:W-:Y:S01]  /*4b50*/  @P5 CALL.REL.NOINC `(.L_x_2842) ;  /* 0x0000001000005944 */ /* 0x000fe20003c00000 */
[----:B------:R-:W-:Y:S05]  /*4b60*/  BRA `(.L_x_2843) ;  /* 0xffffb8d000007947 */ /* 0x000fea000383ffff */
.L_x_2842:
[----:B------:R-:W-:Y:S05]  /*4b70*/  EXIT ;  /* 0x000000000000794d */ /* 0x000fea0003800000 */
.L_x_2844:
        /* <DEDUP_REMOVED lines=16> */
.L_x_3319:


//--------------------- .text._Z35group_norm_nhwc_fwd_one_pass_kernelI11Fp32IOFp32WLi64ELi26ELi416EEv26Group_norm_nhwc_fwd_params --------------------------
	.section	.text._Z35group_norm_nhwc_fwd_one_pass_kernelI11Fp32IOFp32WLi64ELi26ELi416EEv26Group_norm_nhwc_fwd_params,"ax",@progbits
	.sectioninfo	@"SHI_REGISTERS=32"
	.align	128
        .global         _Z35group_norm_nhwc_fwd_one_pass_kernelI11Fp32IOFp32WLi64ELi26ELi416EEv26Group_norm_nhwc_fwd_params
        .type           _Z35group_norm_nhwc_fwd_one_pass_kernelI11Fp32IOFp32WLi64ELi26ELi416EEv26Group_norm_nhwc_fwd_params,@function
        .size           _Z35group_norm_nhwc_fwd_one_pass_kernelI11Fp32IOFp32WLi64ELi26ELi416EEv26Group_norm_nhwc_fwd_params,(.L_x_3320 - _Z35group_norm_nhwc_fwd_one_pass_kernelI11Fp32IOFp32WLi64ELi26ELi416EEv26Group_norm_nhwc_fwd_params)
        .other          _Z35group_norm_nhwc_fwd_one_pass_kernelI11Fp32IOFp32WLi64ELi26ELi416EEv26Group_norm_nhwc_fwd_params,@"STO_CUDA_ENTRY STV_DEFAULT"
_Z35group_norm_nhwc_fwd_one_pass_kernelI11Fp32IOFp32WLi64ELi26ELi416EEv26Group_norm_nhwc_fwd_params:
.text._Z35group_norm_nhwc_fwd_one_pass_kernelI11Fp32IOFp32WLi64ELi26ELi416EEv26Group_norm_nhwc_fwd_params:
        /* <DEDUP_REMOVED lines=23> */
[----:B------:R-:W-:-:S02]  /*0170*/  ISETP.LT.U32.AND P0, PT, R28, 0x1a0, !P0 ;  /* 0x000001a01c00780c */ /* 0x000fc40004701070 */
[----:B------:R-:W-:Y:S02]  /*0180*/  IADD3 R22, R11, 0x20, RZ ;  /* 0x000000200b167810 */ /* 0x000fe40007ffe0ff */
.L_x_2861:
[----:B-1----:R-:W-:Y:S02]  /*0190*/  IABS R5, c[0x0][0x1d8] ;  /* 0x0000760000057a13 */ /* 0x002fe40000000000 */
[----:B------:R-:W-:Y:S02]  /*01a0*/  SHF.R.S32.HI R23, RZ, 0x1f, R22 ;  /* 0x0000001fff177819 */ /* 0x000fe40000011416 */
[----:B0-----:R-:W0:Y:S08]  /*01b0*/  I2F.RP R4, R5 ;  /* 0x0000000500047306 */ /* 0x001e300000209400 */
        /* <DEDUP_REMOVED lines=8> */
[----:B------:R-:W-:Y:S02]  /*0240*/  LOP3.LUT R2, R10, c[0x0][0x1d8], RZ, 0x3c, !PT ;  /* 0x000076000a027a12 */ /* 0x000fe400078e3cff */
[----:B------:R-:W-:Y:S02]  /*0250*/  SHF.R.S32.HI R7, RZ, 0x1f, R21 ;  /* 0x0000001fff077819 */ /* 0x000fe40000011415 */
        /* <DEDUP_REMOVED lines=9> */
[----:B------:R-:W-:Y:S02]  /*02f0*/  @P1 IADD3 R3, R3, 0x1, RZ ;  /* 0x0000000103031810 */ /* 0x000fe40007ffe0ff */
[----:B------:R-:W-:Y:S02]  /*0300*/  ISETP.GE.U32.AND P1, PT, R22, c[0x0][0x1c8], PT ;  /* 0x0000720016007a0c */ /* 0x000fe40003f26070 */
[----:B------:R-:W-:Y:S02]  /*0310*/  MOV R5, R3 ;  /* 0x0000000300057202 */ /* 0x000fe40000000f00 */
[----:B------:R-:W-:Y:S02]  /*0320*/  ISETP.GE.AND.EX P1, PT, R23, c[0x0][0x1cc], PT, P1 ;  /* 0x0000730017007a0c */ /* 0x000fe40003f26310 */
[----:B------:R-:W-:Y:S02]  /*0330*/  @!P2 IADD3 R5, -R5, RZ, RZ ;  /* 0x000000ff0505a210 */ /* 0x000fe40007ffe1ff */
[----:B------:R-:W-:-:S02]  /*0340*/  @!P3 LOP3.LUT R5, RZ, c[0x0][0x1d8], RZ, 0x33, !PT ;  /* 0x00007600ff05ba12 */ /* 0x000fc400078e33ff */
[----:B------:R-:W-:Y:S02]  /*0350*/  ISETP.GT.U32.OR P1, PT, R28, 0x19f, P1 ;  /* 0x0000019f1c00780c */ /* 0x000fe40000f24470 */
[----:B------:R-:W-:-:S05]  /*0360*/  IADD3 R3, -R5, RZ, RZ ;  /* 0x000000ff05037210 */ /* 0x000fca0007ffe1ff */
[----:B------:R-:W-:Y:S01]  /*0370*/  IMAD R20, R3, c[0x0][0x1d8], R10 ;  /* 0x0000760003147a24 */ /* 0x000fe200078e020a */
[----:B------:R-:W-:-:S03]  /*0380*/  SHF.R.S32.HI R3, RZ, 0x1f, R5 ;  /* 0x0000001fff037819 */ /* 0x000fc60000011405 */
[----:B------:R-:W-:Y:S02]  /*0390*/  IMAD R20, R20, 0x1a, RZ ;  /* 0x0000001a14147824 */ /* 0x000fe400078e02ff */
[----:B------:R-:W-:Y:S02]  /*03a0*/  IMAD R4, R3, c[0x0][0x1d0], RZ ;  /* 0x0000740003047a24 */ /* 0x000fe400078e02ff */
[----:B------:R-:W-:Y:S01]  /*03b0*/  @!P1 IMAD R9, R23, c[0x0][0x1c0], RZ ;  /* 0x0000700017099a24 */ /* 0x000fe200078e02ff */
[----:B------:R-:W-:-:S03]  /*03c0*/  IADD3 R2, P2, R21, R20, RZ ;  /* 0x0000001415027210 */ /* 0x000fc60007f5e0ff */
[----:B------:R-:W-:Y:S01]  /*03d0*/  @!P1 IMAD R15, R22, c[0x0][0x1c4], R9 ;  /* 0x00007100160f9a24 */ /* 0x000fe200078e0209 */
[----:B------:R-:W-:Y:S01]  /*03e0*/  LEA.HI.X.SX32 R3, R20, R7, 0x1, P2 ;  /* 0x0000000714037211 */ /* 0x000fe200010f0eff */
[C---:B------:R-:W-:Y:S02]  /*03f0*/  IMAD R7, R5.reuse, c[0x0][0x1d4], R4 ;  /* 0x0000750005077a24 */ /* 0x040fe400078e0204 */
[----:B------:R-:W-:Y:S02]  /*0400*/  @P0 IMAD R4, R26, c[0x0][0x1c0], RZ ;  /* 0x000070001a040a24 */ /* 0x000fe400078e02ff */
[----:B------:R-:W-:-:S04]  /*0410*/  IMAD.WIDE.U32 R2, R5, c[0x0][0x1d0], R2 ;  /* 0x0000740005027a25 */ /* 0x000fc800078e0002 */
[----:B------:R-:W-:Y:S01]  /*0420*/  @P0 IMAD R13, R11, c[0x0][0x1c4], R4 ;  /* 0x000071000b0d0a24 */ /* 0x000fe200078e0204 */
[----:B------:R-:W-:Y:S02]  /*0430*/  IADD3 R5, R3, R7, RZ ;  /* 0x0000000703057210 */ /* 0x000fe40007ffe0ff */
[-C--:B------:R-:W-:Y:S02]  /*0440*/  @P0 MOV R4, R2.reuse ;  /* 0x0000000200040202 */ /* 0x080fe40000000f00 */
[----:B------:R-:W-:Y:S02]  /*0450*/  @!P1 MOV R8, R2 ;  /* 0x0000000200089202 */ /* 0x000fe40000000f00 */
        /* <DEDUP_REMOVED lines=8> */
[----:B------:R-:W-:Y:S01]  /*04e0*/  CS2R R6, SRZ ;  /* 0x0000000000067805 */ /* 0x000fe2000001ff00 */
[----:B------:R-:W-:-:S02]  /*04f0*/  @!P1 LEA.HI.X R15, R8, c[0x0][0x174], R9, 0x2, P3 ;  /* 0x00005d00080f9a11 */ /* 0x000fc400018f1409 */
[----:B------:R-:W-:-:S03]  /*0500*/  CS2R R8, SRZ ;  /* 0x0000000000087805 */ /* 0x000fc6000001ff00 */
[----:B------:R-:W2:Y:S04]  /*0510*/  @P0 LDG.E.64 R6, [R12.64] ;  /* 0x000000060c060981 */ /* 0x000ea8000c1e1b00 */
[----:B------:R-:W3:Y:S01]  /*0520*/  @!P1 LDG.E.64 R8, [R14.64] ;  /* 0x000000060e089981 */ /* 0x000ee2000c1e1b00 */
[----:B------:R-:W-:Y:S01]  /*0530*/  ISETP.NE.AND P2, PT, R28, RZ, PT ;  /* 0x000000ff1c00720c */ /* 0x000fe20003f45270 */
[----:B------:R-:W-:Y:S02]  /*0540*/  BSSY B0, `(.L_x_2845) ;  /* 0x0000048000007945 */ /* 0x000fe40003800000 */
[----:B------:R-:W0:Y:S02]  /*0550*/  S2R R29, SR_LANEID ;  /* 0x00000000001d7919 */ /* 0x000e240000000000 */
[----:B0-----:R-:W-:-:S02]  /*0560*/  ISETP.GT.AND P1, PT, R29, 0x1e, PT ;  /* 0x0000001e1d00780c */ /* 0x001fc40003f24270 */
[----:B------:R-:W-:Y:S01]  /*0570*/  ISETP.NE.AND P3, PT, R29, RZ, PT ;  /* 0x000000ff1d00720c */ /* 0x000fe20003f65270 */
[----:B--2---:R-:W-:Y:S02]  /*0580*/  FMUL.FTZ R17, R7, R7 ;  /* 0x0000000707117220 */ /* 0x004fe40000410000 */
[C---:B------:R-:W-:Y:S02]  /*0590*/  FADD.FTZ R16, R6.reuse, R7 ;  /* 0x0000000706107221 */ /* 0x040fe40000010000 */
[----:B---3--:R-:W-:Y:S02]  /*05a0*/  FMUL.FTZ R27, R9, R9 ;  /* 0x00000009091b7220 */ /* 0x008fe40000410000 */
[----:B------:R-:W-:Y:S02]  /*05b0*/  FFMA.FTZ R17, R6, R6, R17 ;  /* 0x0000000606117223 */ /* 0x000fe40000010011 */
[----:B------:R-:W-:Y:S02]  /*05c0*/  FADD.FTZ R19, R8, R9 ;  /* 0x0000000908137221 */ /* 0x000fe40000010000 */
[----:B------:R-:W-:-:S02]  /*05d0*/  FADD.FTZ R16, RZ, R16 ;  /* 0x00000010ff107221 */ /* 0x000fc40000010000 */
        /* <DEDUP_REMOVED lines=62> */
.L_x_2846:
[----:B------:R-:W-:Y:S05]  /*09c0*/  BSYNC B0 ;  /* 0x0000000000007941 */ /* 0x000fea0003800000 */
.L_x_2845:
        /* <DEDUP_REMOVED lines=20> */
[----:B------:R-:W-:Y:S01]  /*0b10*/  SEL R29, RZ, c[0x0][0xc], P1 ;  /* 0x00000300ff1d7a07 */ /* 0x000fe20000800000 */
[----:B------:R-:W-:-:S00]  /*0b20*/  ERRBAR ;  /* 0x00000000000079ab */ /* 0x000fc00000000000 */
[----:B------:R1:W-:Y:S02]  /*0b30*/  RED.E.ADD.S32.STRONG.GPU [R12.64], R27 ;  /* 0x0000001b0c00798e */ /* 0x0003e4000c10e386 */
[----:B------:R-:W-:-:S13]  /*0b40*/  ISETP.NE.AND P1, PT, R29, -0x1, PT ;  /* 0xffffffff1d00780c */ /* 0x000fda0003f25270 */
[----:B------:R-:W-:Y:S05]  /*0b50*/  @!P1 BRA `(.L_x_2848) ;  /* 0x0000007000009947 */ /* 0x000fea0003800000 */
[----:B-1----:R-:W-:-:S04]  /*0b60*/  IMAD R13, R15, c[0x0][0x10], R14 ;  /* 0x000004000f0d7a24 */ /* 0x002fc800078e020e */
[----:B------:R-:W-:-:S05]  /*0b70*/  IMAD.WIDE.U32 R12, R13, R18, c[0x0][0x190] ;  /* 0x000064000d0c7625 */ /* 0x000fca00078e0012 */
.L_x_2849:
[----:B------:R-:W2:Y:S01]  /*0b80*/  LDG.E.STRONG.GPU R14, [R12.64] ;  /* 0x000000060c0e7981 */ /* 0x000ea2000c1ef900 */
[----:B------:R-:W-:Y:S01]  /*0b90*/  YIELD ;  /* 0x0000000000007946 */ /* 0x000fe20003800000 */
[----:B--2---:R-:W-:Y:S01]  /*0ba0*/  ISETP.NE.AND P1, PT, R14, R29, PT ;  /* 0x0000001d0e00720c */ /* 0x004fe20003f25270 */
[----:B------:R-:W-:-:S12]  /*0bb0*/  CCTL.IVALL ;  /* 0x00000000ff00798f */ /* 0x000fd80002000000 */
[----:B------:R-:W-:Y:S05]  /*0bc0*/  @P1 BRA `(.L_x_2849) ;  /* 0xffffffb000001947 */ /* 0x000fea000383ffff */
.L_x_2848:
        /* <DEDUP_REMOVED lines=11> */
.L_x_2851:
        /* <DEDUP_REMOVED lines=59> */
.L_x_2850:
        /* <DEDUP_REMOVED lines=19> */
.L_x_2853:
[----:B------:R-:W-:Y:S05]  /*1160*/  BSYNC B0 ;  /* 0x0000000000007941 */ /* 0x000fea0003800000 */
.L_x_2852:
        /* <DEDUP_REMOVED lines=30> */
.L_x_2847:
        /* <DEDUP_REMOVED lines=20> */
[C---:B------:R-:W-:Y:S02]  /*1490*/  FMUL.FTZ R20, R18.reuse, R18 ;  /* 0x0000001212147220 */ /* 0x040fe40000410000 */
[C---:B------:R-:W-:Y:S02]  /*14a0*/  FADD.FTZ R16, -R18.reuse, R6 ;  /* 0x0000000612107221 */ /* 0x040fe40000010100 */
[----:B------:R-:W-:Y:S02]  /*14b0*/  FFMA.FTZ R20, R17, c[0x0][0x1f4], -R20 ;  /* 0x00007d0011147a23 */ /* 0x000fe40000010814 */
[C---:B------:R-:W-:Y:S02]  /*14c0*/  FADD.FTZ R6, -R18.reuse, R7 ;  /* 0x0000000712067221 */ /* 0x040fe40000010100 */
[----:B------:R-:W-:Y:S01]  /*14d0*/  FADD.FTZ R8, -R18, R8 ;  /* 0x0000000812087221 */ /* 0x000fe20000010100 */
[----:B------:R-:W-:Y:S01]  /*14e0*/  FSETP.GTU.FTZ.AND P1, PT, R20, RZ, PT ;  /* 0x000000ff1400720b */ /* 0x000fe20003f3c000 */
[----:B------:R-:W-:-:S12]  /*14f0*/  FADD.FTZ R18, -R18, R9 ;  /* 0x0000000912127221 */ /* 0x000fd80000010100 */
        /* <DEDUP_REMOVED lines=9> */
[C-C-:B--2---:R-:W-:Y:S02]  /*1590*/  FFMA.FTZ R8, R14.reuse, R7, R12.reuse ;  /* 0x000000070e087223 */ /* 0x144fe4000001000c */
        /* <DEDUP_REMOVED lines=14> */
.L_x_2854:
        /* <DEDUP_REMOVED lines=10> */
[----:B------:R0:W-:Y:S04]  /*1720*/  STG.E.64 [R14.64], R8 ;  /* 0x000000080e007986 */ /* 0x0001e8000c101b06 */
.L_x_2856:
[----:B------:R-:W-:Y:S05]  /*1730*/  BSYNC B0 ;  /* 0x0000000000007941 */ /* 0x000fea0003800000 */
.L_x_2855:
        /* <DEDUP_REMOVED lines=11> */
.L_x_2857:
[----:B------:R-:W-:Y:S01]  /*17f0*/  BSSY B0, `(.L_x_2858) ;  /* 0x000000a000007945 */ /* 0x000fe20003800000 */
[----:B------:R-:W-:Y:S05]  /*1800*/  @P1 BRA `(.L_x_2859) ;  /* 0x0000008000001947 */ /* 0x000fea0003800000 */
[----:B------:R-:W-:Y:S01]  /*1810*/  MOV R3, R5 ;  /* 0x0000000500037202 */ /* 0x000fe20000000f00 */
[----:B------:R-:W-:-:S04]  /*1820*/  IMAD R23, R23, c[0x0][0x1c0], RZ ;  /* 0x0000700017177a24 */ /* 0x000fc800078e02ff */
[----:B------:R-:W-:-:S04]  /*1830*/  IMAD.WIDE.U32 R2, R22, c[0x0][0x1c0], R2 ;  /* 0x0000700016027a25 */ /* 0x000fc800078e0002 */
[----:B------:R-:W-:Y:S01]  /*1840*/  IMAD R23, R22, c[0x0][0x1c4], R23 ;  /* 0x0000710016177a24 */ /* 0x000fe200078e0217 */
[----:B------:R-:W-:-:S04]  /*1850*/  LEA R4, P1, R2, c[0x0][0x160], 0x2 ;  /* 0x0000580002047a11 */ /* 0x000fc800078210ff */
[----:B------:R-:W-:-:S04]  /*1860*/  IADD3 R23, R3, R23, RZ ;  /* 0x0000001703177210 */ /* 0x000fc80007ffe0ff */
[----:B------:R-:W-:-:S05]  /*1870*/  LEA.HI.X R5, R2, c[0x0][0x164], R23, 0x2, P1 ;  /* 0x0000590002057a11 */ /* 0x000fca00008f1417 */
[----:B------:R1:W-:Y:S02]  /*1880*/  STG.E.64 [R4.64], R6 ;  /* 0x0000000604007986 */ /* 0x0003e4000c101b06 */
.L_x_2859:
[----:B------:R-:W-:Y:S05]  /*1890*/  BSYNC B0 ;  /* 0x0000000000007941 */ /* 0x000fea0003800000 */
.L_x_2858:
[----:B------:R-:W-:Y:S02]  /*18a0*/  IADD3 R10, R10, c[0x0][0x10], RZ ;  /* 0x000004000a0a7a10 */ /* 0x000fe40007ffe0ff */
[----:B------:R-:W-:Y:S02]  /*18b0*/  IADD3 R0, R0, 0x1, RZ ;  /* 0x0000000100007810 */ /* 0x000fe40007ffe0ff */
[----:B------:R-:W-:-:S13]  /*18c0*/  ISETP.GE.AND P1, PT, R10, UR4, PT ;  /* 0x000000040a007c0c */ /* 0x000fda000bf26270 */
[----:B------:R-:W-:Y:S01]  /*18d0*/  @P1 CALL.REL.NOINC `(.L_x_2860) ;  /* 0x0000001000001944 */ /* 0x000fe20003c00000 */
[----:B------:R-:W-:Y:S05]  /*18e0*/  BRA `(.L_x_2861) ;  /* 0xffffe8a000007947 */ /* 0x000fea000383ffff */
.L_x_2860:
[----:B------:R-:W-:Y:S05]  /*18f0*/  EXIT ;  /* 0x000000000000794d */ /* 0x000fea0003800000 */
.L_x_2862:
        /* <DEDUP_REMOVED lines=16> */
.L_x_3320:


//--------------------- .text._Z35group_norm_nhwc_fwd_one_pass_kernelI11Fp32IOFp32WLi128ELi26ELi416EEv26Group_norm_nhwc_fwd_params --------------------------
	.section	.text._Z35group_norm_nhwc_fwd_one_pass_kernelI11Fp32IOFp32WLi128ELi26ELi416EEv26Group_norm_nhwc_fwd_params,"ax",@progbits
	.sectioninfo	@"SHI_REGISTERS=48"
	.align	128
        .global         _Z35group_norm_nhwc_fwd_one_pass_kernelI11Fp32IOFp32WLi128ELi26ELi416EEv26Group_norm_nhwc_fwd_params
        .type           _Z35group_norm_nhwc_fwd_one_pass_kernelI11Fp32IOFp32WLi128ELi26ELi416EEv26Group_norm_nhwc_fwd_params,@function
        .size           _Z35group_norm_nhwc_fwd_one_pass_kernelI11Fp32IOFp32WLi128ELi26ELi416EEv26Group_norm_nhwc_fwd_params,(.L_x_3321 - _Z35group_norm_nhwc_fwd_one_pass_kernelI11Fp32IOFp32WLi128ELi26ELi416EEv26Group_norm_nhwc_fwd_params)
        .other          _Z35group_norm_nhwc_fwd_one_pass_kernelI11Fp32IOFp32WLi128ELi26ELi416EEv26Group_norm_nhwc_fwd_params,@"STO_CUDA_ENTRY STV_DEFAULT"
_Z35group_norm_nhwc_fwd_one_pass_kernelI11Fp32IOFp32WLi128ELi26ELi416EEv26Group_norm_nhwc_fwd_params:
.text._Z35group_norm_nhwc_fwd_one_pass_kernelI11Fp32IOFp32WLi128ELi26ELi416EEv26Group_norm_nhwc_fwd_params:
        /* <DEDUP_REMOVED lines=25> */
[----:B------:R-:W-:Y:S02]  /*0190*/  ISETP.LT.U32.AND P0, PT, R6, 0x1a0, !P0 ;  /* 0x000001a00600780c */ /* 0x000fe40004701070 */
[C---:B------:R-:W-:Y:S02]  /*01a0*/  IADD3 R36, R38.reuse, 0x40, RZ ;  /* 0x0000004026247810 */ /* 0x040fe40007ffe0ff */
[----:B--2---:R-:W-:Y:S02]  /*01b0*/  IADD3 R7, R38, 0x60, RZ ;  /* 0x0000006026077810 */ /* 0x004fe40007ffe0ff */
.L_x_2885:
[----:B0-----:R-:W-:Y:S01]  /*01c0*/  IABS R11, c[0x0][0x1d8] ;  /* 0x00007600000b7a13 */ /* 0x001fe20000000000 */
[----:B------:R-:W-:Y:S01]  /*01d0*/  CS2R R26, SRZ ;  /* 0x00000000001a7805 */ /* 0x000fe2000001ff00 */
[----:B------:R-:W-:Y:S01]  /*01e0*/  SHF.R.S32.HI R25, RZ, 0x1f, R36 ;  /* 0x0000001fff197819 */ /* 0x000fe20000011424 */
[----:B------:R-:W-:Y:S01]  /*01f0*/  CS2R R28, SRZ ;  /* 0x00000000001c7805 */ /* 0x000fe2000001ff00 */
[----:B------:R-:W0:Y:S01]  /*0200*/  I2F.RP R10, R11 ;  /* 0x0000000b000a7306 */ /* 0x000e220000209400 */
[----:B------:R-:W-:-:S02]  /*0210*/  SHF.R.S32.HI R24, RZ, 0x1f, R37 ;  /* 0x0000001fff187819 */ /* 0x000fc40000011425 */
[----:B------:R-:W-:-:S05]  /*0220*/  SHF.R.S32.HI R35, RZ, 0x1f, R7 ;  /* 0x0000001fff237819 */ /* 0x000fca0000011407 */
        /* <DEDUP_REMOVED lines=23> */
[----:B------:R-:W-:Y:S02]  /*03a0*/  ISETP.GE.U32.AND P2, PT, R36, c[0x0][0x1c8], PT ;  /* 0x0000720024007a0c */ /* 0x000fe40003f46070 */
[----:B------:R-:W-:-:S02]  /*03b0*/  IADD3 R34, -R9, RZ, RZ ;  /* 0x000000ff09227210 */ /* 0x000fc40007ffe1ff */
[----:B------:R-:W-:Y:S02]  /*03c0*/  ISETP.GE.AND.EX P2, PT, R25, c[0x0][0x1cc], PT, P2 ;  /* 0x0000730019007a0c */ /* 0x000fe40003f46320 */
[----:B------:R-:W-:Y:S01]  /*03d0*/  ISETP.GE.AND.EX P1, PT, R24, c[0x0][0x1cc], PT, P1 ;  /* 0x0000730018007a0c */ /* 0x000fe20003f26310 */
[----:B------:R-:W-:Y:S01]  /*03e0*/  IMAD R34, R34, c[0x0][0x1d8], R39 ;  /* 0x0000760022227a24 */ /* 0x000fe200078e0227 */
[----:B------:R-:W-:Y:S02]  /*03f0*/  SHF.R.S32.HI R8, RZ, 0x1f, R9 ;  /* 0x0000001fff087819 */ /* 0x000fe40000011409 */
[----:B------:R-:W-:Y:S01]  /*0400*/  ISETP.GT.U32.OR P2, PT, R6, 0x19f, P2 ;  /* 0x0000019f0600780c */ /* 0x000fe20001744470 */
[----:B------:R-:W-:Y:S01]  /*0410*/  IMAD R34, R34, 0x1a, RZ ;  /* 0x0000001a22227824 */ /* 0x000fe200078e02ff */
[----:B------:R-:W-:Y:S01]  /*0420*/  ISETP.GT.U32.OR P1, PT, R6, 0x19f, P1 ;  /* 0x0000019f0600780c */ /* 0x000fe20000f24470 */
[----:B------:R-:W-:-:S03]  /*0430*/  IMAD R8, R8, c[0x0][0x1d0], RZ ;  /* 0x0000740008087a24 */ /* 0x000fc600078e02ff */
[----:B------:R-:W-:Y:S01]  /*0440*/  IADD3 R42, P3, R41, R34, RZ ;  /* 0x00000022292a7210 */ /* 0x000fe20007f7e0ff */
[----:B------:R-:W-:-:S03]  /*0450*/  IMAD R45, R9, c[0x0][0x1d4], R8 ;  /* 0x00007500092d7a24 */ /* 0x000fc600078e0208 */
[----:B------:R-:W-:Y:S02]  /*0460*/  LEA.HI.X.SX32 R43, R34, R11, 0x1, P3 ;  /* 0x0000000b222b7211 */ /* 0x000fe400018f0eff */
[----:B------:R-:W-:Y:S01]  /*0470*/  ISETP.GE.U32.AND P3, PT, R7, c[0x0][0x1c8], PT ;  /* 0x0000720007007a0c */ /* 0x000fe20003f66070 */
[----:B------:R-:W-:Y:S02]  /*0480*/  @!P2 IMAD R11, R25, c[0x0][0x1c0], RZ ;  /* 0x00007000190baa24 */ /* 0x000fe400078e02ff */
[----:B------:R-:W-:Y:S01]  /*0490*/  IMAD.WIDE.U32 R42, R9, c[0x0][0x1d0], R42 ;  /* 0x00007400092a7a25 */ /* 0x000fe200078e002a */
[----:B------:R-:W-:-:S03]  /*04a0*/  ISETP.GE.AND.EX P3, PT, R35, c[0x0][0x1cc], PT, P3 ;  /* 0x0000730023007a0c */ /* 0x000fc60003f66330 */
[----:B------:R-:W-:Y:S01]  /*04b0*/  @P0 IMAD R9, R3, c[0x0][0x1c0], RZ ;  /* 0x0000700003090a24 */ /* 0x000fe200078e02ff */
[----:B------:R-:W-:Y:S01]  /*04c0*/  IADD3 R45, R43, R45, RZ ;  /* 0x0000002d2b2d7210 */ /* 0x000fe20007ffe0ff */
[----:B------:R-:W-:Y:S01]  /*04d0*/  @!P1 IMAD R8, R24, c[0x0][0x1c0], RZ ;  /* 0x0000700018089a24 */ /* 0x000fe200078e02ff */
[-C--:B------:R-:W-:Y:S01]  /*04e0*/  @P0 MOV R44, R42.reuse ;  /* 0x0000002a002c0202 */ /* 0x080fe20000000f00 */
[----:B------:R-:W-:Y:S01]  /*04f0*/  @!P2 IMAD R17, R36, c[0x0][0x1c4], R11 ;  /* 0x000071002411aa24 */ /* 0x000fe200078e020b */
[-C--:B------:R-:W-:Y:S01]  /*0500*/  @!P1 MOV R10, R42.reuse ;  /* 0x0000002a000a9202 */ /* 0x080fe20000000f00 */
[C---:B------:R-:W-:Y:S01]  /*0510*/  @P0 IMAD R13, R38.reuse, c[0x0][0x1c4], R9 ;  /* 0x00007100260d0a24 */ /* 0x040fe200078e0209 */
[-C--:B------:R-:W-:Y:S01]  /*0520*/  @!P1 MOV R11, R45.reuse ;  /* 0x0000002d000b9202 */ /* 0x080fe20000000f00 */
[----:B------:R-:W-:Y:S01]  /*0530*/  @!P1 IMAD R15, R37, c[0x0][0x1c4], R8 ;  /* 0x00007100250f9a24 */ /* 0x000fe200078e0208 */
[----:B------:R-:W-:Y:S01]  /*0540*/  @!P2 MOV R8, R42 ;  /* 0x0000002a0008a202 */ /* 0x000fe20000000f00 */
[----:B------:R-:W-:Y:S01]  /*0550*/  @P0 IMAD.WIDE.U32 R18, R38, c[0x0][0x1c0], R44 ;  /* 0x0000700026120a25 */ /* 0x000fe200078e002c */
[----:B------:R-:W-:-:S02]  /*0560*/  @!P2 MOV R9, R45 ;  /* 0x0000002d0009a202 */ /* 0x000fc40000000f00 */
[----:B------:R-:W-:Y:S01]  /*0570*/  ISETP.GT.U32.OR P3, PT, R6, 0x19f, P3 ;  /* 0x0000019f0600780c */ /* 0x000fe20001f64470 */
        /* <DEDUP_REMOVED lines=8> */
[----:B------:R-:W-:Y:S02]  /*0600*/  @P0 LEA.HI.X R17, R18, c[0x0][0x174], R13, 0x2, P4 ;  /* 0x00005d0012110a11 */ /* 0x000fe400020f140d */
[----:B------:R-:W-:Y:S02]  /*0610*/  @!P1 LEA.HI.X R15, R10, c[0x0][0x174], R11, 0x2, P5 ;  /* 0x00005d000a0f9a11 */ /* 0x000fe400028f140b */
[----:B------:R-:W-:Y:S01]  /*0620*/  @!P2 LEA.HI.X R13, R8, c[0x0][0x174], R9, 0x2, P6 ;  /* 0x00005d00080daa11 */ /* 0x000fe200030f1409 */
[----:B------:R-:W-:Y:S01]  /*0630*/  @!P3 IMAD R8, R35, c[0x0][0x1c0], RZ ;  /* 0x000070002308ba24 */ /* 0x000fe200078e02ff */
[----:B------:R-:W-:Y:S01]  /*0640*/  @!P3 MOV R10, R42 ;  /* 0x0000002a000ab202 */ /* 0x000fe20000000f00 */
[----:B------:R-:W2:Y:S01]  /*0650*/  @P0 LDG.E.64 R26, [R16.64] ;  /* 0x00000006101a0981 */ /* 0x000ea2000c1e1b00 */
[----:B------:R-:W-:Y:S01]  /*0660*/  @!P3 MOV R11, R45 ;  /* 0x0000002d000bb202 */ /* 0x000fe20000000f00 */
[C---:B------:R-:W-:Y:S01]  /*0670*/  @!P3 IMAD R9, R7.reuse, c[0x0][0x1c4], R8 ;  /* 0x000071000709ba24 */ /* 0x040fe200078e0208 */
[----:B------:R-:W-:Y:S01]  /*0680*/  CS2R R30, SRZ ;  /* 0x00000000001e7805 */ /* 0x000fe2000001ff00 */
[----:B------:R-:W3:Y:S02]  /*0690*/  @!P1 LDG.E.64 R28, [R14.64] ;  /* 0x000000060e1c9981 */ /* 0x000ee4000c1e1b00 */
[----:B------:R-:W-:Y:S01]  /*06a0*/  @!P3 IMAD.WIDE.U32 R10, R7, c[0x0][0x1c0], R10 ;  /* 0x00007000070aba25 */ /* 0x000fe200078e000a */
[----:B------:R-:W-:-:S02]  /*06b0*/  CS2R R32, SRZ ;  /* 0x0000000000207805 */ /* 0x000fc4000001ff00 */
[----:B------:R-:W4:Y:S02]  /*06c0*/  @!P2 LDG.E.64 R30, [R12.64] ;  /* 0x000000060c1ea981 */ /* 0x000f24000c1e1b00 */
[----:B------:R-:W-:Y:S02]  /*06d0*/  @!P3 IADD3 R9, R11, R9, RZ ;  /* 0x000000090b09b210 */ /* 0x000fe40007ffe0ff */
[----:B------:R-:W-:-:S04]  /*06e0*/  @!P3 LEA R8, P1, R10, c[0x0][0x170], 0x2 ;  /* 0x00005c000a08ba11 */ /* 0x000fc800078210ff */
[----:B------:R-:W-:-:S05]  /*06f0*/  @!P3 LEA.HI.X R9, R10, c[0x0][0x174], R9, 0x2, P1 ;  /* 0x00005d000a09ba11 */ /* 0x000fca00008f1409 */
[----:B------:R0:W5:Y:S01]  /*0700*/  @!P3 LDG.E.64 R32, [R8.64] ;  /* 0x000000060820b981 */ /* 0x000162000c1e1b00 */
[C---:B------:R-:W-:Y:S02]  /*0710*/  ISETP.GT.AND P1, PT, R4.reuse, 0x1e, PT ;  /* 0x0000001e0400780c */ /* 0x040fe40003f24270 */
[----:B------:R-:W-:Y:S02]  /*0720*/  ISETP.NE.AND P2, PT, R4, RZ, PT ;  /* 0x000000ff0400720c */ /* 0x000fe40003f45270 */
[----:B------:R-:W-:Y:S01]  /*0730*/  ISETP.NE.AND P3, PT, R6, RZ, PT ;  /* 0x000000ff0600720c */ /* 0x000fe20003f65270 */
[----:B------:R-:W-:Y:S01]  /*0740*/  BSSY B0, `(.L_x_2863) ;  /* 0x0000051000007945 */ /* 0x000fe20003800000 */
[----:B--2---:R-:W-:Y:S02]  /*0750*/  FMUL.FTZ R11, R27, R27 ;  /* 0x0000001b1b0b7220 */ /* 0x004fe40000410000 */
[----:B------:R-:W-:Y:S02]  /*0760*/  FADD.FTZ R10, R26, R27 ;  /* 0x0000001b1a0a7221 */ /* 0x000fe40000010000 */
[----:B---3--:R-:W-:-:S02]  /*0770*/  FMUL.FTZ R17, R29, R29 ;  /* 0x0000001d1d117220 */ /* 0x008fc40000410000 */
[----:B------:R-:W-:Y:S02]  /*0780*/  FFMA.FTZ R11, R26, R26, R11 ;  /* 0x0000001a1a0b7223 */ /* 0x000fe4000001000b */
[C---:B------:R-:W-:Y:S02]  /*0790*/  FADD.FTZ R15, R28.reuse, R29 ;  /* 0x0000001d1c0f7221 */ /* 0x040fe40000010000 */
[----:B------:R-:W-:Y:S02]  /*07a0*/  FADD.FTZ R10, RZ, R10 ;  /* 0x0000000aff0a7221 */ /* 0x000fe40000010000 */
[----:B----4-:R-:W-:Y:S02]  /*07b0*/  FMUL.FTZ R13, R31, R31 ;  /* 0x0000001f1f0d7220 */ /* 0x010fe40000410000 */
[----:B------:R-:W-:Y:S02]  /*07c0*/  FFMA.FTZ R14, R28, R28, R17 ;  /* 0x0000001c1c0e7223 */ /* 0x000fe40000010011 */
[----:B------:R-:W-:-:S02]  /*07d0*/  FADD.FTZ R11, RZ, R11 ;  /* 0x0000000bff0b7221 */ /* 0x000fc40000010000 */
[----:B------:R-:W-:Y:S02]  /*07e0*/  FADD.FTZ R10, R10, R15 ;  /* 0x0000000f0a0a7221 */ /* 0x000fe40000010000 */
[C---:B0-----:R-:W-:Y:S02]  /*07f0*/  FADD.FTZ R9, R30.reuse, R31 ;  /* 0x0000001f1e097221 */ /* 0x041fe40000010000 */
[----:B------:R-:W-:Y:S02]  /*0800*/  FFMA.FTZ R8, R30, R30, R13 ;  /* 0x0000001e1e087223 */ /* 0x000fe4000001000d */
[----:B------:R-:W-:Y:S02]  /*0810*/  FADD.FTZ R11, R11, R14 ;  /* 0x0000000e0b0b7221 */ /* 0x000fe40000010000 */
[----:B-----5:R-:W-:Y:S02]  /*0820*/  FMUL.FTZ R13, R33, R33 ;  /* 0x00000021210d7220 */ /* 0x020fe40000410000 */
[----:B------:R-:W-:-:S02]  /*0830*/  FADD.FTZ R9, R10, R9 ;  /* 0x000000090a097221 */ /* 0x000fc40000010000 */
[----:B------:R-:W-:Y:S02]  /*0840*/  FADD.FTZ R8, R11, R8 ;  /* 0x000000080b087221 */ /* 0x000fe40000010000 */
        /* <DEDUP_REMOVED lines=28> */
[----:B------:R-:W-:Y:S02]  /*0a10*/  MOV R20, R9 ;  /* 0x0000000900147202 */ /* 0x000fe40000000f00 */
[----:B------:R-:W-:-:S05]  /*0a20*/  MOV R21, R8 ;  /* 0x0000000800157202 */ /* 0x000fca0000000f00 */
        /* <DEDUP_REMOVED lines=34> */
.L_x_2864:
[----:B------:R-:W-:Y:S05]  /*0c50*/  BSYNC B0 ;  /* 0x0000000000007941 */ /* 0x000fea0003800000 */
.L_x_2863:
[----:B------:R-:W-:-:S04]  /*0c60*/  MOV R12, c[0x0][0xc] ;  /* 0x00000300000c7a02 */ /* 0x000fc80000000f00 */
[----:B------:R-:W-:-:S13]  /*0c70*/  ISETP.GE.U32.AND P1, PT, R12, 0x2, PT ;  /* 0x000000020c00780c */ /* 0x000fda0003f26070 */
[----:B------:R-:W-:Y:S05]  /*0c80*/  @!P1 BRA `(.L_x_2865) ;  /* 0x0000095000009947 */ /* 0x000fea0003800000 */
[----:B------:R-:W-:Y:S05]  /*0c90*/  @P3 BRA `(.L_x_2866) ;  /* 0x000001c000003947 */ /* 0x000fea0003800000 */
[----:B------:R-:W1:Y:S01]  /*0ca0*/  S2R R14, SR_CTAID.Y ;  /* 0x00000000000e7919 */ /* 0x000e620000002600 */
[C---:B------:R-:W-:Y:S01]  /*0cb0*/  LOP3.LUT R15, R2.reuse, 0x1, RZ, 0xc0, !PT ;  /* 0x00000001020f7812 */ /* 0x040fe200078ec0ff */
[----:B------:R-:W-:Y:S01]  /*0cc0*/  HFMA2.MMA R13, -RZ, RZ, 0, 2.384185791015625e-07 ;  /* 0x00000004ff0d7435 */ /* 0x000fe200000001ff */
[----:B------:R-:W-:Y:S02]  /*0cd0*/  LOP3.LUT P1, RZ, R2, 0x2, RZ, 0xc0, !PT ;  /* 0x0000000202ff7812 */ /* 0x000fe4000782c0ff */
[----:B------:R-:W-:Y:S01]  /*0ce0*/  MOV R16, 0x1 ;  /* 0x0000000100107802 */ /* 0x000fe20000000f00 */
[----:B------:R-:W-:-:S04]  /*0cf0*/  IMAD R9, R15, c[0x0][0x10], RZ ;  /* 0x000004000f097a24 */ /* 0x000fc800078e02ff */
[----:B------:R-:W-:-:S05]  /*0d00*/  IMAD R8, R9, c[0x0][0xc], RZ ;  /* 0x0000030009087a24 */ /* 0x000fca00078e02ff */
[----:B------:R-:W-:-:S05]  /*0d10*/  SHF.L.U32 R8, R8, 0x1, RZ ;  /* 0x0000000108087819 */ /* 0x000fca00000006ff */
        /* <DEDUP_REMOVED lines=8> */
[----:B-1----:R-:W-:Y:S01]  /*0da0*/  SEL R11, RZ, c[0x0][0xc], P1 ;  /* 0x00000300ff0b7a07 */ /* 0x002fe20000800000 */
[----:B------:R-:W-:-:S00]  /*0db0*/  ERRBAR ;  /* 0x00000000000079ab */ /* 0x000fc00000000000 */
[----:B------:R1:W-:Y:S02]  /*0dc0*/  RED.E.ADD.S32.STRONG.GPU [R8.64], R17 ;  /* 0x000000110800798e */ /* 0x0003e4000c10e386 */
[----:B------:R-:W-:-:S13]  /*0dd0*/  ISETP.NE.AND P1, PT, R11, -0x1, PT ;  /* 0xffffffff0b00780c */ /* 0x000fda0003f25270 */
[----:B------:R-:W-:Y:S05]  /*0de0*/  @!P1 BRA `(.L_x_2866) ;  /* 0x0000007000009947 */ /* 0x000fea0003800000 */
[----:B-1----:R-:W-:-:S04]  /*0df0*/  IMAD R8, R15, c[0x0][0x10], R14 ;  /* 0x000004000f087a24 */ /* 0x002fc800078e020e */
[----:B------:R-:W-:-:S05]  /*0e00*/  IMAD.WIDE.U32 R8, R8, R13, c[0x0][0x190] ;  /* 0x0000640008087625 */ /* 0x000fca00078e000d */
.L_x_2867:
[----:B------:R-:W2:Y:S01]  /*0e10*/  LDG.E.STRONG.GPU R10, [R8.64] ;  /* 0x00000006080a7981 */ /* 0x000ea2000c1ef900 */
[----:B------:R-:W-:Y:S01]  /*0e20*/  YIELD ;  /* 0x0000000000007946 */ /* 0x000fe20003800000 */
[----:B--2---:R-:W-:Y:S01]  /*0e30*/  ISETP.NE.AND P1, PT, R10, R11, PT ;  /* 0x0000000b0a00720c */ /* 0x004fe20003f25270 */
[----:B------:R-:W-:-:S12]  /*0e40*/  CCTL.IVALL ;  /* 0x00000000ff00798f */ /* 0x000fd80002000000 */
[----:B------:R-:W-:Y:S05]  /*0e50*/  @P1 BRA `(.L_x_2867) ;  /* 0xffffffb000001947 */ /* 0x000fea000383ffff */
.L_x_2866:
        /* <DEDUP_REMOVED lines=11> */
.L_x_2869:
[C---:B------:R-:W-:Y:S02]  /*0f10*/  IADD3 R12, R18.reuse, 0x1, RZ ;  /* 0x00000001120c7810 */ /* 0x040fe40007ffe0ff */
[-C--:B------:R-:W-:Y:S02]  /*0f20*/  ISETP.EQ.OR P1, PT, R18, R5.reuse, P3 ;  /* 0x000000051200720c */ /* 0x080fe40001f22670 */
[----:B------:R-:W-:Y:S02]  /*0f30*/  ISETP.EQ.OR P2, PT, R12, R5, P3 ;  /* 0x000000050c00720c */ /* 0x000fe40001f42670 */
[----:B------:R-:W-:-:S02]  /*0f40*/  IADD3 R10, R18, 0x2, RZ ;  /* 0x00000002120a7810 */ /* 0x000fc40007ffe0ff */
[----:B------:R-:W-:Y:S02]  /*0f50*/  IADD3 R14, R18, 0x3, RZ ;  /* 0x00000003120e7810 */ /* 0x000fe40007ffe0ff */
[-C--:B------:R-:W-:Y:S02]  /*0f60*/  ISETP.EQ.OR P4, PT, R10, R5.reuse, P3 ;  /* 0x000000050a00720c */ /* 0x080fe40001f82670 */
[----:B------:R-:W-:-:S03]  /*0f70*/  ISETP.EQ.OR P5, PT, R14, R5, P3 ;  /* 0x000000050e00720c */ /* 0x000fc60001fa2670 */
[----:B------:R-:W1:Y:S01]  /*0f80*/  @!P1 S2R R11, SR_CTAID.Y ;  /* 0x00000000000b9919 */ /* 0x000e620000002600 */
[----:B------:R-:W-:Y:S02]  /*0f90*/  @!P1 LOP3.LUT R8, R2, 0x1, RZ, 0xc0, !PT ;  /* 0x0000000102089812 */ /* 0x000fe400078ec0ff */
[----:B------:R-:W-:Y:S01]  /*0fa0*/  @!P1 MOV R9, 0x4 ;  /* 0x0000000400099802 */ /* 0x000fe20000000f00 */
[----:B------:R-:W2:Y:S02]  /*0fb0*/  @!P2 S2R R23, SR_CTAID.Y ;  /* 0x000000000017a919 */ /* 0x000ea40000002600 */
[----:B------:R-:W-:Y:S02]  /*0fc0*/  @!P1 IMAD R8, R8, c[0x0][0x10], RZ ;  /* 0x0000040008089a24 */ /* 0x000fe400078e02ff */
[----:B------:R-:W3:Y:S01]  /*0fd0*/  @!P4 S2R R13, SR_CTAID.Y ;  /* 0x00000000000dc919 */ /* 0x000ee20000002600 */
[----:B------:R-:W-:Y:S01]  /*0fe0*/  @!P4 LOP3.LUT R15, R2, 0x1, RZ, 0xc0, !PT ;  /* 0x00000001020fc812 */ /* 0x000fe200078ec0ff */
[----:B------:R-:W-:Y:S01]  /*0ff0*/  @!P1 IMAD R8, R8, c[0x0][0xc], RZ ;  /* 0x0000030008089a24 */ /* 0x000fe200078e02ff */
[----:B------:R-:W-:-:S03]  /*1000*/  @!P4 MOV R17, 0x4 ;  /* 0x000000040011c802 */ /* 0x000fc60000000f00 */
[----:B------:R-:W-:Y:S01]  /*1010*/  @!P4 IMAD R16, R15, c[0x0][0x10], RZ ;  /* 0x000004000f10ca24 */ /* 0x000fe200078e02ff */
[----:B------:R-:W-:-:S05]  /*1020*/  @!P1 SHF.L.U32 R8, R8, 0x1, RZ ;  /* 0x0000000108089819 */ /* 0x000fca00000006ff */
[----:B------:R-:W-:-:S04]  /*1030*/  @!P1 IMAD.WIDE R8, R8, R9, c[0x0][0x198] ;  /* 0x0000660008089625 */ /* 0x000fc800078e0209 */
[----:B-1----:R-:W-:Y:S02]  /*1040*/  @!P1 IMAD R15, R18, c[0x0][0x10], R11 ;  /* 0x00000400120f9a24 */ /* 0x002fe400078e020b */
[----:B------:R-:W-:Y:S02]  /*1050*/  @!P4 IMAD R11, R16, c[0x0][0xc], RZ ;  /* 0x00000300100bca24 */ /* 0x000fe400078e02ff */
[----:B--2---:R-:W-:Y:S01]  /*1060*/  @!P2 IMAD R23, R12, c[0x0][0x10], R23 ;  /* 0x000004000c17aa24 */ /* 0x004fe200078e0217 */
[----:B------:R-:W-:Y:S01]  /*1070*/  @!P2 LOP3.LUT R12, R2, 0x1, RZ, 0xc0, !PT ;  /* 0x00000001020ca812 */ /* 0x000fe200078ec0ff */
[----:B------:R-:W-:Y:S01]  /*1080*/  @!P1 IMAD.WIDE.U32 R8, R15, 0x8, R8 ;  /* 0x000000080f089825 */ /* 0x000fe200078e0008 */
[----:B------:R-:W-:Y:S01]  /*1090*/  @!P4 SHF.L.U32 R16, R11, 0x1, RZ ;  /* 0x000000010b10c819 */ /* 0x000fe200000006ff */
[----:B------:R-:W1:Y:S01]  /*10a0*/  @!P5 S2R R15, SR_CTAID.Y ;  /* 0x00000000000fd919 */ /* 0x000e620000002600 */
[----:B------:R-:W-:Y:S01]  /*10b0*/  @!P2 MOV R11, 0x4 ;  /* 0x00000004000ba802 */ /* 0x000fe20000000f00 */
[----:B------:R-:W-:-:S02]  /*10c0*/  @!P2 IMAD R12, R12, c[0x0][0x10], RZ ;  /* 0x000004000c0caa24 */ /* 0x000fc400078e02ff */
[----:B---3--:R-:W-:Y:S01]  /*10d0*/  @!P4 IMAD R13, R10, c[0x0][0x10], R13 ;  /* 0x000004000a0dca24 */ /* 0x008fe200078e020d */
[----:B------:R-:W2:Y:S01]  /*10e0*/  @!P1 LDG.E.64 R8, [R8.64] ;  /* 0x0000000608089981 */ /* 0x000ea2000c1e1b00 */
[----:B------:R-:W-:Y:S02]  /*10f0*/  @!P2 IMAD R12, R12, c[0x0][0xc], RZ ;  /* 0x000003000c0caa24 */ /* 0x000fe400078e02ff */
[----:B------:R-:W-:-:S03]  /*1100*/  @!P4 IMAD.WIDE R16, R16, R17, c[0x0][0x198] ;  /* 0x000066001010c625 */ /* 0x000fc600078e0211 */
[----:B------:R-:W-:Y:S02]  /*1110*/  @!P2 SHF.L.U32 R10, R12, 0x1, RZ ;  /* 0x000000010c0aa819 */ /* 0x000fe400000006ff */
[----:B------:R-:W-:Y:S01]  /*1120*/  @!P5 LOP3.LUT R12, R2, 0x1, RZ, 0xc0, !PT ;  /* 0x00000001020cd812 */ /* 0x000fe200078ec0ff */
[----:B------:R-:W-:Y:S01]  /*1130*/  @!P4 IMAD.WIDE.U32 R16, R13, 0x8, R16 ;  /* 0x000000080d10c825 */ /* 0x000fe200078e0010 */
[----:B------:R-:W-:-:S03]  /*1140*/  @!P5 MOV R13, 0x4 ;  /* 0x00000004000dd802 */ /* 0x000fc60000000f00 */
[----:B------:R-:W-:Y:S02]  /*1150*/  @!P5 IMAD R12, R12, c[0x0][0x10], RZ ;  /* 0x000004000c0cda24 */ /* 0x000fe400078e02ff */
[----:B------:R-:W-:-:S04]  /*1160*/  @!P2 IMAD.WIDE R10, R10, R11, c[0x0][0x198] ;  /* 0x000066000a0aa625 */ /* 0x000fc800078e020b */
[----:B------:R-:W-:Y:S02]  /*1170*/  @!P5 IMAD R12, R12, c[0x0][0xc], RZ ;  /* 0x000003000c0cda24 */ /* 0x000fe400078e02ff */
[----:B------:R-:W-:-:S03]  /*1180*/  @!P2 IMAD.WIDE.U32 R10, R23, 0x8, R10 ;  /* 0x00000008170aa825 */ /* 0x000fc600078e000a */
[----:B------:R-:W-:Y:S01]  /*1190*/  @!P5 SHF.L.U32 R12, R12, 0x1, RZ ;  /* 0x000000010c0cd819 */ /* 0x000fe200000006ff */
[----:B-1----:R-:W-:Y:S02]  /*11a0*/  @!P5 IMAD R15, R14, c[0x0][0x10], R15 ;  /* 0x000004000e0fda24 */ /* 0x002fe400078e020f */
[----:B------:R-:W3:Y:S02]  /*11b0*/  @!P2 LDG.E.64 R10, [R10.64] ;  /* 0x000000060a0aa981 */ /* 0x000ee4000c1e1b00 */
[----:B------:R-:W-:-:S06]  /*11c0*/  @!P5 IMAD.WIDE R12, R12, R13, c[0x0][0x198] ;  /* 0x000066000c0cd625 */ /* 0x000fcc00078e020d */
[----:B------:R-:W-:Y:S02]  /*11d0*/  @!P5 IMAD.WIDE.U32 R14, R15, 0x8, R12 ;  /* 0x000000080f0ed825 */ /* 0x000fe400078e000c */
[----:B------:R-:W4:Y:S04]  /*11e0*/  @!P4 LDG.E.64 R12, [R16.64] ;  /* 0x00000006100cc981 */ /* 0x000f28000c1e1b00 */
[----:B------:R-:W5:Y:S01]  /*11f0*/  @!P5 LDG.E.64 R14, [R14.64] ;  /* 0x000000060e0ed981 */ /* 0x000f62000c1e1b00 */
[----:B------:R-:W-:Y:S02]  /*1200*/  IADD3 R19, R19, -0x4, RZ ;  /* 0xfffffffc13137810 */ /* 0x000fe40007ffe0ff */
[----:B------:R-:W-:Y:S01]  /*1210*/  IADD3 R18, R18, 0x4, RZ ;  /* 0x0000000412127810 */ /* 0x000fe20007ffe0ff */
[----:B0-2---:R-:W-:-:S02]  /*1220*/  @!P1 FADD.FTZ R20, R20, R8 ;  /* 0x0000000814149221 */ /* 0x005fc40000010000 */
[----:B------:R-:W-:Y:S01]  /*1230*/  @!P1 FADD.FTZ R21, R21, R9 ;  /* 0x0000000915159221 */ /* 0x000fe20000010000 */
[----:B------:R-:W-:Y:S01]  /*1240*/  ISETP.NE.AND P1, PT, R19, RZ, PT ;  /* 0x000000ff1300720c */ /* 0x000fe20003f25270 */
[----:B---3--:R-:W-:Y:S02]  /*1250*/  @!P2 FADD.FTZ R20, R20, R10 ;  /* 0x0000000a1414a221 */ /* 0x008fe40000010000 */
[----:B------:R-:W-:Y:S02]  /*1260*/  @!P2 FADD.FTZ R21, R21, R11 ;  /* 0x0000000b1515a221 */ /* 0x000fe40000010000 */
[----:B----4-:R-:W-:Y:S02]  /*1270*/  @!P4 FADD.FTZ R20, R20, R12 ;  /* 0x0000000c1414c221 */ /* 0x010fe40000010000 */
[----:B------:R-:W-:Y:S02]  /*1280*/  @!P4 FADD.FTZ R21, R21, R13 ;  /* 0x0000000d1515c221 */ /* 0x000fe40000010000 */
[----:B-----5:R-:W-:-:S02]  /*1290*/  @!P5 FADD.FTZ R20, R20, R14 ;  /* 0x0000000e1414d221 */ /* 0x020fc40000010000 */
[----:B------:R-:W-:Y:S02]  /*12a0*/  @!P5 FADD.FTZ R21, R21, R15 ;  /* 0x0000000f1515d221 */ /* 0x000fe40000010000 */
[----:B------:R-:W-:Y:S05]  /*12b0*/  @P1 BRA `(.L_x_2869) ;  /* 0xfffffc5000001947 */ /* 0x000fea000383ffff */
.L_x_2868:
        /* <DEDUP_REMOVED lines=19> */
.L_x_2871:
[----:B------:R-:W-:Y:S05]  /*13f0*/  BSYNC B0 ;  /* 0x0000000000007941 */ /* 0x000fea0003800000 */
.L_x_2870:
        /* <DEDUP_REMOVED lines=30> */
.L_x_2865:
        /* <DEDUP_REMOVED lines=12> */
[----:B------:R-:W-:Y:S04]  /*16a0*/  @!P1 STG.E.64 [R16.64], R14 ;  /* 0x0000000e10009986 */ /* 0x000fe8000c101b06 */
[----:B------:R-:W-:Y:S06]  /*16b0*/  BAR.SYNC.DEFER_BLOCKING 0x0 ;  /* 0x0000000000007b1d */ /* 0x000fec0000010000 */
[----:B------:R-:W2:Y:S04]  /*16c0*/  LDG.E.64 R8, [R8.64] ;  /* 0x0000000608087981 */ /* 0x000ea8000c1e1b00 */
[----:B------:R-:W2:Y:S01]  /*16d0*/  LDG.E.64 R10, [R10.64] ;  /* 0x000000060a0a7981 */ /* 0x000ea2000c1e1b00 */
[----:B------:R-:W-:-:S02]  /*16e0*/  ISETP.NE.AND P4, PT, RZ, UR5, PT ;  /* 0x00000005ff007c0c */ /* 0x000fc4000bf85270 */
[----:B------:R-:W-:Y:S01]  /*16f0*/  ISETP.GE.U32.AND P2, PT, R36, c[0x0][0x1c8], PT ;  /* 0x0000720024007a0c */ /* 0x000fe20003f46070 */
[----:B------:R-:W1:Y:S01]  /*1700*/  LDS.64 R12, [0x80] ;  /* 0x00008000ff0c7984 */ /* 0x000e620000000a00 */
[----:B------:R-:W-:Y:S02]  /*1710*/  ISETP.GE.U32.AND P3, PT, R7, c[0x0][0x1c8], PT ;  /* 0x0000720007007a0c */ /* 0x000fe40003f66070 */
[----:B------:R-:W-:Y:S02]  /*1720*/  ISETP.GE.AND.EX P2, PT, R25, c[0x0][0x1cc], PT, P2 ;  /* 0x0000730019007a0c */ /* 0x000fe40003f46320 */
[----:B------:R-:W-:Y:S02]  /*1730*/  ISETP.GE.AND.EX P3, PT, R35, c[0x0][0x1cc], PT, P3 ;  /* 0x0000730023007a0c */ /* 0x000fe40003f66330 */
[C---:B------:R-:W-:Y:S02]  /*1740*/  ISETP.GT.U32.OR P2, PT, R6.reuse, 0x19f, P2 ;  /* 0x0000019f0600780c */ /* 0x040fe40001744470 */
[----:B------:R-:W-:Y:S01]  /*1750*/  ISETP.GT.U32.OR P3, PT, R6, 0x19f, P3 ;  /* 0x0000019f0600780c */ /* 0x000fe20001f64470 */
[----:B-1----:R-:W-:-:S04]  /*1760*/  FMUL.FTZ R18, R12, c[0x0][0x1f4] ;  /* 0x00007d000c127a20 */ /* 0x002fc80000410000 */
[C---:B------:R-:W-:Y:S02]  /*1770*/  FMUL.FTZ R12, R18.reuse, R18 ;  /* 0x00000012120c7220 */ /* 0x040fe40000410000 */
[C---:B------:R-:W-:Y:S02]  /*1780*/  FADD.FTZ R15, -R18.reuse, R26 ;  /* 0x0000001a120f7221 */ /* 0x040fe40000010100 */
[----:B------:R-:W-:Y:S01]  /*1790*/  FFMA.FTZ R13, R13, c[0x0][0x1f4], -R12 ;  /* 0x00007d000d0d7a23 */ /* 0x000fe2000001080c */
[----:B------:R-:W-:Y:S01]  /*17a0*/  MOV R12, 0x3f800000 ;  /* 0x3f800000000c7802 */ /* 0x000fe20000000f00 */
[C---:B------:R-:W-:Y:S02]  /*17b0*/  FADD.FTZ R17, -R18.reuse, R28 ;  /* 0x0000001c12117221 */ /* 0x040fe40000010100 */
[C---:B------:R-:W-:Y:S01]  /*17c0*/  FADD.FTZ R19, -R18.reuse, R30 ;  /* 0x0000001e12137221 */ /* 0x040fe20000010100 */
[----:B------:R-:W-:Y:S01]  /*17d0*/  FSETP.GTU.FTZ.AND P1, PT, R13, RZ, PT ;  /* 0x000000ff0d00720b */ /* 0x000fe20003f3c000 */
[----:B------:R-:W-:-:S02]  /*17e0*/  FADD.FTZ R27, -R18, R27 ;  /* 0x0000001b121b7221 */ /* 0x000fc40000010100 */
[C---:B------:R-:W-:Y:S02]  /*17f0*/  FADD.FTZ R29, -R18.reuse, R29 ;  /* 0x0000001d121d7221 */ /* 0x040fe40000010100 */
[C---:B------:R-:W-:Y:S02]  /*1800*/  FADD.FTZ R31, -R18.reuse, R31 ;  /* 0x0000001f121f7221 */ /* 0x040fe40000010100 */
[C---:B0-----:R-:W-:Y:S02]  /*1810*/  FADD.FTZ R21, -R18.reuse, R32 ;  /* 0x0000002012157221 */ /* 0x041fe40000010100 */
[----:B------:R-:W-:-:S04]  /*1820*/  FADD.FTZ R33, -R18, R33 ;  /* 0x0000002112217221 */ /* 0x000fc80000010100 */
        /* <DEDUP_REMOVED lines=15> */
[C-C-:B------:R-:W-:Y:S02]  /*1920*/  FFMA.FTZ R14, R8.reuse, R19, R10.reuse ;  /* 0x00000013080e7223 */ /* 0x140fe4000001000a */
[----:B------:R-:W-:-:S02]  /*1930*/  FFMA.FTZ R16, R8, R21, R10 ;  /* 0x0000001508107223 */ /* 0x000fc4000001000a */
[C-C-:B------:R-:W-:Y:S02]  /*1940*/  FFMA.FTZ R13, R9.reuse, R22, R11.reuse ;  /* 0x00000016090d7223 */ /* 0x140fe4000001000b */
[C-C-:B------:R-:W-:Y:S02]  /*1950*/  FFMA.FTZ R15, R9.reuse, R26, R11.reuse ;  /* 0x0000001a090f7223 */ /* 0x140fe4000001000b */
        /* <DEDUP_REMOVED lines=13> */
.L_x_2872:
        /* <DEDUP_REMOVED lines=11> */
.L_x_2874:
[----:B------:R-:W-:Y:S05]  /*1ae0*/  BSYNC B0 ;  /* 0x0000000000007941 */ /* 0x000fea0003800000 */
.L_x_2873:
        /* <DEDUP_REMOVED lines=11> */
.L_x_2875:
[----:B------:R-:W-:Y:S01]  /*1ba0*/  BSSY B0, `(.L_x_2876) ;  /* 0x000000b000007945 */ /* 0x000fe20003800000 */
[----:B------:R-:W-:Y:S05]  /*1bb0*/  @P1 BRA `(.L_x_2877) ;  /* 0x0000009000001947 */ /* 0x000fea0003800000 */
[----:B------:R-:W-:Y:S01]  /*1bc0*/  MOV R8, R42 ;  /* 0x0000002a00087202 */ /* 0x000fe20000000f00 */
[----:B------:R-:W-:Y:S01]  /*1bd0*/  IMAD R24, R24, c[0x0][0x1c0], RZ ;  /* 0x0000700018187a24 */ /* 0x000fe200078e02ff */
[----:B------:R-:W-:-:S03]  /*1be0*/  MOV R9, R45 ;  /* 0x0000002d00097202 */ /* 0x000fc60000000f00 */
[C---:B0-----:R-:W-:Y:S02]  /*1bf0*/  IMAD R11, R37.reuse, c[0x0][0x1c4], R24 ;  /* 0x00007100250b7a24 */ /* 0x041fe400078e0218 */
[----:B------:R-:W-:-:S05]  /*1c00*/  IMAD.WIDE.U32 R8, R37, c[0x0][0x1c0], R8 ;  /* 0x0000700025087a25 */ /* 0x000fca00078e0008 */
[----:B------:R-:W-:Y:S02]  /*1c10*/  IADD3 R11, R9, R11, RZ ;  /* 0x0000000b090b7210 */ /* 0x000fe40007ffe0ff */
[----:B------:R-:W-:-:S04]  /*1c20*/  LEA R10, P1, R8, c[0x0][0x160], 0x2 ;  /* 0x00005800080a7a11 */ /* 0x000fc800078210ff */
[----:B------:R-:W-:-:S05]  /*1c30*/  LEA.HI.X R11, R8, c[0x0][0x164], R11, 0x2, P1 ;  /* 0x00005900080b7a11 */ /* 0x000fca00008f140b */
[----:B------:R0:W-:Y:S04]  /*1c40*/  STG.E.64 [R10.64], R12 ;  /* 0x0000000c0a007986 */ /* 0x0001e8000c101b06 */
.L_x_2877:
[----:B------:R-:W-:Y:S05]  /*1c50*/  BSYNC B0 ;  /* 0x0000000000007941 */ /* 0x000fea0003800000 */
.L_x_2876:
        /* <DEDUP_REMOVED lines=11> */
.L_x_2878:
[----:B------:R-:W-:Y:S01]  /*1d10*/  BSSY B0, `(.L_x_2879) ;  /* 0x000000b000007945 */ /* 0x000fe20003800000 */
[----:B------:R-:W-:Y:S05]  /*1d20*/  @P2 BRA `(.L_x_2880) ;  /* 0x0000009000002947 */ /* 0x000fea0003800000 */
[----:B------:R-:W-:Y:S01]  /*1d30*/  MOV R8, R42 ;  /* 0x0000002a00087202 */ /* 0x000fe20000000f00 */
[----:B------:R-:W-:Y:S01]  /*1d40*/  IMAD R25, R25, c[0x0][0x1c0], RZ ;  /* 0x0000700019197a24 */ /* 0x000fe200078e02ff */
[----:B------:R-:W-:-:S03]  /*1d50*/  MOV R9, R45 ;  /* 0x0000002d00097202 */ /* 0x000fc60000000f00 */
[C---:B------:R-:W-:Y:S02]  /*1d60*/  IMAD R25, R36.reuse, c[0x0][0x1c4], R25 ;  /* 0x0000710024197a24 */ /* 0x040fe400078e0219 */
[----:B0-----:R-:W-:-:S05]  /*1d70*/  IMAD.WIDE.U32 R10, R36, c[0x0][0x1c0], R8 ;  /* 0x00007000240a7a25 */ /* 0x001fca00078e0008 */
[----:B------:R-:W-:Y:S02]  /*1d80*/  IADD3 R25, R11, R25, RZ ;  /* 0x000000190b197210 */ /* 0x000fe40007ffe0ff */
[----:B------:R-:W-:-:S04]  /*1d90*/  LEA R8, P1, R10, c[0x0][0x160], 0x2 ;  /* 0x000058000a087a11 */ /* 0x000fc800078210ff */
[----:B------:R-:W-:-:S05]  /*1da0*/  LEA.HI.X R9, R10, c[0x0][0x164], R25, 0x2, P1 ;  /* 0x000059000a097a11 */ /* 0x000fca00008f1419 */
[----:B------:R0:W-:Y:S04]  /*1db0*/  STG.E.64 [R8.64], R14 ;  /* 0x0000000e08007986 */ /* 0x0001e8000c101b06 */
.L_x_2880:
[----:B------:R-:W-:Y:S05]  /*1dc0*/  BSYNC B0 ;  /* 0x0000000000007941 */ /* 0x000fea0003800000 */
.L_x_2879:
        /* <DEDUP_REMOVED lines=11> */
.L_x_2881:
[----:B------:R-:W-:Y:S01]  /*1e80*/  BSSY B0, `(.L_x_2882) ;  /* 0x000000a000007945 */ /* 0x000fe20003800000 */
[----:B------:R-:W-:Y:S05]  /*1e90*/  @P3 BRA `(.L_x_2883) ;  /* 0x0000008000003947 */ /* 0x000fea0003800000 */
[----:B------:R-:W-:Y:S01]  /*1ea0*/  MOV R43, R45 ;  /* 0x0000002d002b7202 */ /* 0x000fe20000000f00 */
[----:B0-----:R-:W-:-:S04]  /*1eb0*/  IMAD R8, R35, c[0x0][0x1c0], RZ ;  /* 0x0000700023087a24 */ /* 0x001fc800078e02ff */
[----:B------:R-:W-:-:S04]  /*1ec0*/  IMAD.WIDE.U32 R42, R7, c[0x0][0x1c0], R42 ;  /* 0x00007000072a7a25 */ /* 0x000fc800078e002a */
[----:B------:R-:W-:Y:S01]  /*1ed0*/  IMAD R9, R7, c[0x0][0x1c4], R8 ;  /* 0x0000710007097a24 */ /* 0x000fe200078e0208 */
[----:B------:R-:W-:-:S04]  /*1ee0*/  LEA R8, P1, R42, c[0x0][0x160], 0x2 ;  /* 0x000058002a087a11 */ /* 0x000fc800078210ff */
[----:B------:R-:W-:-:S04]  /*1ef0*/  IADD3 R9, R43, R9, RZ ;  /* 0x000000092b097210 */ /* 0x000fc80007ffe0ff */
[----:B------:R-:W-:-:S05]  /*1f00*/  LEA.HI.X R9, R42, c[0x0][0x164], R9, 0x2, P1 ;  /* 0x000059002a097a11 */ /* 0x000fca00008f1409 */
[----:B------:R0:W-:Y:S02]  /*1f10*/  STG.E.64 [R8.64], R16 ;  /* 0x0000001008007986 */ /* 0x0001e4000c101b06 */
.L_x_2883:
[----:B------:R-:W-:Y:S05]  /*1f20*/  BSYNC B0 ;  /* 0x0000000000007941 */ /* 0x000fea0003800000 */
.L_x_2882:
[----:B------:R-:W-:Y:S02]  /*1f30*/  IADD3 R39, R39, c[0x0][0x10], RZ ;  /* 0x0000040027277a10 */ /* 0x000fe40007ffe0ff */
[----:B------:R-:W-:Y:S02]  /*1f40*/  IADD3 R2, R2, 0x1, RZ ;  /* 0x0000000102027810 */ /* 0x000fe40007ffe0ff */
[----:B------:R-:W-:-:S13]  /*1f50*/  ISETP.GE.AND P1, PT, R39, UR4, PT ;  /* 0x0000000427007c0c */ /* 0x000fda000bf26270 */
[----:B------:R-:W-:Y:S01]  /*1f60*/  @P1 CALL.REL.NOINC `(.L_x_2884) ;  /* 0x0000001000001944 */ /* 0x000fe20003c00000 */
[----:B------:R-:W-:Y:S05]  /*1f70*/  BRA `(.L_x_2885) ;  /* 0xffffe24000007947 */ /* 0x000fea000383ffff */
.L_x_2884:
[----:B------:R-:W-:Y:S05]  /*1f80*/  EXIT ;  /* 0x000000000000794d */ /* 0x000fea0003800000 */
.L_x_2886:
        /* <DEDUP_REMOVED lines=15> */
.L_x_3321:


//--------------------- .text._Z35group_norm_nhwc_fwd_one_pass_kernelI11Fp32IOFp32WLi256ELi26ELi416EEv26Group_norm_nhwc_fwd_params --------------------------
	.section	.text._Z35group_norm_nhwc_fwd_one_pass_kernelI11Fp32IOFp32WLi256ELi26ELi416EEv26Group_norm_nhwc_fwd_params,"ax",@progbits
	.sectioninfo	@"SHI_REGISTERS=70"
	.align	128
        .global         _Z35group_norm_nhwc_fwd_one_pass_kernelI11Fp32IOFp32WLi256ELi26ELi416EEv26Group_norm_nhwc_fwd_params
        .type           _Z35group_norm_nhwc_fwd_one_pass_kernelI11Fp32IOFp32WLi256ELi26ELi416EEv26Group_norm_nhwc_fwd_params,@function
        .size           _Z35group_norm_nhwc_fwd_one_pass_kernelI11Fp32IOFp32WLi256ELi26ELi416EEv26Group_norm_nhwc_fwd_params,(.L_x_3322 - _Z35group_norm_nhwc_fwd_one_pass_kernelI11Fp32IOFp32WLi256ELi26ELi416EEv26Group_norm_nhwc_fwd_params)
        .other          _Z35group_norm_nhwc_fwd_one_pass_kernelI11Fp32IOFp32WLi256ELi26ELi416EEv26Group_norm_nhwc_fwd_params,@"STO_CUDA_ENTRY STV_DEFAULT"
_Z35group_norm_nhwc_fwd_one_pass_kernelI11Fp32IOFp32WLi256ELi26ELi416EEv26Group_norm_nhwc_fwd_params:
.text._Z35group_norm_nhwc_fwd_one_pass_kernelI11Fp32IOFp32WLi256ELi26ELi416EEv26Group_norm_nhwc_fwd_params:
        /* <DEDUP_REMOVED lines=12> */
[----:B0-----:R-:W-:-:S05]  /*00c0*/  IMAD.WIDE.U32 R2, R8, 0x4ec4ec4f, RZ ;  /* 0x4ec4ec4f08027825 */ /* 0x001fca00078e00ff */
        /* <DEDUP_REMOVED lines=18> */
[----:B--2---:R-:W-:Y:S02]  /*01f0*/  IADD3 R15, R6, 0xe0, RZ ;  /* 0x000000e0060f7810 */ /* 0x004fe40007ffe0ff */
.L_x_2921:
[----:B0-----:R-:W-:Y:S02]  /*0200*/  IABS R19, c[0x0][0x1d8] ;  /* 0x0000760000137a13 */ /* 0x001fe40000000000 */
[----:B------:R-:W-:Y:S02]  /*0210*/  SHF.R.S32.HI R42, RZ, 0x1f, R10 ;  /* 0x0000001fff2a7819 */ /* 0x000fe4000001140a */
[----:B------:R-:W0:Y:S01]  /*0220*/  I2F.RP R18, R19 ;  /* 0x0000001300127306 */ /* 0x000e220000209400 */
[----:B------:R-:W-:Y:S02]  /*0230*/  ISETP.GE.U32.AND P4, PT, R9, c[0x0][0x1c8], PT ;  /* 0x0000720009007a0c */ /* 0x000fe40003f86070 */
[----:B------:R-:W-:-:S02]  /*0240*/  SHF.R.S32.HI R24, RZ, 0x1f, R9 ;  /* 0x0000001fff187819 */ /* 0x000fc40000011409 */
[----:B------:R-:W-:Y:S02]  /*0250*/  SHF.R.S32.HI R43, RZ, 0x1f, R11 ;  /* 0x0000001fff2b7819 */ /* 0x000fe4000001140b */
[----:B------:R-:W-:Y:S02]  /*0260*/  ISETP.GE.AND.EX P4, PT, R24, c[0x0][0x1cc], PT, P4 ;  /* 0x0000730018007a0c */ /* 0x000fe40003f86340 */
[----:B------:R-:W-:Y:S02]  /*0270*/  SHF.R.S32.HI R44, RZ, 0x1f, R12 ;  /* 0x0000001fff2c7819 */ /* 0x000fe4000001140c */
[----:B------:R-:W-:Y:S01]  /*0280*/  ISETP.GT.U32.OR P4, PT, R8, 0x19f, P4 ;  /* 0x0000019f0800780c */ /* 0x000fe20002784470 */
        /* <DEDUP_REMOVED lines=19> */
[----:B------:R-:W-:-:S04]  /*03c0*/  @P1 IADD3 R17, R17, 0x1, RZ ;  /* 0x0000000111111810 */ /* 0x000fc80007ffe0ff */
[----:B------:R-:W-:Y:S02]  /*03d0*/  @!P3 IADD3 R17, -R17, RZ, RZ ;  /* 0x000000ff1111b210 */ /* 0x000fe40007ffe1ff */
[----:B------:R-:W-:Y:S02]  /*03e0*/  @!P2 LOP3.LUT R17, RZ, c[0x0][0x1d8], RZ, 0x33, !PT ;  /* 0x00007600ff11aa12 */ /* 0x000fe400078e33ff */
[----:B------:R-:W-:Y:S02]  /*03f0*/  ISETP.GE.U32.AND P3, PT, R10, c[0x0][0x1c8], PT ;  /* 0x000072000a007a0c */ /* 0x000fe40003f66070 */
[----:B------:R-:W-:Y:S02]  /*0400*/  IADD3 R16, -R17, RZ, RZ ;  /* 0x000000ff11107210 */ /* 0x000fe40007ffe1ff */
[----:B------:R-:W-:Y:S02]  /*0410*/  ISETP.GE.AND.EX P3, PT, R42, c[0x0][0x1cc], PT, P3 ;  /* 0x000073002a007a0c */ /* 0x000fe40003f66330 */
[----:B------:R-:W-:Y:S01]  /*0420*/  ISETP.GE.U32.AND P2, PT, R11, c[0x0][0x1c8], PT ;  /* 0x000072000b007a0c */ /* 0x000fe20003f46070 */
[----:B------:R-:W-:Y:S01]  /*0430*/  IMAD R25, R16, c[0x0][0x1d8], R5 ;  /* 0x0000760010197a24 */ /* 0x000fe200078e0205 */
[----:B------:R-:W-:-:S02]  /*0440*/  SHF.R.S32.HI R16, RZ, 0x1f, R17 ;  /* 0x0000001fff107819 */ /* 0x000fc40000011411 */
[----:B------:R-:W-:Y:S01]  /*0450*/  ISETP.GT.U32.OR P3, PT, R8, 0x19f, P3 ;  /* 0x0000019f0800780c */ /* 0x000fe20001f64470 */
[----:B------:R-:W-:Y:S01]  /*0460*/  IMAD R25, R25, 0x1a, RZ ;  /* 0x0000001a19197824 */ /* 0x000fe200078e02ff */
[----:B------:R-:W-:Y:S01]  /*0470*/  ISETP.GE.AND.EX P2, PT, R43, c[0x0][0x1cc], PT, P2 ;  /* 0x000073002b007a0c */ /* 0x000fe20003f46320 */
[----:B------:R-:W-:-:S03]  /*0480*/  IMAD R16, R16, c[0x0][0x1d0], RZ ;  /* 0x0000740010107a24 */ /* 0x000fc600078e02ff */
[----:B------:R-:W-:Y:S01]  /*0490*/  IADD3 R52, P1, R48, R25, RZ ;  /* 0x0000001930347210 */ /* 0x000fe20007f3e0ff */
[----:B------:R-:W-:Y:S01]  /*04a0*/  IMAD R55, R17, c[0x0][0x1d4], R16 ;  /* 0x0000750011377a24 */ /* 0x000fe200078e0210 */
[----:B------:R-:W-:Y:S02]  /*04b0*/  ISETP.GT.U32.OR P2, PT, R8, 0x19f, P2 ;  /* 0x0000019f0800780c */ /* 0x000fe40001744470 */
[----:B------:R-:W-:Y:S01]  /*04c0*/  LEA.HI.X.SX32 R53, R25, R18, 0x1, P1 ;  /* 0x0000001219357211 */ /* 0x000fe200008f0eff */
[----:B------:R-:W-:Y:S01]  /*04d0*/  @!P4 IMAD R18, R24, c[0x0][0x1c0], RZ ;  /* 0x000070001812ca24 */ /* 0x000fe200078e02ff */
[----:B------:R-:W-:Y:S01]  /*04e0*/  ISETP.GE.U32.AND P1, PT, R12, c[0x0][0x1c8], PT ;  /* 0x000072000c007a0c */ /* 0x000fe20003f26070 */
[----:B------:R-:W-:Y:S02]  /*04f0*/  @!P3 IMAD R21, R42, c[0x0][0x1c0], RZ ;  /* 0x000070002a15ba24 */ /* 0x000fe400078e02ff */
[----:B------:R-:W-:Y:S01]  /*0500*/  IMAD.WIDE.U32 R52, R17, c[0x0][0x1d0], R52 ;  /* 0x0000740011347a25 */ /* 0x000fe200078e0034 */
[----:B------:R-:W-:-:S03]  /*0510*/  ISETP.GE.AND.EX P1, PT, R44, c[0x0][0x1cc], PT, P1 ;  /* 0x000073002c007a0c */ /* 0x000fc60003f26310 */
[----:B------:R-:W-:Y:S01]  /*0520*/  @P0 IMAD R17, R3, c[0x0][0x1c0], RZ ;  /* 0x0000700003110a24 */ /* 0x000fe200078e02ff */
[----:B------:R-:W-:Y:S01]  /*0530*/  IADD3 R55, R53, R55, RZ ;  /* 0x0000003735377210 */ /* 0x000fe20007ffe0ff */
[----:B------:R-:W-:Y:S01]  /*0540*/  @!P3 IMAD R29, R10, c[0x0][0x1c4], R21 ;  /* 0x000071000a1dba24 */ /* 0x000fe200078e0215 */
[-C--:B------:R-:W-:Y:S01]  /*0550*/  @P0 MOV R54, R52.reuse ;  /* 0x0000003400360202 */ /* 0x080fe20000000f00 */
[C---:B------:R-:W-:Y:S01]  /*0560*/  @P0 IMAD R19, R6.reuse, c[0x0][0x1c4], R17 ;  /* 0x0000710006130a24 */ /* 0x040fe200078e0211 */
[-C--:B------:R-:W-:Y:S01]  /*0570*/  @!P4 MOV R20, R52.reuse ;  /* 0x000000340014c202 */ /* 0x080fe20000000f00 */
[----:B------:R-:W-:Y:S01]  /*0580*/  @!P4 IMAD R23, R9, c[0x0][0x1c4], R18 ;  /* 0x000071000917ca24 */ /* 0x000fe200078e0212 */
[-C--:B------:R-:W-:Y:S01]  /*0590*/  @!P4 MOV R21, R55.reuse ;  /* 0x000000370015c202 */ /* 0x080fe20000000f00 */
[----:B------:R-:W-:Y:S01]  /*05a0*/  @P0 IMAD.WIDE.U32 R16, R6, c[0x0][0x1c0], R54 ;  /* 0x0000700006100a25 */ /* 0x000fe200078e0036 */
[----:B------:R-:W-:Y:S02]  /*05b0*/  @!P3 MOV R26, R52 ;  /* 0x00000034001ab202 */ /* 0x000fe40000000f00 */
[----:B------:R-:W-:Y:S01]  /*05c0*/  @!P3 MOV R27, R55 ;  /* 0x00000037001bb202 */ /* 0x000fe20000000f00 */
[----:B------:R-:W-:Y:S01]  /*05d0*/  @!P2 IMAD R22, R43, c[0x0][0x1c0], RZ ;  /* 0x000070002b16aa24 */ /* 0x000fe200078e02ff */
[----:B------:R-:W-:Y:S01]  /*05e0*/  @P0 IADD3 R17, R17, R19, RZ ;  /* 0x0000001311110210 */ /* 0x000fe20007ffe0ff */
[----:B------:R-:W-:Y:S01]  /*05f0*/  @!P4 IMAD.WIDE.U32 R20, R9, c[0x0][0x1c0], R20 ;  /* 0x000070000914ca25 */ /* 0x000fe200078e0014 */
[----:B------:R-:W-:-:S02]  /*0600*/  @P0 LEA R18, P5, R16, c[0x0][0x170], 0x2 ;  /* 0x00005c0010120a11 */ /* 0x000fc400078a10ff */
[----:B------:R-:W-:Y:S01]  /*0610*/  @!P2 MOV R30, R52 ;  /* 0x00000034001ea202 */ /* 0x000fe20000000f00 */
[----:B------:R-:W-:Y:S01]  /*0620*/  @!P3 IMAD.WIDE.U32 R26, R10, c[0x0][0x1c0], R26 ;  /* 0x000070000a1aba25 */ /* 0x000fe200078e001a */
[----:B------:R-:W-:Y:S02]  /*0630*/  @P0 LEA.HI.X R19, R16, c[0x0][0x174], R17, 0x2, P5 ;  /* 0x00005d0010130a11 */ /* 0x000fe400028f1411 */
[----:B------:R-:W-:Y:S01]  /*0640*/  @!P4 IADD3 R21, R21, R23, RZ ;  /* 0x000000171515c210 */ /* 0x000fe20007ffe0ff */
[----:B------:R-:W-:Y:S01]  /*0650*/  @!P2 IMAD R33, R11, c[0x0][0x1c4], R22 ;  /* 0x000071000b21aa24 */ /* 0x000fe200078e0216 */
[----:B------:R-:W-:Y:S02]  /*0660*/  @!P4 LEA R22, P5, R20, c[0x0][0x170], 0x2 ;  /* 0x00005c001416ca11 */ /* 0x000fe400078a10ff */
[----:B------:R-:W-:Y:S02]  /*0670*/  @!P3 IADD3 R17, R27, R29, RZ ;  /* 0x0000001d1b11b210 */ /* 0x000fe40007ffe0ff */
[----:B------:R-:W-:Y:S01]  /*0680*/  @!P2 MOV R31, R55 ;  /* 0x00000037001fa202 */ /* 0x000fe20000000f00 */
[----:B------:R-:W-:Y:S01]  /*0690*/  CS2R R28, SRZ ;  /* 0x00000000001c7805 */ /* 0x000fe2000001ff00 */
[----:B------:R-:W-:-:S02]  /*06a0*/  ISETP.GT.U32.OR P1, PT, R8, 0x19f, P1 ;  /* 0x0000019f0800780c */ /* 0x000fc40000f24470 */
[----:B------:R-:W-:Y:S01]  /*06b0*/  @!P4 LEA.HI.X R23, R20, c[0x0][0x174], R21, 0x2, P5 ;  /* 0x00005d001417ca11 */ /* 0x000fe200028f1415 */
[----:B------:R-:W-:Y:S01]  /*06c0*/  @!P2 IMAD.WIDE.U32 R30, R11, c[0x0][0x1c0], R30 ;  /* 0x000070000b1eaa25 */ /* 0x000fe200078e001e */
[----:B------:R-:W-:Y:S02]  /*06d0*/  SHF.R.S32.HI R45, RZ, 0x1f, R13 ;  /* 0x0000001fff2d7819 */ /* 0x000fe4000001140d */
[----:B------:R-:W-:Y:S01]  /*06e0*/  @!P3 LEA R16, P6, R26, c[0x0][0x170], 0x2 ;  /* 0x00005c001a10ba11 */ /* 0x000fe200078c10ff */
[----:B------:R0:W2:Y:S01]  /*06f0*/  @!P4 LDG.E.64 R28, [R22.64] ;  /* 0x00000006161cc981 */ /* 0x0000a2000c1e1b00 */
[----:B------:R-:W-:Y:S02]  /*0700*/  ISETP.GE.U32.AND P4, PT, R13, c[0x0][0x1c8], PT ;  /* 0x000072000d007a0c */ /* 0x000fe40003f86070 */
[----:B------:R-:W-:Y:S02]  /*0710*/  @!P2 IADD3 R21, R31, R33, RZ ;  /* 0x000000211f15a210 */ /* 0x000fe40007ffe0ff */
[----:B------:R-:W-:-:S02]  /*0720*/  @!P2 LEA R20, P5, R30, c[0x0][0x170], 0x2 ;  /* 0x00005c001e14aa11 */ /* 0x000fc400078a10ff */
[----:B------:R-:W-:Y:S01]  /*0730*/  ISETP.GE.AND.EX P4, PT, R45, c[0x0][0x1cc], PT, P4 ;  /* 0x000073002d007a0c */ /* 0x000fe20003f86340 */
[----:B------:R-:W-:Y:S01]  /*0740*/  @!P1 IMAD R31, R44, c[0x0][0x1c0], RZ ;  /* 0x000070002c1f9a24 */ /* 0x000fe200078e02ff */
[----:B------:R-:W-:Y:S02]  /*0750*/  @!P1 MOV R34, R52 ;  /* 0x0000003400229202 */ /* 0x000fe40000000f00 */
[----:B------:R-:W-:Y:S02]  /*0760*/  @!P1 MOV R35, R55 ;  /* 0x0000003700239202 */ /* 0x000fe40000000f00 */
[----:B------:R-:W-:Y:S02]  /*0770*/  @!P2 LEA.HI.X R21, R30, c[0x0][0x174], R21, 0x2, P5 ;  /* 0x00005d001e15aa11 */ /* 0x000fe400028f1415 */
[----:B------:R-:W-:Y:S02]  /*0780*/  @!P3 LEA.HI.X R17, R26, c[0x0][0x174], R17, 0x2, P6 ;  /* 0x00005d001a11ba11 */ /* 0x000fe400030f1411 */
[----:B------:R-:W-:Y:S01]  /*0790*/  ISETP.GE.U32.AND P5, PT, R14, c[0x0][0x1c8], PT ;  /* 0x000072000e007a0c */ /* 0x000fe20003fa6070 */
[----:B------:R-:W-:Y:S01]  /*07a0*/  CS2R R26, SRZ ;  /* 0x00000000001a7805 */ /* 0x000fe2000001ff00 */
[----:B------:R-:W-:-:S02]  /*07b0*/  SHF.R.S32.HI R46, RZ, 0x1f, R14 ;  /* 0x0000001fff2e7819 */ /* 0x000fc4000001140e */
[----:B------:R-:W-:Y:S01]  /*07c0*/  ISETP.GT.U32.OR P4, PT, R8, 0x19f, P4 ;  /* 0x0000019f0800780c */ /* 0x000fe20002784470 */
[----:B------:R-:W-:Y:S01]  /*07d0*/  @!P1 IMAD R33, R12, c[0x0][0x1c4], R31 ;  /* 0x000071000c219a24 */ /* 0x000fe200078e021f */
[----:B------:R-:W-:Y:S01]  /*07e0*/  ISETP.GE.AND.EX P5, PT, R46, c[0x0][0x1cc], PT, P5 ;  /* 0x000073002e007a0c */ /* 0x000fe20003fa6350 */
[----:B------:R-:W-:Y:S01]  /*07f0*/  @!P1 IMAD.WIDE.U32 R34, R12, c[0x0][0x1c0], R34 ;  /* 0x000070000c229a25 */ /* 0x000fe200078e0022 */
[----:B------:R1:W3:Y:S02]  /*0800*/  @P0 LDG.E.64 R26, [R18.64] ;  /* 0x00000006121a0981 */ /* 0x0002e4000c1e1b00 */
[----:B------:R-:W-:Y:S01]  /*0810*/  ISETP.GT.U32.OR P5, PT, R8, 0x19f, P5 ;  /* 0x0000019f0800780c */ /* 0x000fe20002fa4470 */
[----:B------:R-:W-:Y:S01]  /*0820*/  CS2R R30, SRZ ;  /* 0x00000000001e7805 */ /* 0x000fe2000001ff00 */
[----:B------:R-:W-:Y:S02]  /*0830*/  @!P1 LEA R40, P6, R34, c[0x0][0x170], 0x2 ;  /* 0x00005c0022289a11 */ /* 0x000fe400078c10ff */
[----:B------:R-:W-:-:S03]  /*0840*/  SHF.R.S32.HI R47, RZ, 0x1f, R15 ;  /* 0x0000001fff2f7819 */ /* 0x000fc6000001140f */
[----:B------:R4:W5:Y:S01]  /*0850*/  @!P3 LDG.E.64 R30, [R16.64] ;  /* 0x00000006101eb981 */ /* 0x000962000c1e1b00 */
[----:B-1----:R-:W-:Y:S02]  /*0860*/  @!P1 IADD3 R19, R35, R33, RZ ;  /* 0x0000002123139210 */ /* 0x002fe40007ffe0ff */
[----:B------:R-:W-:Y:S01]  /*0870*/  CS2R R32, SRZ ;  /* 0x0000000000207805 */ /* 0x000fe2000001ff00 */
[----:B------:R-:W-:Y:S01]  /*0880*/  @!P4 IMAD R18, R45, c[0x0][0x1c0], RZ ;  /* 0x000070002d12ca24 */ /* 0x000fe200078e02ff */
[----:B------:R-:W-:-:S04]  /*0890*/  @!P1 LEA.HI.X R41, R34, c[0x0][0x174], R19, 0x2, P6 ;  /* 0x00005d0022299a11 */ /* 0x000fc800030f1413 */
[----:B------:R1:W5:Y:S01]  /*08a0*/  @!P2 LDG.E.64 R32, [R20.64] ;  /* 0x000000061420a981 */ /* 0x000362000c1e1b00 */
[----:B------:R-:W-:Y:S01]  /*08b0*/  ISETP.GE.U32.AND P2, PT, R15, c[0x0][0x1c8], PT ;  /* 0x000072000f007a0c */ /* 0x000fe20003f46070 */
[----:B0-----:R-:W-:Y:S01]  /*08c0*/  @!P4 IMAD R23, R13, c[0x0][0x1c4], R18 ;  /* 0x000071000d17ca24 */ /* 0x001fe200078e0212 */
[-C--:B------:R-:W-:Y:S02]  /*08d0*/  @!P4 MOV R18, R52.reuse ;  /* 0x000000340012c202 */ /* 0x080fe40000000f00 */
[-C--:B------:R-:W-:Y:S02]  /*08e0*/  @!P4 MOV R19, R55.reuse ;  /* 0x000000370013c202 */ /* 0x080fe40000000f00 */
[----:B------:R-:W-:Y:S01]  /*08f0*/  ISETP.GE.AND.EX P2, PT, R47, c[0x0][0x1cc], PT, P2 ;  /* 0x000073002f007a0c */ /* 0x000fe20003f46320 */
[----:B------:R-:W-:Y:S01]  /*0900*/  @!P5 IMAD R37, R46, c[0x0][0x1c0], RZ ;  /* 0x000070002e25da24 */ /* 0x000fe200078e02ff */
[----:B----4-:R-:W-:Y:S02]  /*0910*/  @!P5 MOV R16, R52 ;  /* 0x000000340010d202 */ /* 0x010fe40000000f00 */
[----:B------:R-:W-:Y:S01]  /*0920*/  @!P5 MOV R17, R55 ;  /* 0x000000370011d202 */ /* 0x000fe20000000f00 */
[----:B------:R-:W-:Y:S01]  /*0930*/  CS2R R34, SRZ ;  /* 0x0000000000227805 */ /* 0x000fe2000001ff00 */
[----:B------:R-:W-:Y:S01]  /*0940*/  @!P4 IMAD.WIDE.U32 R18, R13, c[0x0][0x1c0], R18 ;  /* 0x000070000d12ca25 */ /* 0x000fe200078e0012 */
[----:B------:R-:W-:-:S03]  /*0950*/  ISETP.GT.U32.OR P2, PT, R8, 0x19f, P2 ;  /* 0x0000019f0800780c */ /* 0x000fc60001744470 */
[C---:B------:R-:W-:Y:S02]  /*0960*/  @!P5 IMAD R37, R14.reuse, c[0x0][0x1c4], R37 ;  /* 0x000071000e25da24 */ /* 0x040fe400078e0225 */
[----:B------:R-:W-:Y:S01]  /*0970*/  @!P5 IMAD.WIDE.U32 R16, R14, c[0x0][0x1c0], R16 ;  /* 0x000070000e10da25 */ /* 0x000fe200078e0010 */
[----:B------:R-:W-:Y:S01]  /*0980*/  @!P4 IADD3 R19, R19, R23, RZ ;  /* 0x000000171313c210 */ /* 0x000fe20007ffe0ff */
[----:B------:R0:W4:Y:S01]  /*0990*/  @!P1 LDG.E.64 R34, [R40.64] ;  /* 0x0000000628229981 */ /* 0x000122000c1e1b00 */
[C---:B------:R-:W-:Y:S02]  /*09a0*/  @!P4 LEA R22, P3, R18.reuse, c[0x0][0x170], 0x2 ;  /* 0x00005c001216ca11 */ /* 0x040fe400078610ff */
[----:B------:R-:W-:Y:S02]  /*09b0*/  @!P5 IADD3 R17, R17, R37, RZ ;  /* 0x000000251111d210 */ /* 0x000fe40007ffe0ff */
[----:B------:R-:W-:Y:S01]  /*09c0*/  CS2R R36, SRZ ;  /* 0x0000000000247805 */ /* 0x000fe2000001ff00 */
[----:B------:R-:W-:-:S02]  /*09d0*/  @!P4 LEA.HI.X R23, R18, c[0x0][0x174], R19, 0x2, P3 ;  /* 0x00005d001217ca11 */ /* 0x000fc400018f1413 */
[C---:B-1----:R-:W-:Y:S02]  /*09e0*/  @!P5 LEA R20, P1, R16.reuse, c[0x0][0x170], 0x2 ;  /* 0x00005c001014da11 */ /* 0x042fe400078210ff */
[----:B------:R-:W-:Y:S01]  /*09f0*/  @!P2 MOV R18, R52 ;  /* 0x000000340012a202 */ /* 0x000fe20000000f00 */
[----:B------:R2:W4:Y:S01]  /*0a00*/  @!P4 LDG.E.64 R36, [R22.64] ;  /* 0x000000061624c981 */ /* 0x000522000c1e1b00 */
[----:B------:R-:W-:Y:S01]  /*0a10*/  @!P5 LEA.HI.X R21, R16, c[0x0][0x174], R17, 0x2, P1 ;  /* 0x00005d001015da11 */ /* 0x000fe200008f1411 */
[----:B------:R-:W-:Y:S01]  /*0a20*/  @!P2 IMAD R16, R47, c[0x0][0x1c0], RZ ;  /* 0x000070002f10aa24 */ /* 0x000fe200078e02ff */
[----:B------:R-:W-:Y:S01]  /*0a30*/  @!P2 MOV R19, R55 ;  /* 0x000000370013a202 */ /* 0x000fe20000000f00 */
[----:B------:R-:W-:Y:S02]  /*0a40*/  CS2R R38, SRZ ;  /* 0x0000000000267805 */ /* 0x000fe4000001ff00 */
[C---:B------:R-:W-:Y:S02]  /*0a50*/  @!P2 IMAD R17, R15.reuse, c[0x0][0x1c4], R16 ;  /* 0x000071000f11aa24 */ /* 0x040fe400078e0210 */
[----:B------:R-:W-:-:S02]  /*0a60*/  @!P2 IMAD.WIDE.U32 R18, R15, c[0x0][0x1c0], R18 ;  /* 0x000070000f12aa25 */ /* 0x000fc400078e0012 */
[----:B------:R5:W4:Y:S03]  /*0a70*/  @!P5 LDG.E.64 R38, [R20.64] ;  /* 0x000000061426d981 */ /* 0x000b26000c1e1b00 */
[----:B------:R-:W-:Y:S02]  /*0a80*/  @!P2 IADD3 R17, R19, R17, RZ ;  /* 0x000000111311a210 */ /* 0x000fe40007ffe0ff */
[----:B------:R-:W-:Y:S01]  /*0a90*/  @!P2 LEA R16, P1, R18, c[0x0][0x170], 0x2 ;  /* 0x00005c001210aa11 */ /* 0x000fe200078210ff */
[----:B0-----:R-:W-:-:S03]  /*0aa0*/  CS2R R40, SRZ ;  /* 0x0000000000287805 */ /* 0x001fc6000001ff00 */
[----:B------:R-:W-:-:S05]  /*0ab0*/  @!P2 LEA.HI.X R17, R18, c[0x0][0x174], R17, 0x2, P1 ;  /* 0x00005d001211aa11 */ /* 0x000fca00008f1411 */
[----:B------:R0:W4:Y:S01]  /*0ac0*/  @!P2 LDG.E.64 R40, [R16.64] ;  /* 0x000000061028a981 */ /* 0x000122000c1e1b00 */
[C---:B------:R-:W-:Y:S02]  /*0ad0*/  ISETP.GT.AND P1, PT, R4.reuse, 0x1e, PT ;  /* 0x0000001e0400780c */ /* 0x040fe40003f24270 */
[----:B------:R-:W-:Y:S01]  /*0ae0*/  ISETP.NE.AND P2, PT, R4, RZ, PT ;  /* 0x000000ff0400720c */ /* 0x000fe20003f45270 */
[----:B--2---:R-:W-:-:S04]  /*0af0*/  FMUL.FTZ R23, R29, R29 ;  /* 0x0000001d1d177220 */ /* 0x004fc80000410000 */
[----:B------:R-:W-:Y:S02]  /*0b00*/  FFMA.FTZ R18, R28, R28, R23 ;  /* 0x0000001c1c127223 */ /* 0x000fe40000010017 */
[----:B---3--:R-:W-:-:S04]  /*0b10*/  FMUL.FTZ R19, R27, R27 ;  /* 0x0000001b1b137220 */ /* 0x008fc80000410000 */
[----:B------:R-:W-:-:S04]  /*0b20*/  FFMA.FTZ R19, R26, R26, R19 ;  /* 0x0000001a1a137223 */ /* 0x000fc80000010013 */
[----:B------:R-:W-:Y:S02]  /*0b30*/  FADD.FTZ R19, RZ, R19 ;  /* 0x00000013ff137221 */ /* 0x000fe40000010000 */
[----:B-----5:R-:W-:Y:S02]  /*0b40*/  FMUL.FTZ R21, R31, R31 ;  /* 0x0000001f1f157220 */ /* 0x020fe40000410000 */
[----:B------:R-:W-:Y:S02]  /*0b50*/  FADD.FTZ R18, R19, R18 ;  /* 0x0000001213127221 */ /* 0x000fe40000010000 */
[----:B------:R-:W-:Y:S02]  /*0b60*/  FFMA.FTZ R21, R30, R30, R21 ;  /* 0x0000001e1e157223 */ /* 0x000fe40000010015 */
[----:B------:R-:W-:Y:S02]  /*0b70*/  FMUL.FTZ R19, R33, R33 ;  /* 0x0000002121137220 */ /* 0x000fe40000410000 */
[----:B------:R-:W-:-:S02]  /*0b80*/  FADD.FTZ R18, R18, R21 ;  /* 0x0000001512127221 */ /* 0x000fc40000010000 */
[----:B------:R-:W-:Y:S02]  /*0b90*/  FFMA.FTZ R19, R32, R32, R19 ;  /* 0x0000002020137223 */ /* 0x000fe40000010013 */
[----:B0-----:R-:W-:Y:S02]  /*0ba0*/  FADD.FTZ R16, R26, R27 ;  /* 0x0000001b1a107221 */ /* 0x001fe40000010000 */
[----:B------:R-:W-:Y:S02]  /*0bb0*/  FADD.FTZ R18, R18, R19 ;  /* 0x0000001312127221 */ /* 0x000fe40000010000 */
[----:B------:R-:W-:Y:S02]  /*0bc0*/  FADD.FTZ R16, RZ, R16 ;  /* 0x00000010ff107221 */ /* 0x000fe40000010000 */
[----:B------:R-:W-:-:S04]  /*0bd0*/  FADD.FTZ R17, R28, R29 ;  /* 0x0000001d1c117221 */ /* 0x000fc80000010000 */
[----:B------:R-:W-:Y:S02]  /*0be0*/  FADD.FTZ R16, R16, R17 ;  /* 0x0000001110107221 */ /* 0x000fe40000010000 */
[----:B----4-:R-:W-:Y:S02]  /*0bf0*/  FMUL.FTZ R19, R35, R35 ;  /* 0x0000002323137220 */ /* 0x010fe40000410000 */
[----:B------:R-:W-:Y:S02]  /*0c00*/  FADD.FTZ R17, R30, R31 ;  /* 0x0000001f1e117221 */ /* 0x000fe40000010000 */
[----:B------:R-:W-:Y:S02]  /*0c10*/  FFMA.FTZ R19, R34, R34, R19 ;  /* 0x0000002222137223 */ /* 0x000fe40000010013 */
[----:B------:R-:W-:Y:S02]  /*0c20*/  FADD.FTZ R16, R16, R17 ;  /* 0x0000001110107221 */ /* 0x000fe40000010000 */
[----:B------:R-:W-:-:S02]  /*0c30*/  FADD.FTZ R18, R18, R19 ;  /* 0x0000001312127221 */ /* 0x000fc40000010000 */
[----:B------:R-:W-:Y:S02]  /*0c40*/  FMUL.FTZ R19, R37, R37 ;  /* 0x0000002525137220 */ /* 0x000fe40000410000 */
[----:B------:R-:W-:Y:S02]  /*0c50*/  FADD.FTZ R17, R32, R33 ;  /* 0x0000002120117221 */ /* 0x000fe40000010000 */
[----:B------:R-:W-:Y:S02]  /*0c60*/  FFMA.FTZ R19, R36, R36, R19 ;  /* 0x0000002424137223 */ /* 0x000fe40000010013 */
[----:B------:R-:W-:Y:S02]  /*0c70*/  FADD.FTZ R16, R16, R17 ;  /* 0x0000001110107221 */ /* 0x000fe40000010000 */
[----:B------:R-:W-:Y:S02]  /*0c80*/  FADD.FTZ R17, R34, R35 ;  /* 0x0000002322117221 */ /* 0x000fe40000010000 */
[----:B------:R-:W-:-:S02]  /*0c90*/  FADD.FTZ R18, R18, R19 ;  /* 0x0000001312127221 */ /* 0x000fc40000010000 */
[----:B------:R-:W-:Y:S02]  /*0ca0*/  FMUL.FTZ R19, R39, R39 ;  /* 0x0000002727137220 */ /* 0x000fe40000410000 */
[----:B------:R-:W-:Y:S02]  /*0cb0*/  FADD.FTZ R16, R16, R17 ;  /* 0x0000001110107221 */ /* 0x000fe40000010000 */
[----:B------:R-:W-:Y:S02]  /*0cc0*/  FADD.FTZ R17, R36, R37 ;  /* 0x0000002524117221 */ /* 0x000fe40000010000 */
[----:B------:R-:W-:Y:S02]  /*0cd0*/  FFMA.FTZ R19, R38, R38, R19 ;  /* 0x0000002626137223 */ /* 0x000fe40000010013 */
[----:B------:R-:W-:Y:S02]  /*0ce0*/  FADD.FTZ R16, R16, R17 ;  /* 0x0000001110107221 */ /* 0x000fe40000010000 */
[----:B------:R-:W-:-:S02]  /*0cf0*/  FADD.FTZ R18, R18, R19 ;  /* 0x0000001312127221 */ /* 0x000fc40000010000 */
[----:B------:R-:W-:Y:S02]  /*0d00*/  FADD.FTZ R17, R38, R39 ;  /* 0x0000002726117221 */ /* 0x000fe40000010000 */
[----:B------:R-:W-:Y:S02]  /*0d10*/  FMUL.FTZ R19, R41, R41 ;  /* 0x0000002929137220 */ /* 0x000fe40000410000 */
[----:B------:R-:W-:Y:S02]  /*0d20*/  FADD.FTZ R16, R16, R17 ;  /* 0x0000001110107221 */ /* 0x000fe40000010000 */
[C---:B------:R-:W-:Y:S02]  /*0d30*/  FADD.FTZ R17, R40.reuse, R41 ;  /* 0x0000002928117221 */ /* 0x040fe40000010000 */
        /* <DEDUP_REMOVED lines=24> */
[----:B------:R-:W-:Y:S02]  /*0ec0*/  ISETP.GT.AND P1, PT, R4, 0xf, PT ;  /* 0x0000000f0400780c */ /* 0x000fe40003f24270 */
[----:B------:R-:W-:Y:S01]  /*0ed0*/  ISETP.NE.AND P3, PT, R8, RZ, PT ;  /* 0x000000ff0800720c */ /* 0x000fe20003f65270 */
[----:B------:R-:W-:Y:S10]  /*0ee0*/  BSSY B0, `(.L_x_2887) ;  /* 0x0000027000007945 */ /* 0x000ff40003800000 */
[----:B0-----:R-:W-:-:S02]  /*0ef0*/  @!P1 FADD.FTZ R16, R16, R17 ;  /* 0x0000001110109221 */ /* 0x001fc40000010000 */
[----:B-1----:R-:W-:-:S03]  /*0f00*/  @!P1 FADD.FTZ R18, R18, R19 ;  /* 0x0000001312129221 */ /* 0x002fc60000010000 */
[----:B------:R-:W-:Y:S02]  /*0f10*/  MOV R20, R16 ;  /* 0x0000001000147202 */ /* 0x000fe40000000f00 */
[----:B------:R-:W-:-:S05]  /*0f20*/  MOV R21, R18 ;  /* 0x0000001200157202 */ /* 0x000fca0000000f00 */
        /* <DEDUP_REMOVED lines=34> */
.L_x_2888:
[----:B------:R-:W-:Y:S05]  /*1150*/  BSYNC B0 ;  /* 0x0000000000007941 */ /* 0x000fea0003800000 */
.L_x_2887:
        /* <DEDUP_REMOVED lines=13> */
[----:B------:R-:W-:-:S03]  /*1230*/  IADD3 R16, R16, R50, RZ ;  /* 0x0000003210107210 */ /* 0x000fc60007ffe0ff */
[----:B------:R-:W-:Y:S01]  /*1240*/  IMAD.WIDE.U32 R18, R17, 0x8, R18 ;  /* 0x0000000811127825 */ /* 0x000fe200078e0012 */
[----:B------:R-:W-:-:S04]  /*1250*/  MOV R17, 0x1 ;  /* 0x0000000100117802 */ /* 0x000fc80000000f00 */
[----:B------:R1:W-:Y:S01]  /*1260*/  STG.E.64 [R18.64], R20 ;  /* 0x0000001412007986 */ /* 0x0003e2000c101b06 */
[----:B------:R-:W-:Y:S01]  /*1270*/  SEL R51, R17, 0xffffffff, !P1 ;  /* 0xffffffff11337807 */ /* 0x000fe20004800000 */
[----:B------:R-:W-:Y:S01]  /*1280*/  IMAD.WIDE.U32 R16, R16, R23, c[0x0][0x190] ;  /* 0x0000640010107625 */ /* 0x000fe200078e0017 */
        /* <DEDUP_REMOVED lines=8> */
.L_x_2891:
[----:B------:R-:W2:Y:S01]  /*1310*/  LDG.E.STRONG.GPU R18, [R16.64] ;  /* 0x0000000610127981 */ /* 0x000ea2000c1ef900 */
[----:B------:R-:W-:Y:S01]  /*1320*/  YIELD ;  /* 0x0000000000007946 */ /* 0x000fe20003800000 */
[----:B--2---:R-:W-:Y:S01]  /*1330*/  ISETP.NE.AND P1, PT, R18, R19, PT ;  /* 0x000000131200720c */ /* 0x004fe20003f25270 */
[----:B------:R-:W-:-:S12]  /*1340*/  CCTL.IVALL ;  /* 0x00000000ff00798f */ /* 0x000fd80002000000 */
[----:B------:R-:W-:Y:S05]  /*1350*/  @P1 BRA `(.L_x_2891) ;  /* 0xffffffb000001947 */ /* 0x000fea000383ffff */
.L_x_2890:
        /* <DEDUP_REMOVED lines=11> */
.L_x_2893:
        /* <DEDUP_REMOVED lines=59> */
.L_x_2892:
        /* <DEDUP_REMOVED lines=19> */
.L_x_2895:
[----:B------:R-:W-:Y:S05]  /*18f0*/  BSYNC B0 ;  /* 0x0000000000007941 */ /* 0x000fea0003800000 */
.L_x_2894:
        /* <DEDUP_REMOVED lines=8> */
[----:B------:R-:W-:-:S04]  /*1980*/  @!P2 IMAD R17, R17, c[0x0][0x10], RZ ;  /* 0x000004001111aa24 */ /* 0x000fc800078e02ff */
[----:B------:R-:W-:-:S05]  /*1990*/  @!P2 IMAD R17, R17, c[0x0][0xc], RZ ;  /* 0x000003001111aa24 */ /* 0x000fca00078e02ff */
[----:B------:R-:W-:Y:S01]  /*19a0*/  @!P2 SHF.L.U32 R17, R17, 0x1, RZ ;  /* 0x000000011111a819 */ /* 0x000fe200000006ff */
[----:B-1----:R-:W-:Y:S01]  /*19b0*/  @!P2 IMAD R19, R16, c[0x0][0x10], R23 ;  /* 0x000004001013aa24 */ /* 0x002fe200078e0217 */
[----:B------:R-:W-:Y:S01]  /*19c0*/  @!P2 MOV R16, 0x4 ;  /* 0x000000040010a802 */ /* 0x000fe20000000f00 */
[----:B------:R-:W1:Y:S04]  /*19d0*/  @!P1 S2R R23, SR_CTAID.Y ;  /* 0x0000000000179919 */ /* 0x000e680000002600 */
[----:B------:R-:W-:-:S06]  /*19e0*/  @!P2 IMAD.WIDE R16, R17, R16, c[0x0][0x198] ;  /* 0x000066001110a625 */ /* 0x000fcc00078e0210 */
[----:B------:R-:W-:Y:S01]  /*19f0*/  @!P2 IMAD.WIDE.U32 R16, R19, 0x8, R16 ;  /* 0x000000081310a825 */ /* 0x000fe200078e0010 */
[----:B------:R-:W-:-:S05]  /*1a00*/  @!P1 LOP3.LUT R19, R2, 0x1, RZ, 0xc0, !PT ;  /* 0x0000000102139812 */ /* 0x000fca00078ec0ff */
[----:B------:R-:W-:Y:S01]  /*1a10*/  @!P1 IMAD R19, R19, c[0x0][0x10], RZ ;  /* 0x0000040013139a24 */ /* 0x000fe200078e02ff */
[----:B------:R-:W2:Y:S03]  /*1a20*/  @!P2 LDG.E.64 R16, [R16.64] ;  /* 0x000000061010a981 */ /* 0x000ea6000c1e1b00 */
[----:B------:R-:W-:Y:S02]  /*1a30*/  @!P1 IMAD R19, R19, c[0x0][0xc], RZ ;  /* 0x0000030013139a24 */ /* 0x000fe400078e02ff */
[----:B-1----:R-:W-:-:S03]  /*1a40*/  @!P1 IMAD R23, R18, c[0x0][0x10], R23 ;  /* 0x0000040012179a24 */ /* 0x002fc600078e0217 */
        /* <DEDUP_REMOVED lines=9> */
.L_x_2889:
[----:B------:R-:W-:Y:S01]  /*1ae0*/  LOP3.LUT P1, RZ, R7, R8, RZ, 0xfc, !PT ;  /* 0x0000000807ff7212 */ /* 0x000fe2000782fcff */
[----:B------:R-:W-:Y:S01]  /*1af0*/  @!P3 STS.64 [0x80], R20 ;  /* 0x00008014ff00b388 */ /* 0x000fe20000000a00 */
        /* <DEDUP_REMOVED lines=16> */
[----:B------:R-:W1:Y:S03]  /*1c00*/  LDS.64 R50, [0x80] ;  /* 0x00008000ff327984 */ /* 0x000e660000000a00 */
[----:B------:R-:W-:-:S04]  /*1c10*/  ISETP.GE.AND.EX P2, PT, R42, c[0x0][0x1cc], PT, P2 ;  /* 0x000073002a007a0c */ /* 0x000fc80003f46320 */
[----:B------:R-:W-:Y:S01]  /*1c20*/  ISETP.GT.U32.OR P2, PT, R8, 0x19f, P2 ;  /* 0x0000019f0800780c */ /* 0x000fe20001744470 */
[----:B-1----:R-:W-:-:S04]  /*1c30*/  FMUL.FTZ R50, R50, c[0x0][0x1f4] ;  /* 0x00007d0032327a20 */ /* 0x002fc80000410000 */
[C---:B------:R-:W-:Y:S02]  /*1c40*/  FMUL.FTZ R16, R50.reuse, R50 ;  /* 0x0000003232107220 */ /* 0x040fe40000410000 */
[C---:B0-----:R-:W-:Y:S02]  /*1c50*/  FADD.FTZ R21, -R50.reuse, R26 ;  /* 0x0000001a32157221 */ /* 0x041fe40000010100 */
[----:B------:R-:W-:Y:S02]  /*1c60*/  FFMA.FTZ R16, R51, c[0x0][0x1f4], -R16 ;  /* 0x00007d0033107a23 */ /* 0x000fe40000010810 */
[C---:B------:R-:W-:Y:S02]  /*1c70*/  FADD.FTZ R27, -R50.reuse, R27 ;  /* 0x0000001b321b7221 */ /* 0x040fe40000010100 */
[----:B------:R-:W-:Y:S01]  /*1c80*/  FADD.FTZ R29, -R50, R29 ;  /* 0x0000001d321d7221 */ /* 0x000fe20000010100 */
[----:B------:R-:W-:Y:S01]  /*1c90*/  FSETP.GTU.FTZ.AND P1, PT, R16, RZ, PT ;  /* 0x000000ff1000720b */ /* 0x000fe20003f3c000 */
[----:B------:R-:W-:-:S02]  /*1ca0*/  FADD.FTZ R31, -R50, R31 ;  /* 0x0000001f321f7221 */ /* 0x000fc40000010100 */
[C---:B------:R-:W-:Y:S02]  /*1cb0*/  FADD.FTZ R33, -R50.reuse, R33 ;  /* 0x0000002132217221 */ /* 0x040fe40000010100 */
[C---:B------:R-:W-:Y:S02]  /*1cc0*/  FADD.FTZ R25, -R50.reuse, R28 ;  /* 0x0000001c32197221 */ /* 0x040fe40000010100 */
[C---:B------:R-:W-:Y:S02]  /*1cd0*/  FADD.FTZ R49, -R50.reuse, R30 ;  /* 0x0000001e32317221 */ /* 0x040fe40000010100 */
[C---:B------:R-:W-:Y:S02]  /*1ce0*/  FADD.FTZ R51, -R50.reuse, R32 ;  /* 0x0000002032337221 */ /* 0x040fe40000010100 */
[----:B------:R-:W-:Y:S02]  /*1cf0*/  FADD.FTZ R57, -R50, R34 ;  /* 0x0000002232397221 */ /* 0x000fe40000010100 */
[----:B------:R-:W-:Y:S01]  /*1d00*/  @P1 FADD.FTZ R17, R16, c[0x0][0x188] ;  /* 0x0000620010111621 */ /* 0x000fe20000010000 */
[----:B------:R-:W-:Y:S01]  /*1d10*/  MOV R16, 0x3f800000 ;  /* 0x3f80000000107802 */ /* 0x000fe20000000f00 */
[----:B------:R-:W-:-:S02]  /*1d20*/  FADD.FTZ R59, -R50, R35 ;  /* 0x00000023323b7221 */ /* 0x000fc40000010100 */
[C---:B------:R-:W-:Y:S02]  /*1d30*/  FADD.FTZ R61, -R50.reuse, R37 ;  /* 0x00000025323d7221 */ /* 0x040fe40000010100 */
[C---:B------:R-:W-:Y:S01]  /*1d40*/  FADD.FTZ R63, -R50.reuse, R38 ;  /* 0x00000026323f7221 */ /* 0x040fe20000010100 */
[----:B------:R0:W1:Y:S01]  /*1d50*/  @P1 MUFU.RSQ R16, R17 ;  /* 0x0000001100101308 */ /* 0x0000620000001400 */
[----:B------:R-:W-:Y:S01]  /*1d60*/  ISETP.GE.U32.AND P1, PT, R9, c[0x0][0x1c8], PT ;  /* 0x0000720009007a0c */ /* 0x000fe20003f26070 */
[C---:B------:R-:W-:Y:S02]  /*1d70*/  FADD.FTZ R65, -R50.reuse, R39 ;  /* 0x0000002732417221 */ /* 0x040fe40000010100 */
[----:B------:R-:W-:Y:S01]  /*1d80*/  FADD.FTZ R67, -R50, R40 ;  /* 0x0000002832437221 */ /* 0x000fe20000010100 */
[----:B------:R-:W-:Y:S01]  /*1d90*/  ISETP.GE.AND.EX P1, PT, R24, c[0x0][0x1cc], PT, P1 ;  /* 0x0000730018007a0c */ /* 0x000fe20003f26310 */
[C---:B------:R-:W-:Y:S02]  /*1da0*/  FADD.FTZ R41, -R50.reuse, R41 ;  /* 0x0000002932297221 */ /* 0x040fe40000010100 */
[----:B0-----:R-:W-:Y:S01]  /*1db0*/  FADD.FTZ R17, -R50, R36 ;  /* 0x0000002432117221 */ /* 0x001fe20000010100 */
[----:B------:R-:W-:Y:S01]  /*1dc0*/  ISETP.GT.U32.OR P1, PT, R8, 0x19f, P1 ;  /* 0x0000019f0800780c */ /* 0x000fe20000f24470 */
[----:B-1----:R-:W-:-:S02]  /*1dd0*/  FMUL.FTZ R21, R21, R16 ;  /* 0x0000001015157220 */ /* 0x002fc40000410000 */
[-C--:B------:R-:W-:Y:S02]  /*1de0*/  FMUL.FTZ R20, R27, R16.reuse ;  /* 0x000000101b147220 */ /* 0x080fe40000410000 */
[-C--:B------:R-:W-:Y:S02]  /*1df0*/  FMUL.FTZ R40, R29, R16.reuse ;  /* 0x000000101d287220 */ /* 0x080fe40000410000 */
[-C--:B------:R-:W-:Y:S02]  /*1e00*/  FMUL.FTZ R28, R31, R16.reuse ;  /* 0x000000101f1c7220 */ /* 0x080fe40000410000 */
[-C--:B------:R-:W-:Y:S02]  /*1e10*/  FMUL.FTZ R30, R33, R16.reuse ;  /* 0x00000010211e7220 */ /* 0x080fe40000410000 */
[-C--:B------:R-:W-:Y:S02]  /*1e20*/  FMUL.FTZ R25, R25, R16.reuse ;  /* 0x0000001019197220 */ /* 0x080fe40000410000 */
[----:B------:R-:W-:-:S02]  /*1e30*/  FMUL.FTZ R39, R49, R16 ;  /* 0x0000001031277220 */ /* 0x000fc40000410000 */
        /* <DEDUP_REMOVED lines=8> */
[----:B------:R-:W-:Y:S02]  /*1ec0*/  FMUL.FTZ R32, R41, R16 ;  /* 0x0000001029207220 */ /* 0x000fe40000410000 */
[----:B--2---:R-:W-:Y:S02]  /*1ed0*/  FFMA.FTZ R16, R18, R21, R22 ;  /* 0x0000001512107223 */ /* 0x004fe40000010016 */
        /* <DEDUP_REMOVED lines=12> */
.L_x_2896:
        /* <DEDUP_REMOVED lines=11> */
.L_x_2898:
[----:B------:R-:W-:Y:S05]  /*2050*/  BSYNC B0 ;  /* 0x0000000000007941 */ /* 0x000fea0003800000 */
.L_x_2897:
        /* <DEDUP_REMOVED lines=13> */
.L_x_2899:
        /* <DEDUP_REMOVED lines=11> */
.L_x_2901:
[----:B------:R-:W-:Y:S05]  /*21e0*/  BSYNC B0 ;  /* 0x0000000000007941 */ /* 0x000fea0003800000 */
.L_x_2900:
        /* <DEDUP_REMOVED lines=13> */
.L_x_2902:
        /* <DEDUP_REMOVED lines=11> */
.L_x_2904:
[----:B------:R-:W-:Y:S05]  /*2370*/  BSYNC B0 ;  /* 0x0000000000007941 */ /* 0x000fea0003800000 */
.L_x_2903:
[----:B------:R-:W-:Y:S01]  /*2380*/  ISETP.GE.U32.AND P5, PT, R11, c[0x0][0x1c8], PT ;  /* 0x000072000b007a0c */ /* 0x000fe20003fa6070 */
[--C-:B------:R-:W-:Y:S01]  /*2390*/  FFMA.FTZ R28, R18, R29, R22.reuse ;  /* 0x0000001d121c7223 */ /* 0x100fe20000010016 */
[----:B------:R-:W-:Y:S01]  /*23a0*/  ISETP.GE.U32.AND P1, PT, R12, c[0x0][0x1c8], PT ;  /* 0x000072000c007a0c */ /* 0x000fe20003f26070 */
[C-C-:B0-----:R-:W-:Y:S01]  /*23b0*/  FFMA.FTZ R16, R18.reuse, R37, R22.reuse ;  /* 0x0000002512107223 */ /* 0x141fe20000010016 */
[----:B------:R-:W-:Y:S01]  /*23c0*/  ISETP.GE.U32.AND P2, PT, R13, c[0x0][0x1c8], PT ;  /* 0x000072000d007a0c */ /* 0x000fe20003f46070 */
[--C-:B------:R-:W-:Y:S01]  /*23d0*/  FFMA.FTZ R20, R18, R35, R22.reuse ;  /* 0x0000002312147223 */ /* 0x100fe20000010016 */
[----:B------:R-:W-:Y:S01]  /*23e0*/  ISETP.GE.U32.AND P3, PT, R14, c[0x0][0x1c8], PT ;  /* 0x000072000e007a0c */ /* 0x000fe20003f66070 */
[C-C-:B------:R-:W-:Y:S01]  /*23f0*/  FFMA.FTZ R24, R18.reuse, R33, R22.reuse ;  /* 0x0000002112187223 */ /* 0x140fe20000010016 */
[----:B------:R-:W-:Y:S01]  /*2400*/  ISETP.GE.U32.AND P4, PT, R15, c[0x0][0x1c8], PT ;  /* 0x000072000f007a0c */ /* 0x000fe20003f86070 */
[----:B------:R-:W-:Y:S01]  /*2410*/  FFMA.FTZ R26, R18, R31, R22 ;  /* 0x0000001f121a7223 */ /* 0x000fe20000010016 */
[----:B------:R-:W-:Y:S01]  /*2420*/  ISETP.GE.AND.EX P5, PT, R43, c[0x0][0x1cc], PT, P5 ;  /* 0x000073002b007a0c */ /* 0x000fe20003fa6350 */
[C-C-:B------:R-:W-:Y:S01]  /*2430*/  FFMA.FTZ R21, R19.reuse, R38, R23.reuse ;  /* 0x0000002613157223 */ /* 0x140fe20000010017 */
[----:B------:R-:W-:Y:S01]  /*2440*/  ISETP.GE.AND.EX P1, PT, R44, c[0x0][0x1cc], PT, P1 ;  /* 0x000073002c007a0c */ /* 0x000fe20003f26310 */
[--C-:B------:R-:W-:Y:S01]  /*2450*/  FFMA.FTZ R25, R19, R36, R23.reuse ;  /* 0x0000002413197223 */ /* 0x100fe20000010017 */
[----:B------:R-:W-:Y:S01]  /*2460*/  ISETP.GE.AND.EX P2, PT, R45, c[0x0][0x1cc], PT, P2 ;  /* 0x000073002d007a0c */ /* 0x000fe20003f46320 */
[C-C-:B------:R-:W-:Y:S01]  /*2470*/  FFMA.FTZ R27, R19.reuse, R34, R23.reuse ;  /* 0x00000022131b7223 */ /* 0x140fe20000010017 */
[----:B------:R-:W-:Y:S01]  /*2480*/  ISETP.GE.AND.EX P3, PT, R46, c[0x0][0x1cc], PT, P3 ;  /* 0x000073002e007a0c */ /* 0x000fe20003f66330 */
[--C-:B------:R-:W-:Y:S01]  /*2490*/  FFMA.FTZ R29, R19, R32, R23.reuse ;  /* 0x00000020131d7223 */ /* 0x100fe20000010017 */
[----:B------:R-:W-:Y:S01]  /*24a0*/  ISETP.GE.AND.EX P4, PT, R47, c[0x0][0x1cc], PT, P4 ;  /* 0x000073002f007a0c */ /* 0x000fe20003f86340 */
[----:B------:R-:W-:Y:S01]  /*24b0*/  FFMA.FTZ R17, R19, R30, R23 ;  /* 0x0000001e13117223 */ /* 0x000fe20000010017 */
[----:B------:R-:W-:-:S02]  /*24c0*/  ISETP.GT.U32.OR P5, PT, R8, 0x19f, P5 ;  /* 0x0000019f0800780c */ /* 0x000fc40002fa4470 */
[C---:B------:R-:W-:Y:S02]  /*24d0*/  ISETP.GT.U32.OR P1, PT, R8.reuse, 0x19f, P1 ;  /* 0x0000019f0800780c */ /* 0x040fe40000f24470 */
[C---:B------:R-:W-:Y:S02]  /*24e0*/  ISETP.GT.U32.OR P2, PT, R8.reuse, 0x19f, P2 ;  /* 0x0000019f0800780c */ /* 0x040fe40001744470 */
[C---:B------:R-:W-:Y:S02]  /*24f0*/  ISETP.GT.U32.OR P3, PT, R8.reuse, 0x19f, P3 ;  /* 0x0000019f0800780c */ /* 0x040fe40001f64470 */
[----:B------:R-:W-:Y:S01]  /*2500*/  ISETP.GT.U32.OR P4, PT, R8, 0x19f, P4 ;  /* 0x0000019f0800780c */ /* 0x000fe20002784470 */
        /* <DEDUP_REMOVED lines=11> */
.L_x_2905:
[----:B------:R-:W-:Y:S01]  /*25c0*/  BSSY B0, `(.L_x_2906) ;  /* 0x000000b000007945 */ /* 0x000fe20003800000 */
[----:B------:R-:W-:Y:S05]  /*25d0*/  @P5 BRA `(.L_x_2907) ;  /* 0x0000009000005947 */ /* 0x000fea0003800000 */
        /* <DEDUP_REMOVED lines=8> */
[----:B------:R0:W-:Y:S04]  /*2660*/  STG.E.64 [R18.64], R16 ;  /* 0x0000001012007986 */ /* 0x0001e8000c101b06 */
.L_x_2907:
[----:B------:R-:W-:Y:S05]  /*2670*/  BSYNC B0 ;  /* 0x0000000000007941 */ /* 0x000fea0003800000 */
.L_x_2906:
        /* <DEDUP_REMOVED lines=11> */
.L_x_2908:
[----:B------:R-:W-:Y:S01]  /*2730*/  BSSY B0, `(.L_x_2909) ;  /* 0x000000b000007945 */ /* 0x000fe20003800000 */
[----:B------:R-:W-:Y:S05]  /*2740*/  @P1 BRA `(.L_x_2910) ;  /* 0x0000009000001947 */ /* 0x000fea0003800000 */
[----:B0-----:R-:W-:Y:S01]  /*2750*/  IMAD R19, R44, c[0x0][0x1c0], RZ ;  /* 0x000070002c137a24 */ /* 0x001fe200078e02ff */
        /* <DEDUP_REMOVED lines=8> */
.L_x_2910:
[----:B------:R-:W-:Y:S05]  /*27e0*/  BSYNC B0 ;  /* 0x0000000000007941 */ /* 0x000fea0003800000 */
.L_x_2909:
        /* <DEDUP_REMOVED lines=11> */
.L_x_2911:
        /* <DEDUP_REMOVED lines=11> */
.L_x_2913:
[----:B------:R-:W-:Y:S05]  /*2950*/  BSYNC B0 ;  /* 0x0000000000007941 */ /* 0x000fea0003800000 */
.L_x_2912:
        /* <DEDUP_REMOVED lines=11> */
.L_x_2914:
        /* <DEDUP_REMOVED lines=11> */
.L_x_2916:
[----:B------:R-:W-:Y:S05]  /*2ac0*/  BSYNC B0 ;  /* 0x0000000000007941 */ /* 0x000fea0003800000 */
.L_x_2915:
        /* <DEDUP_REMOVED lines=11> */
.L_x_2917:
        /* <DEDUP_REMOVED lines=10> */
.L_x_2919:
[----:B------:R-:W-:Y:S05]  /*2c20*/  BSYNC B0 ;  /* 0x0000000000007941 */ /* 0x000fea0003800000 */
.L_x_2918:
[----:B------:R-:W-:Y:S02]  /*2c30*/  IADD3 R5, R5, c[0x0][0x10], RZ ;  /* 0x0000040005057a10 */ /* 0x000fe40007ffe0ff */
[----:B------:R-:W-:Y:S02]  /*2c40*/  IADD3 R2, R2, 0x1, RZ ;  /* 0x0000000102027810 */ /* 0x000fe40007ffe0ff */
[----:B------:R-:W-:-:S13]  /*2c50*/  ISETP.GE.AND P1, PT, R5, UR4, PT ;  /* 0x0000000405007c0c */ /* 0x000fda000bf26270 */
[----:B------:R-:W-:Y:S01]  /*2c60*/  @P1 CALL.REL.NOINC `(.L_x_2920) ;  /* 0x0000001000001944 */ /* 0x000fe20003c00000 */
[----:B------:R-:W-:Y:S05]  /*2c70*/  BRA `(.L_x_2921) ;  /* 0xffffd58000007947 */ /* 0x000fea000383ffff */
.L_x_2920:
[----:B------:R-:W-:Y:S05]  /*2c80*/  EXIT ;  /* 0x000000000000794d */ /* 0x000fea0003800000 */
.L_x_2922:
        /* <DEDUP_REMOVED lines=15> */
.L_x_3322:


//--------------------- .text._Z35group_norm_nhwc_fwd_one_pass_kernelI11Fp32IOFp32WLi512ELi26ELi416EEv26Group_norm_nhwc_fwd_params --------------------------
	.section	.text._Z35group_norm_nhwc_fwd_one_pass_kernelI11Fp32IOFp32WLi512ELi26ELi416EEv26Group_norm_nhwc_fwd_params,"ax",@progbits
	.sectioninfo	@"SHI_REGISTERS=94"
	.align	128
        .global         _Z35group_norm_nhwc_fwd_one_pass_kernelI11Fp32IOFp32WLi512ELi26ELi416EEv26Group_norm_nhwc_fwd_params
        .type           _Z35group_norm_nhwc_fwd_one_pass_kernelI11Fp32IOFp32WLi512ELi26ELi416EEv26Group_norm_nhwc_fwd_params,@function
        .size           _Z35group_norm_nhwc_fwd_one_pass_kernelI11Fp32IOFp32WLi512ELi26ELi416EEv26Group_norm_nhwc_fwd_params,(.L_x_3323 - _Z35group_norm_nhwc_fwd_one_pass_kernelI11Fp32IOFp32WLi512ELi26ELi416EEv26Group_norm_nhwc_fwd_params)
        .other          _Z35group_norm_nhwc_fwd_one_pass_kernelI11Fp32IOFp32WLi512ELi26ELi416EEv26Group_norm_nhwc_fwd_params,@"STO_CUDA_ENTRY STV_DEFAULT"
_Z35group_norm_nhwc_fwd_one_pass_kernelI11Fp32IOFp32WLi512ELi26ELi416EEv26Group_norm_nhwc_fwd_params:
.text._Z35group_norm_nhwc_fwd_one_pass_kernelI11Fp32IOFp32WLi512ELi26ELi416EEv26Group_norm_nhwc_fwd_params:
        /* <DEDUP_REMOVED lines=9> */
[----:B------:R-:W-:Y:S01]  /*0090*/  HFMA2.MMA R88, -RZ, RZ, 0, 0 ;  /* 0x00000000ff587435 */ /* 0x000fe200000001ff */
[----:B------:R-:W-:Y:S01]  /*00a0*/  ULDC.U8 UR5, c[0x0][0x1dc] ;  /* 0x0000770000057ab9 */ /* 0x000fe20000000000 */
[----:B------:R-:W1:Y:S01]  /*00b0*/  S2R R77, SR_CTAID.X ;  /* 0x00000000004d7919 */ /* 0x000e620000002500 */
[----:B------:R-:W-:-:S03]  /*00c0*/  ULDC.64 UR6, c[0x0][0x118] ;  /* 0x0000460000067ab9 */ /* 0x000fc60000000a00 */
[----:B------:R-:W2:Y:S01]  /*00d0*/  S2R R89, SR_LANEID ;  /* 0x0000000000597919 */ /* 0x000ea20000000000 */
[C---:B0-----:R-:W-:Y:S01]  /*00e0*/  IMAD.WIDE.U32 R2, R78.reuse, 0x4ec4ec4f, RZ ;  /* 0x4ec4ec4f4e027825 */ /* 0x041fe200078e00ff */
[----:B------:R-:W-:Y:S02]  /*00f0*/  ISETP.GE.U32.AND P4, PT, R78, 0x1a0, PT ;  /* 0x000001a04e00780c */ /* 0x000fe40003f86070 */
[----:B------:R-:W-:Y:S02]  /*0100*/  SHF.R.S32.HI R5, RZ, 0x1f, R78 ;  /* 0x0000001fff057819 */ /* 0x000fe4000001144e */
[----:B------:R-:W-:Y:S02]  /*0110*/  SHF.R.U32.HI R2, RZ, 0x2, R3 ;  /* 0x00000002ff027819 */ /* 0x000fe40000011603 */
[----:B------:R-:W-:-:S03]  /*0120*/  LEA.HI R5, R5, R78, RZ, 0x5 ;  /* 0x0000004e05057211 */ /* 0x000fc600078f28ff */
[----:B-1----:R-:W-:Y:S01]  /*0130*/  IMAD R75, R77, c[0x0][0x1e4], R2 ;  /* 0x000079004d4b7a24 */ /* 0x002fe200078e0202 */
[----:B------:R-:W-:Y:S01]  /*0140*/  SHF.R.S32.HI R74, RZ, 0x5, R5 ;  /* 0x00000005ff4a7819 */ /* 0x000fe20000011405 */
[----:B------:R-:W-:-:S03]  /*0150*/  IMAD R73, R2, -0xd, R78 ;  /* 0xfffffff302497824 */ /* 0x000fc600078e024e */
[C---:B------:R-:W-:Y:S02]  /*0160*/  ISETP.LT.U32.AND P0, PT, R75.reuse, c[0x0][0x1c8], PT ;  /* 0x000072004b007a0c */ /* 0x040fe40003f01070 */
[----:B------:R-:W-:Y:S02]  /*0170*/  SHF.R.S32.HI R87, RZ, 0x1f, R75 ;  /* 0x0000001fff577819 */ /* 0x000fe4000001144b */
[----:B------:R-:W-:Y:S02]  /*0180*/  IADD3 R72, R75, 0x20, RZ ;  /* 0x000000204b487810 */ /* 0x000fe40007ffe0ff */
[----:B------:R-:W-:Y:S02]  /*0190*/  ISETP.LT.AND.EX P2, PT, R87, c[0x0][0x1cc], !P4, P0 ;  /* 0x0000730057007a0c */ /* 0x000fe40006741300 */
[C---:B------:R-:W-:Y:S02]  /*01a0*/  IADD3 R71, R75.reuse, 0x40, RZ ;  /* 0x000000404b477810 */ /* 0x040fe40007ffe0ff */
[----:B------:R-:W-:-:S02]  /*01b0*/  IADD3 R70, R75, 0x60, RZ ;  /* 0x000000604b467810 */ /* 0x000fc40007ffe0ff */
[C---:B------:R-:W-:Y:S02]  /*01c0*/  IADD3 R69, R75.reuse, 0x80, RZ ;  /* 0x000000804b457810 */ /* 0x040fe40007ffe0ff */
[----:B------:R-:W-:Y:S02]  /*01d0*/  IADD3 R68, R75, 0xa0, RZ ;  /* 0x000000a04b447810 */ /* 0x000fe40007ffe0ff */
[----:B------:R-:W-:Y:S02]  /*01e0*/  ISETP.LT.U32.AND P0, PT, R72, c[0x0][0x1c8], PT ;  /* 0x0000720048007a0c */ /* 0x000fe40003f01070 */
[----:B------:R-:W-:Y:S02]  /*01f0*/  ISETP.LT.U32.AND P1, PT, R71, c[0x0][0x1c8], PT ;  /* 0x0000720047007a0c */ /* 0x000fe40003f21070 */
[----:B------:R-:W-:Y:S02]  /*0200*/  @P2 LOP3.LUT R79, R79, 0x200, RZ, 0xfc, !PT ;  /* 0x000002004f4f2812 */ /* 0x000fe400078efcff */
[----:B------:R-:W-:-:S02]  /*0210*/  ISETP.LT.U32.AND P2, PT, R70, c[0x0][0x1c8], PT ;  /* 0x0000720046007a0c */ /* 0x000fc40003f41070 */
[----:B------:R-:W-:Y:S02]  /*0220*/  ISETP.LT.U32.AND P3, PT, R69, c[0x0][0x1c8], PT ;  /* 0x0000720045007a0c */ /* 0x000fe40003f61070 */
[----:B------:R-:W-:Y:S02]  /*0230*/  SHF.R.S32.HI R86, RZ, 0x1f, R72 ;  /* 0x0000001fff567819 */ /* 0x000fe40000011448 */
[----:B------:R-:W-:Y:S02]  /*0240*/  SHF.R.S32.HI R85, RZ, 0x1f, R71 ;  /* 0x0000001fff557819 */ /* 0x000fe40000011447 */
[----:B------:R-:W-:Y:S02]  /*0250*/  SHF.R.S32.HI R84, RZ, 0x1f, R70 ;  /* 0x0000001fff547819 */ /* 0x000fe40000011446 */
[----:B------:R-:W-:Y:S02]  /*0260*/  SHF.R.S32.HI R83, RZ, 0x1f, R69 ;  /* 0x0000001fff537819 */ /* 0x000fe40000011445 */
[----:B------:R-:W-:-:S02]  /*0270*/  IADD3 R67, R75, 0xc0, RZ ;  /* 0x000000c04b437810 */ /* 0x000fc40007ffe0ff */
[----:B------:R-:W-:Y:S02]  /*0280*/  ISETP.LT.U32.AND P5, PT, R68, c[0x0][0x1c8], PT ;  /* 0x0000720044007a0c */ /* 0x000fe40003fa1070 */
[----:B------:R-:W-:Y:S02]  /*0290*/  SHF.R.S32.HI R82, RZ, 0x1f, R68 ;  /* 0x0000001fff527819 */ /* 0x000fe40000011444 */
[----:B------:R-:W-:Y:S02]  /*02a0*/  ISETP.LT.AND.EX P0, PT, R86, c[0x0][0x1cc], !P4, P0 ;  /* 0x0000730056007a0c */ /* 0x000fe40006701300 */
[----:B------:R-:W-:Y:S02]  /*02b0*/  ISETP.LT.AND.EX P1, PT, R85, c[0x0][0x1cc], !P4, P1 ;  /* 0x0000730055007a0c */ /* 0x000fe40006721310 */
[----:B------:R-:W-:Y:S02]  /*02c0*/  ISETP.LT.AND.EX P2, PT, R84, c[0x0][0x1cc], !P4, P2 ;  /* 0x0000730054007a0c */ /* 0x000fe40006741320 */
[----:B------:R-:W-:-:S02]  /*02d0*/  ISETP.LT.AND.EX P3, PT, R83, c[0x0][0x1cc], !P4, P3 ;  /* 0x0000730053007a0c */ /* 0x000fc40006761330 */
[----:B------:R-:W-:Y:S02]  /*02e0*/  SHF.L.U32 R73, R73, 0x1, RZ ;  /* 0x0000000149497819 */ /* 0x000fe400000006ff */
[C---:B------:R-:W-:Y:S02]  /*02f0*/  IADD3 R66, R75.reuse, 0xe0, RZ ;  /* 0x000000e04b427810 */ /* 0x040fe40007ffe0ff */
[C---:B------:R-:W-:Y:S02]  /*0300*/  IADD3 R65, R75.reuse, 0x100, RZ ;  /* 0x000001004b417810 */ /* 0x040fe40007ffe0ff */
[C---:B------:R-:W-:Y:S02]  /*0310*/  IADD3 R64, R75.reuse, 0x120, RZ ;  /* 0x000001204b407810 */ /* 0x040fe40007ffe0ff */
[----:B------:R-:W-:Y:S02]  /*0320*/  IADD3 R63, R75, 0x140, RZ ;  /* 0x000001404b3f7810 */ /* 0x000fe40007ffe0ff */
[----:B------:R-:W-:-:S02]  /*0330*/  ISETP.LT.AND.EX P4, PT, R82, c[0x0][0x1cc], !P4, P5 ;  /* 0x0000730052007a0c */ /* 0x000fc40006781350 */
[C---:B------:R-:W-:Y:S02]  /*0340*/  IADD3 R62, R75.reuse, 0x160, RZ ;  /* 0x000001604b3e7810 */ /* 0x040fe40007ffe0ff */
[C---:B------:R-:W-:Y:S02]  /*0350*/  IADD3 R61, R75.reuse, 0x180, RZ ;  /* 0x000001804b3d7810 */ /* 0x040fe40007ffe0ff */
[C---:B------:R-:W-:Y:S02]  /*0360*/  IADD3 R60, R75.reuse, 0x1a0, RZ ;  /* 0x000001a04b3c7810 */ /* 0x040fe40007ffe0ff */
[C---:B------:R-:W-:Y:S02]  /*0370*/  IADD3 R59, R75.reuse, 0x1c0, RZ ;  /* 0x000001c04b3b7810 */ /* 0x040fe40007ffe0ff */
[----:B------:R-:W-:Y:S02]  /*0380*/  IADD3 R58, R75, 0x1e0, RZ ;  /* 0x000001e04b3a7810 */ /* 0x000fe40007ffe0ff */
[----:B--2---:R-:W-:-:S02]  /*0390*/  SHF.R.S32.HI R81, RZ, 0x1f, R67 ;  /* 0x0000001fff517819 */ /* 0x004fc40000011443 */
.L_x_2981:
[----:B------:R-:W-:Y:S01]  /*03a0*/  IABS R5, c[0x0][0x1d8] ;  /* 0x0000760000057a13 */ /* 0x000fe20000000000 */
[----:B------:R-:W-:Y:S01]  /*03b0*/  @P0 IMAD R9, R86, c[0x0][0x1c0], RZ ;  /* 0x0000700056090a24 */ /* 0x000fe200078e02ff */
[----:B------:R-:W-:Y:S01]  /*03c0*/  LOP3.LUT P6, RZ, R79, 0x200, RZ, 0xc0, !PT ;  /* 0x000002004fff7812 */ /* 0x000fe200078cc0ff */
[----:B------:R-:W-:Y:S01]  /*03d0*/  @P2 IMAD R15, R84, c[0x0][0x1c0], RZ ;  /* 0x00007000540f2a24 */ /* 0x000fe200078e02ff */
[----:B0-----:R-:W0:Y:S01]  /*03e0*/  I2F.RP R0, R5 ;  /* 0x0000000500007306 */ /* 0x001e220000209400 */
[----:B------:R-:W-:Y:S01]  /*03f0*/  @P0 IMAD R9, R72, c[0x0][0x1c4], R9 ;  /* 0x0000710048090a24 */ /* 0x000fe200078e0209 */
[----:B------:R-:W-:Y:S01]  /*0400*/  SHF.R.S32.HI R57, RZ, 0x1f, R66 ;  /* 0x0000001fff397819 */ /* 0x000fe20000011442 */
[----:B------:R-:W-:Y:S01]  /*0410*/  @P4 IMAD R19, R82, c[0x0][0x1c0], RZ ;  /* 0x0000700052134a24 */ /* 0x000fe200078e02ff */
[----:B------:R-:W-:-:S02]  /*0420*/  P2R R48, PR, RZ, 0x1 ;  /* 0x00000001ff307803 */ /* 0x000fc40000000000 */
[----:B------:R-:W-:Y:S02]  /*0430*/  LOP3.LUT R79, R79, 0xffffff7f, RZ, 0xc0, !PT ;  /* 0xffffff7f4f4f7812 */ /* 0x000fe400078ec0ff */
[----:B------:R-:W-:Y:S02]  /*0440*/  SHF.R.S32.HI R56, RZ, 0x1f, R65 ;  /* 0x0000001fff387819 */ /* 0x000fe40000011441 */
[----:B------:R-:W-:Y:S02]  /*0450*/  SHF.R.S32.HI R55, RZ, 0x1f, R64 ;  /* 0x0000001fff377819 */ /* 0x000fe40000011440 */
[----:B------:R-:W-:Y:S02]  /*0460*/  P2R R26, PR, RZ, 0x10 ;  /* 0x00000010ff1a7803 */ /* 0x000fe40000000000 */
[----:B------:R-:W-:Y:S01]  /*0470*/  SHF.R.S32.HI R54, RZ, 0x1f, R63 ;  /* 0x0000001fff367819 */ /* 0x000fe2000001143f */
[----:B0-----:R-:W0:Y:S01]  /*0480*/  MUFU.RCP R0, R0 ;  /* 0x0000000000007308 */ /* 0x001e220000001000 */
[----:B------:R-:W-:-:S02]  /*0490*/  P2R R91, PR, RZ, 0x8 ;  /* 0x00000008ff5b7803 */ /* 0x000fc40000000000 */
[----:B------:R-:W-:Y:S02]  /*04a0*/  SHF.R.S32.HI R53, RZ, 0x1f, R62 ;  /* 0x0000001fff357819 */ /* 0x000fe4000001143e */
[----:B------:R-:W-:Y:S02]  /*04b0*/  P2R R90, PR, RZ, 0x4 ;  /* 0x00000004ff5a7803 */ /* 0x000fe40000000000 */
[----:B------:R-:W-:Y:S02]  /*04c0*/  SHF.R.S32.HI R52, RZ, 0x1f, R61 ;  /* 0x0000001fff347819 */ /* 0x000fe4000001143d */
[----:B------:R-:W-:Y:S02]  /*04d0*/  P2R R49, PR, RZ, 0x2 ;  /* 0x00000002ff317803 */ /* 0x000fe40000000000 */
[----:B------:R-:W-:Y:S02]  /*04e0*/  SHF.R.S32.HI R51, RZ, 0x1f, R60 ;  /* 0x0000001fff337819 */ /* 0x000fe4000001143c */
[----:B------:R-:W-:-:S02]  /*04f0*/  SHF.R.S32.HI R50, RZ, 0x1f, R59 ;  /* 0x0000001fff327819 */ /* 0x000fc4000001143b */
[----:B0-----:R-:W-:-:S04]  /*0500*/  IADD3 R2, R0, 0xffffffe, RZ ;  /* 0x0ffffffe00027810 */ /* 0x001fc80007ffe0ff */
[----:B------:R0:W1:Y:S02]  /*0510*/  F2I.FTZ.U32.TRUNC.NTZ R3, R2 ;  /* 0x0000000200037305 */ /* 0x000064000021f000 */
[----:B0-----:R-:W-:Y:S02]  /*0520*/  MOV R2, RZ ;  /* 0x000000ff00027202 */ /* 0x001fe40000000f00 */
[----:B-1----:R-:W-:-:S05]  /*0530*/  IADD3 R4, RZ, -R3, RZ ;  /* 0x80000003ff047210 */ /* 0x002fca0007ffe0ff */
[----:B------:R-:W-:Y:S01]  /*0540*/  IMAD R7, R4, R5, RZ ;  /* 0x0000000504077224 */ /* 0x000fe200078e02ff */
[----:B------:R-:W-:-:S03]  /*0550*/  IABS R4, R76 ;  /* 0x0000004c00047213 */ /* 0x000fc60000000000 */
[----:B------:R-:W-:-:S06]  /*0560*/  IMAD.HI.U32 R3, R3, R7, R2 ;  /* 0x0000000703037227 */ /* 0x000fcc00078e0002 */
        /* <DEDUP_REMOVED lines=9> */
[----:B------:R-:W-:Y:S02]  /*0600*/  ISETP.GE.AND P5, PT, R0, RZ, PT ;  /* 0x000000ff0000720c */ /* 0x000fe40003fa6270 */
[----:B------:R-:W-:-:S11]  /*0610*/  MOV R5, R3 ;  /* 0x0000000300057202 */ /* 0x000fd60000000f00 */
[----:B------:R-:W-:Y:S02]  /*0620*/  @!P5 IADD3 R5, -R5, RZ, RZ ;  /* 0x000000ff0505d210 */ /* 0x000fe40007ffe1ff */
[----:B------:R-:W-:-:S13]  /*0630*/  ISETP.NE.AND P5, PT, RZ, c[0x0][0x1d8], PT ;  /* 0x00007600ff007a0c */ /* 0x000fda0003fa5270 */
[----:B------:R-:W-:-:S04]  /*0640*/  @!P5 LOP3.LUT R5, RZ, c[0x0][0x1d8], RZ, 0x33, !PT ;  /* 0x00007600ff05da12 */ /* 0x000fc800078e33ff */
[----:B------:R-:W-:Y:S02]  /*0650*/  IADD3 R3, -R5, RZ, RZ ;  /* 0x000000ff05037210 */ /* 0x000fe40007ffe1ff */
[----:B------:R-:W-:-:S03]  /*0660*/  SHF.R.S32.HI R0, RZ, 0x1f, R5 ;  /* 0x0000001fff007819 */ /* 0x000fc60000011405 */
[----:B------:R-:W-:Y:S01]  /*0670*/  IMAD R80, R3, c[0x0][0x1d8], R76 ;  /* 0x0000760003507a24 */ /* 0x000fe200078e024c */
[----:B------:R-:W-:Y:S01]  /*0680*/  SHF.R.S32.HI R3, RZ, 0x1f, R73 ;  /* 0x0000001fff037819 */ /* 0x000fe20000011449 */
[----:B------:R-:W-:Y:S02]  /*0690*/  IMAD R0, R0, c[0x0][0x1d0], RZ ;  /* 0x0000740000007a24 */ /* 0x000fe400078e02ff */
[----:B------:R-:W-:Y:S02]  /*06a0*/  IMAD R80, R80, 0x1a, RZ ;  /* 0x0000001a50507824 */ /* 0x000fe400078e02ff */
[----:B------:R-:W-:Y:S02]  /*06b0*/  IMAD R17, R5, c[0x0][0x1d4], R0 ;  /* 0x0000750005117a24 */ /* 0x000fe400078e0200 */
[----:B------:R-:W-:Y:S01]  /*06c0*/  @P6 IMAD R0, R87, c[0x0][0x1c0], RZ ;  /* 0x0000700057006a24 */ /* 0x000fe200078e02ff */
[----:B------:R-:W-:-:S03]  /*06d0*/  IADD3 R2, P5, R73, R80, RZ ;  /* 0x0000005049027210 */ /* 0x000fc60007fbe0ff */
[----:B------:R-:W-:Y:S01]  /*06e0*/  @P6 IMAD R7, R75, c[0x0][0x1c4], R0 ;  /* 0x000071004b076a24 */ /* 0x000fe200078e0200 */
[----:B------:R-:W-:Y:S01]  /*06f0*/  LEA.HI.X.SX32 R3, R80, R3, 0x1, P5 ;  /* 0x0000000350037211 */ /* 0x000fe200028f0eff */
[----:B------:R-:W-:-:S04]  /*0700*/  @P1 IMAD R0, R85, c[0x0][0x1c0], RZ ;  /* 0x0000700055001a24 */ /* 0x000fc800078e02ff */
[----:B------:R-:W-:-:S04]  /*0710*/  IMAD.WIDE.U32 R2, R5, c[0x0][0x1d0], R2 ;  /* 0x0000740005027a25 */ /* 0x000fc800078e0002 */
[----:B------:R-:W-:Y:S01]  /*0720*/  @P1 IMAD R11, R71, c[0x0][0x1c4], R0 ;  /* 0x00007100470b1a24 */ /* 0x000fe200078e0200 */
[----:B------:R-:W-:Y:S01]  /*0730*/  IADD3 R17, R3, R17, RZ ;  /* 0x0000001103117210 */ /* 0x000fe20007ffe0ff */
[----:B------:R-:W-:Y:S01]  /*0740*/  @P3 IMAD R0, R83, c[0x0][0x1c0], RZ ;  /* 0x0000700053003a24 */ /* 0x000fe200078e02ff */
[-C--:B------:R-:W-:Y:S02]  /*0750*/  @P6 MOV R16, R2.reuse ;  /* 0x0000000200106202 */ /* 0x080fe40000000f00 */
[-C--:B------:R-:W-:Y:S02]  /*0760*/  @P0 MOV R6, R2.reuse ;  /* 0x0000000200060202 */ /* 0x080fe40000000f00 */
[----:B------:R-:W-:Y:S01]  /*0770*/  @P4 MOV R18, R2 ;  /* 0x0000000200124202 */ /* 0x000fe20000000f00 */
[----:B------:R-:W-:-:S05]  /*0780*/  @P6 IMAD.WIDE.U32 R4, R75, c[0x0][0x1c0], R16 ;  /* 0x000070004b046a25 */ /* 0x000fca00078e0010 */
[----:B------:R-:W-:Y:S02]  /*0790*/  @P6 IADD3 R5, R5, R7, RZ ;  /* 0x0000000705056210 */ /* 0x000fe40007ffe0ff */
[----:B------:R-:W-:Y:S02]  /*07a0*/  @P0 MOV R7, R17 ;  /* 0x0000001100070202 */ /* 0x000fe40000000f00 */
[----:B------:R-:W-:-:S03]  /*07b0*/  @P6 LEA R46, P5, R4, c[0x0][0x170], 0x2 ;  /* 0x00005c00042e6a11 */ /* 0x000fc600078a10ff */
[----:B------:R-:W-:Y:S01]  /*07c0*/  @P0 IMAD.WIDE.U32 R6, R72, c[0x0][0x1c0], R6 ;  /* 0x0000700048060a25 */ /* 0x000fe200078e0006 */
[----:B------:R-:W-:Y:S02]  /*07d0*/  @P6 LEA.HI.X R47, R4, c[0x0][0x174], R5, 0x2, P5 ;  /* 0x00005d00042f6a11 */ /* 0x000fe400028f1405 */
[----:B------:R-:W-:Y:S02]  /*07e0*/  @P1 MOV R4, R2 ;  /* 0x0000000200041202 */ /* 0x000fe40000000f00 */
[----:B------:R-:W-:Y:S02]  /*07f0*/  @P1 MOV R5, R17 ;  /* 0x0000001100051202 */ /* 0x000fe40000000f00 */
[----:B------:R-:W-:Y:S01]  /*0800*/  @P0 IADD3 R7, R7, R9, RZ ;  /* 0x0000000907070210 */ /* 0x000fe20007ffe0ff */
[----:B------:R-:W-:Y:S01]  /*0810*/  @P2 IMAD R9, R70, c[0x0][0x1c4], R15 ;  /* 0x0000710046092a24 */ /* 0x000fe200078e020f */
[----:B------:R-:W-:Y:S01]  /*0820*/  @P0 LEA R12, P5, R6, c[0x0][0x170], 0x2 ;  /* 0x00005c00060c0a11 */ /* 0x000fe200078a10ff */
[----:B------:R-:W-:-:S03]  /*0830*/  @P1 IMAD.WIDE.U32 R4, R71, c[0x0][0x1c0], R4 ;  /* 0x0000700047041a25 */ /* 0x000fc600078e0004 */
        /* <DEDUP_REMOVED lines=8> */
[----:B------:R-:W-:Y:S02]  /*08c0*/  @P2 IADD3 R7, R7, R9, RZ ;  /* 0x0000000907072210 */ /* 0x000fe40007ffe0ff */
[C---:B------:R-:W-:Y:S02]  /*08d0*/  @P2 LEA R8, P5, R6.reuse, c[0x0][0x170], 0x2 ;  /* 0x00005c0006082a11 */ /* 0x040fe400078a10ff */
[----:B------:R-:W-:Y:S02]  /*08e0*/  @P3 MOV R4, R2 ;  /* 0x0000000200043202 */ /* 0x000fe40000000f00 */
[-C--:B------:R-:W-:Y:S02]  /*08f0*/  @P3 MOV R5, R17.reuse ;  /* 0x0000001100053202 */ /* 0x080fe40000000f00 */
[----:B------:R-:W-:Y:S01]  /*0900*/  @P2 LEA.HI.X R9, R6, c[0x0][0x174], R7, 0x2, P5 ;  /* 0x00005d0006092a11 */ /* 0x000fe200028f1407 */
[----:B------:R-:W-:Y:S01]  /*0910*/  @P4 IMAD R7, R68, c[0x0][0x1c4], R19 ;  /* 0x0000710044074a24 */ /* 0x000fe200078e0213 */
[----:B------:R-:W-:Y:S01]  /*0920*/  @P4 MOV R19, R17 ;  /* 0x0000001100134202 */ /* 0x000fe20000000f00 */
[----:B------:R-:W-:-:S04]  /*0930*/  @P3 IMAD.WIDE.U32 R4, R69, c[0x0][0x1c0], R4 ;  /* 0x0000700045043a25 */ /* 0x000fc800078e0004 */
[----:B------:R-:W-:Y:S01]  /*0940*/  @P4 IMAD.WIDE.U32 R18, R68, c[0x0][0x1c0], R18 ;  /* 0x0000700044124a25 */ /* 0x000fe200078e0012 */
[----:B------:R-:W-:Y:S02]  /*0950*/  @P3 IADD3 R5, R5, R11, RZ ;  /* 0x0000000b05053210 */ /* 0x000fe40007ffe0ff */
[----:B------:R-:W-:-:S04]  /*0960*/  @P3 LEA R10, P5, R4, c[0x0][0x170], 0x2 ;  /* 0x00005c00040a3a11 */ /* 0x000fc800078a10ff */
[----:B------:R-:W-:Y:S02]  /*0970*/  @P3 LEA.HI.X R11, R4, c[0x0][0x174], R5, 0x2, P5 ;  /* 0x00005d00040b3a11 */ /* 0x000fe400028f1405 */
[----:B------:R-:W-:Y:S02]  /*0980*/  @P4 IADD3 R5, R19, R7, RZ ;  /* 0x0000000713054210 */ /* 0x000fe40007ffe0ff */
[----:B------:R-:W-:-:S04]  /*0990*/  @P4 LEA R6, P5, R18, c[0x0][0x170], 0x2 ;  /* 0x00005c0012064a11 */ /* 0x000fc800078a10ff */
[----:B------:R-:W-:Y:S02]  /*09a0*/  @P4 LEA.HI.X R7, R18, c[0x0][0x174], R5, 0x2, P5 ;  /* 0x00005d0012074a11 */ /* 0x000fe400028f1405 */
[----:B------:R-:W-:-:S04]  /*09b0*/  ISETP.GE.U32.AND P5, PT, R67, c[0x0][0x1c8], PT ;  /* 0x0000720043007a0c */ /* 0x000fc80003fa6070 */
[----:B------:R-:W-:-:S04]  /*09c0*/  ISETP.GE.AND.EX P5, PT, R81, c[0x0][0x1cc], PT, P5 ;  /* 0x0000730051007a0c */ /* 0x000fc80003fa6350 */
[----:B------:R-:W-:-:S13]  /*09d0*/  ISETP.LT.U32.AND P6, PT, R78, 0x1a0, !P5 ;  /* 0x000001a04e00780c */ /* 0x000fda0006fc1070 */
[----:B------:R-:W-:Y:S01]  /*09e0*/  @P6 MOV R4, R2 ;  /* 0x0000000200046202 */ /* 0x000fe20000000f00 */
[----:B------:R-:W-:Y:S01]  /*09f0*/  @P6 IMAD R0, R81, c[0x0][0x1c0], RZ ;  /* 0x0000700051006a24 */ /* 0x000fe200078e02ff */
[----:B------:R-:W-:Y:S02]  /*0a00*/  @P6 MOV R5, R17 ;  /* 0x0000001100056202 */ /* 0x000fe40000000f00 */
[----:B------:R-:W-:Y:S01]  /*0a10*/  @P6 LOP3.LUT R79, R79, 0x80, RZ, 0xfc, !PT ;  /* 0x000000804f4f6812 */ /* 0x000fe200078efcff */
[C---:B------:R-:W-:Y:S02]  /*0a20*/  @P6 IMAD R19, R67.reuse, c[0x0][0x1c4], R0 ;  /* 0x0000710043136a24 */ /* 0x040fe400078e0200 */
[----:B------:R-:W-:Y:S01]  /*0a30*/  @P6 IMAD.WIDE.U32 R4, R67, c[0x0][0x1c0], R4 ;  /* 0x0000700043046a25 */ /* 0x000fe200078e0004 */
[----:B------:R-:W-:-:S04]  /*0a40*/  LOP3.LUT R79, R79, 0xffffffbf, RZ, 0xc0, !PT ;  /* 0xffffffbf4f4f7812 */ /* 0x000fc800078ec0ff */
[----:B------:R-:W-:Y:S02]  /*0a50*/  @P6 IADD3 R5, R5, R19, RZ ;  /* 0x0000001305056210 */ /* 0x000fe40007ffe0ff */
[----:B------:R-:W-:-:S04]  /*0a60*/  @P6 LEA R28, P5, R4, c[0x0][0x170], 0x2 ;  /* 0x00005c00041c6a11 */ /* 0x000fc800078a10ff */
[----:B------:R-:W-:Y:S02]  /*0a70*/  @P6 LEA.HI.X R29, R4, c[0x0][0x174], R5, 0x2, P5 ;  /* 0x00005d00041d6a11 */ /* 0x000fe400028f1405 */
[----:B------:R-:W-:-:S04]  /*0a80*/  ISETP.GE.U32.AND P5, PT, R66, c[0x0][0x1c8], PT ;  /* 0x0000720042007a0c */ /* 0x000fc80003fa6070 */
[----:B------:R-:W-:-:S04]  /*0a90*/  ISETP.GE.AND.EX P5, PT, R57, c[0x0][0x1cc], PT, P5 ;  /* 0x0000730039007a0c */ /* 0x000fc80003fa6350 */
[----:B------:R-:W-:-:S13]  /*0aa0*/  ISETP.GT.U32.OR P0, PT, R78, 0x19f, P5 ;  /* 0x0000019f4e00780c */ /* 0x000fda0002f04470 */
[----:B------:R-:W-:Y:S01]  /*0ab0*/  @!P0 IMAD R5, R57, c[0x0][0x1c0], RZ ;  /* 0x0000700039058a24 */ /* 0x000fe200078e02ff */
[----:B------:R-:W-:Y:S02]  /*0ac0*/  @!P0 MOV R4, R2 ;  /* 0x0000000200048202 */ /* 0x000fe40000000f00 */
[----:B------:R-:W-:Y:S01]  /*0ad0*/  @P0 LOP3.LUT R79, R79, 0x40, RZ, 0xfc, !PT ;  /* 0x000000404f4f0812 */ /* 0x000fe200078efcff */
[----:B------:R-:W-:Y:S01]  /*0ae0*/  @!P0 IMAD R19, R66, c[0x0][0x1c4], R5 ;  /* 0x0000710042138a24 */ /* 0x000fe200078e0205 */
[----:B------:R-:W-:Y:S02]  /*0af0*/  @!P0 MOV R5, R17 ;  /* 0x0000001100058202 */ /* 0x000fe40000000f00 */
[----:B------:R-:W-:-:S03]  /*0b00*/  LOP3.LUT R79, R79, 0xffffffdf, RZ, 0xc0, !PT ;  /* 0xffffffdf4f4f7812 */ /* 0x000fc600078ec0ff */
[----:B------:R-:W-:-:S05]  /*0b10*/  @!P0 IMAD.WIDE.U32 R4, R66, c[0x0][0x1c0], R4 ;  /* 0x0000700042048a25 */ /* 0x000fca00078e0004 */
[----:B------:R-:W-:Y:S02]  /*0b20*/  @!P0 IADD3 R5, R5, R19, RZ ;  /* 0x0000001305058210 */ /* 0x000fe40007ffe0ff */
[----:B------:R-:W-:-:S04]  /*0b30*/  @!P0 LEA R30, P5, R4, c[0x0][0x170], 0x2 ;  /* 0x00005c00041e8a11 */ /* 0x000fc800078a10ff */
[----:B------:R-:W-:Y:S02]  /*0b40*/  @!P0 LEA.HI.X R31, R4, c[0x0][0x174], R5, 0x2, P5 ;  /* 0x00005d00041f8a11 */ /* 0x000fe400028f1405 */
[----:B------:R-:W-:-:S04]  /*0b50*/  ISETP.GE.U32.AND P5, PT, R65, c[0x0][0x1c8], PT ;  /* 0x0000720041007a0c */ /* 0x000fc80003fa6070 */
[----:B------:R-:W-:-:S04]  /*0b60*/  ISETP.GE.AND.EX P5, PT, R56, c[0x0][0x1cc], PT, P5 ;  /* 0x0000730038007a0c */ /* 0x000fc80003fa6350 */
[----:B------:R-:W-:-:S13]  /*0b70*/  ISETP.GT.U32.OR P0, PT, R78, 0x19f, P5 ;  /* 0x0000019f4e00780c */ /* 0x000fda0002f04470 */
[----:B------:R-:W-:Y:S01]  /*0b80*/  @!P0 MOV R4, R2 ;  /* 0x0000000200048202 */ /* 0x000fe20000000f00 */
[----:B------:R-:W-:Y:S01]  /*0b90*/  @!P0 IMAD R0, R56, c[0x0][0x1c0], RZ ;  /* 0x0000700038008a24 */ /* 0x000fe200078e02ff */
[----:B------:R-:W-:Y:S02]  /*0ba0*/  @!P0 MOV R5, R17 ;  /* 0x0000001100058202 */ /* 0x000fe40000000f00 */
[----:B------:R-:W-:Y:S01]  /*0bb0*/  @P0 LOP3.LUT R79, R79, 0x20, RZ, 0xfc, !PT ;  /* 0x000000204f4f0812 */ /* 0x000fe200078efcff */
[C---:B------:R-:W-:Y:S02]  /*0bc0*/  @!P0 IMAD R19, R65.reuse, c[0x0][0x1c4], R0 ;  /* 0x0000710041138a24 */ /* 0x040fe400078e0200 */
[----:B------:R-:W-:-:S05]  /*0bd0*/  @!P0 IMAD.WIDE.U32 R4, R65, c[0x0][0x1c0], R4 ;  /* 0x0000700041048a25 */ /* 0x000fca00078e0004 */
[----:B------:R-:W-:Y:S02]  /*0be0*/  @!P0 IADD3 R5, R5, R19, RZ ;  /* 0x0000001305058210 */ /* 0x000fe40007ffe0ff */
[----:B------:R-:W-:-:S04]  /*0bf0*/  @!P0 LEA R32, P5, R4, c[0x0][0x170], 0x2 ;  /* 0x00005c0004208a11 */ /* 0x000fc800078a10ff */
[----:B------:R-:W-:Y:S02]  /*0c00*/  @!P0 LEA.HI.X R33, R4, c[0x0][0x174], R5, 0x2, P5 ;  /* 0x00005d0004218a11 */ /* 0x000fe400028f1405 */
[----:B------:R-:W-:-:S04]  /*0c10*/  ISETP.GE.U32.AND P5, PT, R64, c[0x0][0x1c8], PT ;  /* 0x0000720040007a0c */ /* 0x000fc80003fa6070 */
[----:B------:R-:W-:-:S04]  /*0c20*/  ISETP.GE.AND.EX P5, PT, R55, c[0x0][0x1cc], PT, P5 ;  /* 0x0000730037007a0c */ /* 0x000fc80003fa6350 */
[----:B------:R-:W-:-:S04]  /*0c30*/  ISETP.GT.U32.OR P4, PT, R78, 0x19f, P5 ;  /* 0x0000019f4e00780c */ /* 0x000fc80002f84470 */
[----:B------:R-:W-:-:S09]  /*0c40*/  P2R R24, PR, RZ, 0x10 ;  /* 0x00000010ff187803 */ /* 0x000fd20000000000 */
        /* <DEDUP_REMOVED lines=8> */
[----:B------:R-:W-:Y:S02]  /*0cd0*/  ISETP.GE.U32.AND P5, PT, R63, c[0x0][0x1c8], PT ;  /* 0x000072003f007a0c */ /* 0x000fe40003fa6070 */
[----:B------:R-:W-:Y:S02]  /*0ce0*/  LOP3.LUT P4, RZ, R79, 0x20, RZ, 0xc0, !PT ;  /* 0x000000204fff7812 */ /* 0x000fe4000788c0ff */
[----:B------:R-:W-:Y:S02]  /*0cf0*/  ISETP.GE.AND.EX P5, PT, R54, c[0x0][0x1cc], PT, P5 ;  /* 0x0000730036007a0c */ /* 0x000fe40003fa6350 */
[----:B------:R-:W-:Y:S02]  /*0d00*/  P2R R22, PR, RZ, 0x10 ;  /* 0x00000010ff167803 */ /* 0x000fe40000000000 */
[----:B------:R-:W-:-:S02]  /*0d10*/  ISETP.GT.U32.OR P3, PT, R78, 0x19f, P5 ;  /* 0x0000019f4e00780c */ /* 0x000fc40002f64470 */
[----:B------:R-:W-:-:S04]  /*0d20*/  LOP3.LUT P4, RZ, R79, 0x40, RZ, 0xc0, !PT ;  /* 0x000000404fff7812 */ /* 0x000fc8000788c0ff */
[----:B------:R-:W-:Y:S02]  /*0d30*/  P2R R20, PR, RZ, 0x10 ;  /* 0x00000010ff147803 */ /* 0x000fe40000000000 */
[----:B------:R-:W-:-:S04]  /*0d40*/  LOP3.LUT P4, RZ, R79, 0x80, RZ, 0xc0, !PT ;  /* 0x000000804fff7812 */ /* 0x000fc8000788c0ff */
[----:B------:R-:W-:Y:S01]  /*0d50*/  P2R R21, PR, RZ, 0x10 ;  /* 0x00000010ff157803 */ /* 0x000fe20000000000 */
[----:B------:R-:W-:Y:S01]  /*0d60*/  @!P3 IMAD R0, R54, c[0x0][0x1c0], RZ ;  /* 0x000070003600ba24 */ /* 0x000fe200078e02ff */
[----:B------:R-:W-:Y:S02]  /*0d70*/  @!P3 MOV R4, R2 ;  /* 0x000000020004b202 */ /* 0x000fe40000000f00 */
[----:B------:R-:W-:Y:S01]  /*0d80*/  @!P3 MOV R5, R17 ;  /* 0x000000110005b202 */ /* 0x000fe20000000f00 */
[----:B------:R-:W-:-:S04]  /*0d90*/  @!P3 IMAD R19, R63, c[0x0][0x1c4], R0 ;  /* 0x000071003f13ba24 */ /* 0x000fc800078e0200 */
        /* <DEDUP_REMOVED lines=43> */
[C---:B------:R-:W-:Y:S01]  /*1050*/  @!P5 IMAD R19, R59.reuse, c[0x0][0x1c4], R0 ;  /* 0x000071003b13da24 */ /* 0x040fe200078e0200 */
[----:B------:R-:W-:Y:S01]  /*1060*/  SHF.R.S32.HI R0, RZ, 0x1f, R58 ;  /* 0x0000001fff007819 */ /* 0x000fe2000001143a */
        /* <DEDUP_REMOVED lines=15> */
[----:B------:R-:W-:Y:S01]  /*1160*/  ISETP.NE.AND P4, PT, R21, RZ, PT ;  /* 0x000000ff1500720c */ /* 0x000fe20003f85270 */
[----:B------:R-:W-:-:S12]  /*1170*/  CS2R R18, SRZ ;  /* 0x0000000000127805 */ /* 0x000fd8000001ff00 */
[----:B------:R0:W2:Y:S01]  /*1180*/  @P4 LDG.E.64 R18, [R28.64] ;  /* 0x000000061c124981 */ /* 0x0000a2000c1e1b00 */
[----:B------:R-:W-:Y:S02]  /*1190*/  ISETP.NE.AND P4, PT, R20, RZ, PT ;  /* 0x000000ff1400720c */ /* 0x000fe40003f85270 */
[----:B------:R-:W-:-:S11]  /*11a0*/  CS2R R20, SRZ ;  /* 0x0000000000147805 */ /* 0x000fd6000001ff00 */
[----:B------:R1:W3:Y:S01]  /*11b0*/  @!P4 LDG.E.64 R20, [R30.64] ;  /* 0x000000061e14c981 */ /* 0x0002e2000c1e1b00 */
[----:B------:R-:W-:Y:S02]  /*11c0*/  ISETP.NE.AND P4, PT, R22, RZ, PT ;  /* 0x000000ff1600720c */ /* 0x000fe40003f85270 */
[----:B------:R-:W-:-:S11]  /*11d0*/  CS2R R22, SRZ ;  /* 0x0000000000167805 */ /* 0x000fd6000001ff00 */
[----:B------:R4:W5:Y:S01]  /*11e0*/  @!P4 LDG.E.64 R22, [R32.64] ;  /* 0x000000062016c981 */ /* 0x000962000c1e1b00 */
[----:B------:R-:W-:Y:S02]  /*11f0*/  ISETP.NE.AND P4, PT, R24, RZ, PT ;  /* 0x000000ff1800720c */ /* 0x000fe40003f85270 */
[----:B------:R-:W-:Y:S01]  /*1200*/  CS2R R24, SRZ ;  /* 0x0000000000187805 */ /* 0x000fe2000001ff00 */
[----:B-1----:R-:W-:Y:S01]  /*1210*/  CS2R R30, SRZ ;  /* 0x00000000001e7805 */ /* 0x002fe2000001ff00 */
[----:B----4-:R-:W-:Y:S01]  /*1220*/  CS2R R32, SRZ ;  /* 0x0000000000207805 */ /* 0x010fe2000001ff00 */
[----:B0-----:R-:W-:-:S04]  /*1230*/  CS2R R28, SRZ ;  /* 0x00000000001c7805 */ /* 0x001fc8000001ff00 */
[----:B------:R0:W4:Y:S04]  /*1240*/  @!P1 LDG.E.64 R30, [R40.64] ;  /* 0x00000006281e9981 */ /* 0x000128000c1e1b00 */
[----:B------:R1:W2:Y:S01]  /*1250*/  @!P4 LDG.E.64 R24, [R34.64] ;  /* 0x000000062218c981 */ /* 0x0002a2000c1e1b00 */
[----:B------:R-:W-:Y:S02]  /*1260*/  ISETP.NE.AND P4, PT, R26, RZ, PT ;  /* 0x000000ff1a00720c */ /* 0x000fe40003f85270 */
[----:B------:R-:W-:Y:S01]  /*1270*/  CS2R R26, SRZ ;  /* 0x00000000001a7805 */ /* 0x000fe2000001ff00 */
[----:B------:R0:W2:Y:S04]  /*1280*/  @!P0 LDG.E.64 R32, [R42.64] ;  /* 0x000000062a208981 */ /* 0x0000a8000c1e1b00 */
[----:B------:R0:W2:Y:S01]  /*1290*/  @!P2 LDG.E.64 R28, [R38.64] ;  /* 0x00000006261ca981 */ /* 0x0000a2000c1e1b00 */
[----:B-1----:R-:W-:Y:S01]  /*12a0*/  CS2R R34, SRZ ;  /* 0x0000000000227805 */ /* 0x002fe2000001ff00 */
[----:B------:R-:W-:-:S02]  /*12b0*/  ISETP.NE.AND P0, PT, R48, RZ, PT ;  /* 0x000000ff3000720c */ /* 0x000fc40003f05270 */
[----:B------:R1:W2:Y:S01]  /*12c0*/  @!P3 LDG.E.64 R26, [R36.64] ;  /* 0x00000006241ab981 */ /* 0x0002a2000c1e1b00 */
[----:B------:R-:W-:Y:S02]  /*12d0*/  ISETP.NE.AND P1, PT, R49, RZ, PT ;  /* 0x000000ff3100720c */ /* 0x000fe40003f25270 */
[----:B------:R-:W-:Y:S01]  /*12e0*/  ISETP.NE.AND P2, PT, R90, RZ, PT ;  /* 0x000000ff5a00720c */ /* 0x000fe20003f45270 */
[----:B------:R1:W2:Y:S01]  /*12f0*/  @!P5 LDG.E.64 R34, [R44.64] ;  /* 0x000000062c22d981 */ /* 0x0002a2000c1e1b00 */
[----:B------:R-:W-:Y:S01]  /*1300*/  LOP3.LUT P5, RZ, R79, 0x200, RZ, 0xc0, !PT ;  /* 0x000002004fff7812 */ /* 0x000fe200078ac0ff */
[----:B0-----:R-:W-:Y:S01]  /*1310*/  CS2R R38, SRZ ;  /* 0x0000000000267805 */ /* 0x001fe2000001ff00 */
[----:B------:R-:W-:Y:S01]  /*1320*/  CS2R R40, SRZ ;  /* 0x0000000000287805 */ /* 0x000fe2000001ff00 */
[----:B------:R-:W-:Y:S01]  /*1330*/  ISETP.NE.AND P3, PT, R91, RZ, PT ;  /* 0x000000ff5b00720c */ /* 0x000fe20003f65270 */
[----:B-1----:R-:W-:-:S03]  /*1340*/  CS2R R36, SRZ ;  /* 0x0000000000247805 */ /* 0x002fc6000001ff00 */
[----:B------:R-:W2:Y:S01]  /*1350*/  @P0 LDG.E.64 R38, [R12.64] ;  /* 0x000000060c260981 */ /* 0x000ea2000c1e1b00 */
[----:B------:R-:W-:-:S03]  /*1360*/  CS2R R42, SRZ ;  /* 0x00000000002a7805 */ /* 0x000fc6000001ff00 */
[----:B------:R0:W3:Y:S04]  /*1370*/  @P1 LDG.E.64 R40, [R14.64] ;  /* 0x000000060e281981 */ /* 0x0000e8000c1e1b00 */
[----:B------:R1:W3:Y:S01]  /*1380*/  @P5 LDG.E.64 R36, [R46.64] ;  /* 0x000000062e245981 */ /* 0x0002e2000c1e1b00 */
[----:B------:R-:W-:-:S03]  /*1390*/  CS2R R44, SRZ ;  /* 0x00000000002c7805 */ /* 0x000fc6000001ff00 */
[----:B------:R2:W4:Y:S04]  /*13a0*/  @P2 LDG.E.64 R42, [R8.64] ;  /* 0x00000006082a2981 */ /* 0x000528000c1e1b00 */
[----:B------:R0:W4:Y:S01]  /*13b0*/  @P3 LDG.E.64 R44, [R10.64] ;  /* 0x000000060a2c3981 */ /* 0x000122000c1e1b00 */
[----:B-1----:R-:W-:-:S06]  /*13c0*/  CS2R R46, SRZ ;  /* 0x00000000002e7805 */ /* 0x002fcc000001ff00 */
[----:B------:R1:W4:Y:S01]  /*13d0*/  @P4 LDG.E.64 R46, [R6.64] ;  /* 0x00000006062e4981 */ /* 0x000322000c1e1b00 */
[----:B------:R-:W-:-:S06]  /*13e0*/  CS2R R48, SRZ ;  /* 0x0000000000307805 */ /* 0x000fcc000001ff00 */
[----:B------:R0:W5:Y:S01]  /*13f0*/  @!P6 LDG.E.64 R48, [R4.64] ;  /* 0x000000060430e981 */ /* 0x000162000c1e1b00 */
[----:B------:R-:W-:Y:S01]  /*1400*/  ISETP.GT.AND P5, PT, R89, 0x1e, PT ;  /* 0x0000001e5900780c */ /* 0x000fe20003fa4270 */
[----:B------:R-:W-:Y:S01]  /*1410*/  BSSY B0, `(.L_x_2923) ;  /* 0x000008f000007945 */ /* 0x000fe20003800000 */
[----:B--2---:R-:W-:Y:S02]  /*1420*/  FADD.FTZ R9, R38, R39 ;  /* 0x0000002726097221 */ /* 0x004fe40000010000 */
[----:B0-----:R-:W-:Y:S02]  /*1430*/  FMUL.FTZ R15, R39, R39 ;  /* 0x00000027270f7220 */ /* 0x001fe40000410000 */
[----:B---3--:R-:W-:Y:S02]  /*1440*/  FADD.FTZ R12, R36, R37 ;  /* 0x00000025240c7221 */ /* 0x008fe40000010000 */
[----:B------:R-:W-:Y:S02]  /*1450*/  FMUL.FTZ R13, R37, R37 ;  /* 0x00000025250d7220 */ /* 0x000fe40000410000 */
[----:B------:R-:W-:-:S02]  /*1460*/  FADD.FTZ R12, RZ, R12 ;  /* 0x0000000cff0c7221 */ /* 0x000fc40000010000 */
[----:B------:R-:W-:Y:S02]  /*1470*/  FFMA.FTZ R13, R36, R36, R13 ;  /* 0x00000024240d7223 */ /* 0x000fe4000001000d */
[----:B------:R-:W-:Y:S02]  /*1480*/  FADD.FTZ R9, R12, R9 ;  /* 0x000000090c097221 */ /* 0x000fe40000010000 */
[----:B------:R-:W-:Y:S02]  /*1490*/  FADD.FTZ R4, R40, R41 ;  /* 0x0000002928047221 */ /* 0x000fe40000010000 */
[----:B------:R-:W-:Y:S02]  /*14a0*/  FFMA.FTZ R8, R38, R38, R15 ;  /* 0x0000002626087223 */ /* 0x000fe4000001000f */
[----:B------:R-:W-:Y:S02]  /*14b0*/  FADD.FTZ R13, RZ, R13 ;  /* 0x0000000dff0d7221 */ /* 0x000fe40000010000 */
[----:B-1----:R-:W-:-:S02]  /*14c0*/  FMUL.FTZ R7, R41, R41 ;  /* 0x0000002929077220 */ /* 0x002fc40000410000 */
[----:B------:R-:W-:Y:S02]  /*14d0*/  FADD.FTZ R4, R9, R4 ;  /* 0x0000000409047221 */ /* 0x000fe40000010000 */
[----:B----4-:R-:W-:Y:S02]  /*14e0*/  FADD.FTZ R5, R42, R43 ;  /* 0x0000002b2a057221 */ /* 0x010fe40000010000 */
[----:B------:R-:W-:Y:S02]  /*14f0*/  FADD.FTZ R8, R13, R8 ;  /* 0x000000080d087221 */ /* 0x000fe40000010000 */
[----:B------:R-:W-:Y:S02]  /*1500*/  FFMA.FTZ R7, R40, R40, R7 ;  /* 0x0000002828077223 */ /* 0x000fe40000010007 */
[----:B------:R-:W-:Y:S02]  /*1510*/  FMUL.FTZ R11, R43, R43 ;  /* 0x0000002b2b0b7220 */ /* 0x000fe40000410000 */
[----:B------:R-:W-:-:S02]  /*1520*/  FADD.FTZ R4, R4, R5 ;  /* 0x0000000504047221 */ /* 0x000fc40000010000 */
[----:B------:R-:W-:Y:S02]  /*1530*/  FADD.FTZ R7, R8, R7 ;  /* 0x0000000708077221 */ /* 0x000fe40000010000 */
[----:B------:R-:W-:Y:S02]  /*1540*/  FFMA.FTZ R6, R42, R42, R11 ;  /* 0x0000002a2a067223 */ /* 0x000fe4000001000b */
[----:B------:R-:W-:Y:S02]  /*1550*/  FADD.FTZ R5, R44, R45 ;  /* 0x0000002d2c057221 */ /* 0x000fe40000010000 */
[----:B------:R-:W-:Y:S02]  /*1560*/  FMUL.FTZ R9, R45, R45 ;  /* 0x0000002d2d097220 */ /* 0x000fe40000410000 */
[----:B------:R-:W-:Y:S02]  /*1570*/  FADD.FTZ R6, R7, R6 ;  /* 0x0000000607067221 */ /* 0x000fe40000010000 */
[----:B------:R-:W-:-:S02]  /*1580*/  FADD.FTZ R4, R4, R5 ;  /* 0x0000000504047221 */ /* 0x000fc40000010000 */
[----:B------:R-:W-:Y:S02]  /*1590*/  FFMA.FTZ R9, R44, R44, R9 ;  /* 0x0000002c2c097223 */ /* 0x000fe40000010009 */
[----:B------:R-:W-:Y:S02]  /*15a0*/  FMUL.FTZ R7, R47, R47 ;  /* 0x0000002f2f077220 */ /* 0x000fe40000410000 */
[----:B------:R-:W-:Y:S02]  /*15b0*/  FADD.FTZ R5, R46, R47 ;  /* 0x0000002f2e057221 */ /* 0x000fe40000010000 */
[----:B------:R-:W-:Y:S02]  /*15c0*/  FADD.FTZ R6, R6, R9 ;  /* 0x0000000906067221 */ /* 0x000fe40000010000 */
[----:B------:R-:W-:Y:S02]  /*15d0*/  FFMA.FTZ R7, R46, R46, R7 ;  /* 0x0000002e2e077223 */ /* 0x000fe40000010007 */
[----:B------:R-:W-:-:S02]  /*15e0*/  FADD.FTZ R4, R4, R5 ;  /* 0x0000000504047221 */ /* 0x000fc40000010000 */
[----:B------:R-:W-:Y:S02]  /*15f0*/  FMUL.FTZ R9, R19, R19 ;  /* 0x0000001313097220 */ /* 0x000fe40000410000 */
[----:B------:R-:W-:Y:S02]  /*1600*/  FADD.FTZ R5, R18, R19 ;  /* 0x0000001312057221 */ /* 0x000fe40000010000 */
[----:B------:R-:W-:Y:S02]  /*1610*/  FADD.FTZ R6, R6, R7 ;  /* 0x0000000706067221 */ /* 0x000fe40000010000 */
[----:B------:R-:W-:Y:S02]  /*1620*/  FFMA.FTZ R9, R18, R18, R9 ;  /* 0x0000001212097223 */ /* 0x000fe40000010009 */
[----:B------:R-:W-:Y:S02]  /*1630*/  FMUL.FTZ R7, R21, R21 ;  /* 0x0000001515077220 */ /* 0x000fe40000410000 */
[----:B------:R-:W-:-:S02]  /*1640*/  FADD.FTZ R4, R4, R5 ;  /* 0x0000000504047221 */ /* 0x000fc40000010000 */
[----:B------:R-:W-:Y:S02]  /*1650*/  FADD.FTZ R5, R20, R21 ;  /* 0x0000001514057221 */ /* 0x000fe40000010000 */
[----:B------:R-:W-:Y:S02]  /*1660*/  FADD.FTZ R6, R6, R9 ;  /* 0x0000000906067221 */ /* 0x000fe40000010000 */
[----:B------:R-:W-:Y:S02]  /*1670*/  FFMA.FTZ R7, R20, R20, R7 ;  /* 0x0000001414077223 */ /* 0x000fe40000010007 */
[----:B-----5:R-:W-:Y:S02]  /*1680*/  FMUL.FTZ R9, R23, R23 ;  /* 0x0000001717097220 */ /* 0x020fe40000410000 */
[----:B------:R-:W-:Y:S02]  /*1690*/  FADD.FTZ R4, R4, R5 ;  /* 0x0000000504047221 */ /* 0x000fe40000010000 */
[----:B------:R-:W-:-:S02]  /*16a0*/  FADD.FTZ R5, R22, R23 ;  /* 0x0000001716057221 */ /* 0x000fc40000010000 */
[----:B------:R-:W-:Y:S02]  /*16b0*/  FADD.FTZ R6, R6, R7 ;  /* 0x0000000706067221 */ /* 0x000fe40000010000 */
[----:B------:R-:W-:Y:S02]  /*16c0*/  FFMA.FTZ R9, R22, R22, R9 ;  /* 0x0000001616097223 */ /* 0x000fe40000010009 */
[----:B------:R-:W-:Y:S02]  /*16d0*/  FMUL.FTZ R7, R25, R25 ;  /* 0x0000001919077220 */ /* 0x000fe40000410000 */
[----:B------:R-:W-:Y:S02]  /*16e0*/  FADD.FTZ R4, R4, R5 ;  /* 0x0000000504047221 */ /* 0x000fe40000010000 */
[----:B------:R-:W-:Y:S02]  /*16f0*/  FADD.FTZ R5, R24, R25 ;  /* 0x0000001918057221 */ /* 0x000fe40000010000 */
[----:B------:R-:W-:-:S02]  /*1700*/  FADD.FTZ R6, R6, R9 ;  /* 0x0000000906067221 */ /* 0x000fc40000010000 */
[----:B------:R-:W-:Y:S02]  /*1710*/  FFMA.FTZ R7, R24, R24, R7 ;  /* 0x0000001818077223 */ /* 0x000fe40000010007 */
[----:B------:R-:W-:Y:S02]  /*1720*/  FMUL.FTZ R9, R27, R27 ;  /* 0x0000001b1b097220 */ /* 0x000fe40000410000 */
[----:B------:R-:W-:Y:S02]  /*1730*/  FADD.FTZ R4, R4, R5 ;  /* 0x0000000504047221 */ /* 0x000fe40000010000 */
[----:B------:R-:W-:Y:S02]  /*1740*/  FADD.FTZ R5, R26, R27 ;  /* 0x0000001b1a057221 */ /* 0x000fe40000010000 */
[----:B------:R-:W-:Y:S02]  /*1750*/  FADD.FTZ R6, R6, R7 ;  /* 0x0000000706067221 */ /* 0x000fe40000010000 */
[----:B------:R-:W-:-:S02]  /*1760*/  FFMA.FTZ R9, R26, R26, R9 ;  /* 0x0000001a1a097223 */ /* 0x000fc40000010009 */
[----:B------:R-:W-:Y:S02]  /*1770*/  FMUL.FTZ R7, R29, R29 ;  /* 0x0000001d1d077220 */ /* 0x000fe40000410000 */
[----:B------:R-:W-:Y:S02]  /*1780*/  FADD.FTZ R4, R4, R5 ;  /* 0x0000000504047221 */ /* 0x000fe40000010000 */
[----:B------:R-:W-:Y:S02]  /*1790*/  FADD.FTZ R5, R28, R29 ;  /* 0x0000001d1c057221 */ /* 0x000fe40000010000 */
[----:B------:R-:W-:Y:S02]  /*17a0*/  FADD.FTZ R6, R6, R9 ;  /* 0x0000000906067221 */ /* 0x000fe40000010000 */
[----:B------:R-:W-:Y:S02]  /*17b0*/  FFMA.FTZ R7, R28, R28, R7 ;  /* 0x0000001c1c077223 */ /* 0x000fe40000010007 */
[----:B------:R-:W-:-:S02]  /*17c0*/  FMUL.FTZ R9, R31, R31 ;  /* 0x0000001f1f097220 */ /* 0x000fc40000410000 */
[----:B------:R-:W-:Y:S02]  /*17d0*/  FADD.FTZ R4, R4, R5 ;  /* 0x0000000504047221 */ /* 0x000fe40000010000 */
        /* <DEDUP_REMOVED lines=8> */
[----:B------:R-:W-:Y:S02]  /*1860*/  FMUL.FTZ R9, R35, R35 ;  /* 0x0000002323097220 */ /* 0x000fe40000410000 */
[----:B------:R-:W-:Y:S02]  /*1870*/  FADD.FTZ R4, R4, R5 ;  /* 0x0000000504047221 */ /* 0x000fe40000010000 */
[----:B------:R-:W-:-:S02]  /*1880*/  FADD.FTZ R6, R6, R7 ;  /* 0x0000000706067221 */ /* 0x000fc40000010000 */
[C---:B------:R-:W-:Y:S02]  /*1890*/  FADD.FTZ R5, R34.reuse, R35 ;  /* 0x0000002322057221 */ /* 0x040fe40000010000 */
[----:B------:R-:W-:Y:S02]  /*18a0*/  FMUL.FTZ R7, R49, R49 ;  /* 0x0000003131077220 */ /* 0x000fe40000410000 */
[----:B------:R-:W-:Y:S02]  /*18b0*/  FFMA.FTZ R9, R34, R34, R9 ;  /* 0x0000002222097223 */ /* 0x000fe40000010009 */
[----:B------:R-:W-:Y:S02]  /*18c0*/  FADD.FTZ R4, R4, R5 ;  /* 0x0000000504047221 */ /* 0x000fe40000010000 */
[----:B------:R-:W-:Y:S02]  /*18d0*/  FFMA.FTZ R7, R48, R48, R7 ;  /* 0x0000003030077223 */ /* 0x000fe40000010007 */
[----:B------:R-:W-:-:S02]  /*18e0*/  FADD.FTZ R6, R6, R9 ;  /* 0x0000000906067221 */ /* 0x000fc40000010000 */
[----:B------:R-:W-:Y:S02]  /*18f0*/  FADD.FTZ R5, R48, R49 ;  /* 0x0000003130057221 */ /* 0x000fe40000010000 */
        /* <DEDUP_REMOVED lines=38> */
[----:B------:R-:W0:Y:S01]  /*1b60*/  LDS.128 R4, [0x40] ;  /* 0x00004000ff047984 */ /* 0x000e220000000c00 */
[----:B-1----:R-:W-:Y:S02]  /*1b70*/  FADD.FTZ R91, R91, R8 ;  /* 0x000000085b5b7221 */ /* 0x002fe40000010000 */
        /* <DEDUP_REMOVED lines=11> */
[----:B------:R-:W0:Y:S01]  /*1c30*/  LDS.64 R4, [0x70] ;  /* 0x00007000ff047984 */ /* 0x000e220000000a00 */
        /* <DEDUP_REMOVED lines=12> */
.L_x_2924:
[----:B0-----:R-:W-:Y:S05]  /*1d00*/  BSYNC B0 ;  /* 0x0000000000007941 */ /* 0x001fea0003800000 */
.L_x_2923:
[----:B------:R-:W-:-:S04]  /*1d10*/  MOV R10, c[0x0][0xc] ;  /* 0x00000300000a7a02 */ /* 0x000fc80000000f00 */
[----:B------:R-:W-:-:S13]  /*1d20*/  ISETP.GE.U32.AND P6, PT, R10, 0x2, PT ;  /* 0x000000020a00780c */ /* 0x000fda0003fc6070 */
[----:B------:R-:W-:Y:S05]  /*1d30*/  @!P6 BRA `(.L_x_2925) ;  /* 0x000009300000e947 */ /* 0x000fea0003800000 */
[----:B------:R-:W-:Y:S05]  /*1d40*/  @P5 BRA `(.L_x_2926) ;  /* 0x000001a000005947 */ /* 0x000fea0003800000 */
[----:B------:R-:W-:Y:S01]  /*1d50*/  HFMA2.MMA R6, -RZ, RZ, 0, 5.9604644775390625e-08 ;  /* 0x00000001ff067435 */ /* 0x000fe200000001ff */
[----:B------:R-:W-:Y:S01]  /*1d60*/  LOP3.LUT P6, RZ, R88, 0x2, RZ, 0xc0, !PT ;  /* 0x0000000258ff7812 */ /* 0x000fe200078cc0ff */
[----:B------:R-:W0:Y:S01]  /*1d70*/  S2R R12, SR_CTAID.Y ;  /* 0x00000000000c7919 */ /* 0x000e220000002600 */
[----:B------:R-:W-:Y:S02]  /*1d80*/  MOV R11, 0x4 ;  /* 0x00000004000b7802 */ /* 0x000fe40000000f00 */
[----:B------:R-:W-:-:S05]  /*1d90*/  SEL R15, RZ, c[0x0][0xc], P6 ;  /* 0x00000300ff0f7a07 */ /* 0x000fca0003000000 */
[----:B------:R-:W-:Y:S02]  /*1da0*/  SEL R13, R6, 0xffffffff, !P6 ;  /* 0xffffffff060d7807 */ /* 0x000fe40007000000 */
[----:B------:R-:W-:-:S05]  /*1db0*/  LOP3.LUT R6, R88, 0x1, RZ, 0xc0, !PT ;  /* 0x0000000158067812 */ /* 0x000fca00078ec0ff */
[----:B------:R-:W-:-:S04]  /*1dc0*/  IMAD R8, R6, c[0x0][0x10], RZ ;  /* 0x0000040006087a24 */ /* 0x000fc800078e02ff */
[----:B------:R-:W-:-:S05]  /*1dd0*/  IMAD R6, R8, c[0x0][0xc], RZ ;  /* 0x0000030008067a24 */ /* 0x000fca00078e02ff */
[----:B------:R-:W-:Y:S01]  /*1de0*/  SHF.L.U32 R6, R6, 0x1, RZ ;  /* 0x0000000106067819 */ /* 0x000fe200000006ff */
[----:B0-----:R-:W-:Y:S01]  /*1df0*/  IMAD R9, R77, c[0x0][0x10], R12 ;  /* 0x000004004d097a24 */ /* 0x001fe200078e020c */
[----:B------:R-:W-:-:S03]  /*1e00*/  IADD3 R8, R8, R12, RZ ;  /* 0x0000000c08087210 */ /* 0x000fc60007ffe0ff */
[----:B------:R-:W-:-:S06]  /*1e10*/  IMAD.WIDE R6, R6, R11, c[0x0][0x198] ;  /* 0x0000660006067625 */ /* 0x000fcc00078e020b */
[----:B------:R-:W-:-:S04]  /*1e20*/  IMAD.WIDE.U32 R6, R9, 0x8, R6 ;  /* 0x0000000809067825 */ /* 0x000fc800078e0006 */
[----:B------:R-:W-:Y:S01]  /*1e30*/  IMAD.WIDE.U32 R8, R8, R11, c[0x0][0x190] ;  /* 0x0000640008087625 */ /* 0x000fe200078e000b */
[----:B------:R0:W-:Y:S01]  /*1e40*/  STG.E.64 [R6.64], R4 ;  /* 0x0000000406007986 */ /* 0x0001e2000c101b06 */
[----:B------:R-:W-:Y:S06]  /*1e50*/  MEMBAR.ALL.GPU ;  /* 0x0000000000007992 */ /* 0x000fec000000a000 */
[----:B------:R-:W-:Y:S01]  /*1e60*/  ISETP.NE.AND P6, PT, R15, -0x1, PT ;  /* 0xffffffff0f00780c */ /* 0x000fe20003fc5270 */
[----:B------:R-:W-:-:S00]  /*1e70*/  ERRBAR ;  /* 0x00000000000079ab */ /* 0x000fc00000000000 */
[----:B------:R1:W-:Y:S11]  /*1e80*/  RED.E.ADD.S32.STRONG.GPU [R8.64], R13 ;  /* 0x0000000d0800798e */ /* 0x0003f6000c10e386 */
[----:B------:R-:W-:Y:S05]  /*1e90*/  @!P6 BRA `(.L_x_2926) ;  /* 0x000000500000e947 */ /* 0x000fea0003800000 */
.L_x_2927:
[----:B0-----:R-:W2:Y:S01]  /*1ea0*/  LDG.E.STRONG.GPU R6, [R8.64] ;  /* 0x0000000608067981 */ /* 0x001ea2000c1ef900 */
[----:B------:R-:W-:Y:S01]  /*1eb0*/  YIELD ;  /* 0x0000000000007946 */ /* 0x000fe20003800000 */
[----:B--2---:R-:W-:Y:S01]  /*1ec0*/  ISETP.NE.AND P6, PT, R6, R15, PT ;  /* 0x0000000f0600720c */ /* 0x004fe20003fc5270 */
[----:B------:R-:W-:-:S12]  /*1ed0*/  CCTL.IVALL ;  /* 0x00000000ff00798f */ /* 0x000fd80002000000 */
[----:B------:R-:W-:Y:S05]  /*1ee0*/  @P6 BRA `(.L_x_2927) ;  /* 0xffffffb000006947 */ /* 0x000fea000383ffff */
.L_x_2926:
[----:B------:R-:W-:Y:S01]  /*1ef0*/  ISETP.NE.AND P6, PT, RZ, c[0x0][0xc], PT ;  /* 0x00000300ff007a0c */ /* 0x000fe20003fc5270 */
[----:B------:R-:W-:Y:S01]  /*1f00*/  WARPSYNC 0xffffffff ;  /* 0xffffffff00007948 */ /* 0x000fe20003800000 */
[----:B------:R-:W-:Y:S11]  /*1f10*/  BAR.SYNC.DEFER_BLOCKING 0x0 ;  /* 0x0000000000007b1d */ /* 0x000ff60000010000 */
[----:B------:R-:W-:Y:S05]  /*1f20*/  @!P6 BRA `(.L_x_2925) ;  /* 0x000007400000e947 */ /* 0x000fea0003800000 */
[----:B0-----:R-:W-:Y:S01]  /*1f30*/  IADD3 R6, R10, -0x1, RZ ;  /* 0xffffffff0a067810 */ /* 0x001fe20007ffe0ff */
[----:B-1----:R-:W-:-:S03]  /*1f40*/  HFMA2.MMA R8, -RZ, RZ, 0, 0 ;  /* 0x00000000ff087435 */ /* 0x002fc600000001ff */
[----:B------:R-:W-:-:S13]  /*1f50*/  ISETP.GE.U32.AND P6, PT, R6, 0x3, PT ;  /* 0x000000030600780c */ /* 0x000fda0003fc6070 */
[----:B------:R-:W-:Y:S05]  /*1f60*/  @!P6 BRA `(.L_x_2928) ;  /* 0x000003e00000e947 */ /* 0x000fea0003800000 */
[----:B------:R-:W-:Y:S02]  /*1f70*/  LOP3.LUT R9, R10, 0x3, RZ, 0xc0, !PT ;  /* 0x000000030a097812 */ /* 0x000fe400078ec0ff */
[----:B------:R-:W-:Y:S02]  /*1f80*/  MOV R8, RZ ;  /* 0x000000ff00087202 */ /* 0x000fe40000000f00 */
[----:B------:R-:W-:Y:S02]  /*1f90*/  IADD3 R9, -R9, c[0x0][0xc], RZ ;  /* 0x0000030009097a10 */ /* 0x000fe40007ffe1ff */
.L_x_2929:
        /* <DEDUP_REMOVED lines=59> */
.L_x_2928:
        /* <DEDUP_REMOVED lines=18> */
.L_x_2931:
[----:B------:R-:W-:Y:S05]  /*2470*/  BSYNC B0 ;  /* 0x0000000000007941 */ /* 0x000fea0003800000 */
.L_x_2930:
[----:B------:R-:W-:-:S13]  /*2480*/  ISETP.NE.AND P6, PT, R9, 0x1, PT ;  /* 0x000000010900780c */ /* 0x000fda0003fc5270 */
[----:B------:R-:W-:Y:S05]  /*2490*/  @!P6 BRA `(.L_x_2925) ;  /* 0x000001d00000e947 */ /* 0x000fea0003800000 */
[----:B------:R-:W-:-:S04]  /*24a0*/  IADD3 R10, R8, 0x1, RZ ;  /* 0x00000001080a7810 */ /* 0x000fc80007ffe0ff */
        /* <DEDUP_REMOVED lines=28> */
.L_x_2925:
[----:B0-----:R-:W-:Y:S01]  /*2670*/  P2R R6, PR, RZ, 0x1 ;  /* 0x00000001ff067803 */ /* 0x001fe20000000000 */
[----:B------:R0:W-:Y:S01]  /*2680*/  @!P5 STS.64 [0x80], R4 ;  /* 0x00008004ff00d388 */ /* 0x0001e20000000a00 */
[----:B------:R-:W-:Y:S01]  /*2690*/  LOP3.LUT P6, RZ, R77, R78, RZ, 0xfc, !PT ;  /* 0x0000004e4dff7212 */ /* 0x000fe200078cfcff */
[----:B------:R-:W-:Y:S01]  /*26a0*/  HFMA2.MMA R7, -RZ, RZ, 0, 2.384185791015625e-07 ;  /* 0x00000004ff077435 */ /* 0x000fe200000001ff */
[----:B------:R-:W-:-:S04]  /*26b0*/  ISETP.EQ.U32.AND P0, PT, RZ, c[0x0][0x168], PT ;  /* 0x00005a00ff007a0c */ /* 0x000fc80003f02070 */
[----:B------:R-:W-:Y:S02]  /*26c0*/  ISETP.EQ.OR.EX P6, PT, RZ, c[0x0][0x16c], P6, P0 ;  /* 0x00005b00ff007a0c */ /* 0x000fe400037c2700 */
[----:B------:R-:W-:Y:S02]  /*26d0*/  ISETP.NE.AND P0, PT, R6, RZ, PT ;  /* 0x000000ff0600720c */ /* 0x000fe40003f05270 */
[----:B------:R-:W-:-:S05]  /*26e0*/  IADD3 R6, R73, R80, RZ ;  /* 0x0000005049067210 */ /* 0x000fca0007ffe0ff */
[----:B-1----:R-:W-:-:S04]  /*26f0*/  IMAD.WIDE R12, R6, R7, c[0x0][0x178] ;  /* 0x00005e00060c7625 */ /* 0x002fc800078e0207 */
[----:B------:R-:W-:Y:S01]  /*2700*/  @!P6 MOV R11, 0x8 ;  /* 0x00000008000be802 */ /* 0x000fe20000000f00 */
[----:B------:R-:W-:Y:S02]  /*2710*/  @!P6 FMUL.FTZ R9, R5, c[0x0][0x1f4] ;  /* 0x00007d000509ea20 */ /* 0x000fe40000410000 */
[----:B------:R-:W-:Y:S02]  /*2720*/  @!P6 FMUL.FTZ R8, R4, c[0x0][0x1f4] ;  /* 0x00007d000408ea20 */ /* 0x000fe40000410000 */
[----:B------:R-:W-:-:S04]  /*2730*/  @!P6 IMAD.WIDE R10, R76, R11, c[0x0][0x168] ;  /* 0x00005a004c0ae625 */ /* 0x000fc800078e020b */
[----:B------:R-:W-:Y:S01]  /*2740*/  IMAD.WIDE R6, R6, R7, c[0x0][0x180] ;  /* 0x0000600006067625 */ /* 0x000fe200078e0207 */
[----:B------:R-:W-:Y:S04]  /*2750*/  @!P6 STG.E.64 [R10.64], R8 ;  /* 0x000000080a00e986 */ /* 0x000fe8000c101b06 */
[----:B------:R-:W-:Y:S06]  /*2760*/  BAR.SYNC.DEFER_BLOCKING 0x0 ;  /* 0x0000000000007b1d */ /* 0x000fec0000010000 */
[----:B0-----:R-:W2:Y:S04]  /*2770*/  LDG.E.64 R4, [R12.64] ;  /* 0x000000060c047981 */ /* 0x001ea8000c1e1b00 */
[----:B------:R-:W2:Y:S01]  /*2780*/  LDG.E.64 R6, [R6.64] ;  /* 0x0000000606067981 */ /* 0x000ea2000c1e1b00 */
[----:B------:R-:W-:-:S03]  /*2790*/  ISETP.NE.AND P6, PT, RZ, UR5, PT ;  /* 0x00000005ff007c0c */ /* 0x000fc6000bfc5270 */
[----:B------:R-:W0:Y:S02]  /*27a0*/  LDS.64 R14, [0x80] ;  /* 0x00008000ff0e7984 */ /* 0x000e240000000a00 */
[----:B0-----:R-:W-:-:S04]  /*27b0*/  FMUL.FTZ R14, R14, c[0x0][0x1f4] ;  /* 0x00007d000e0e7a20 */ /* 0x001fc80000410000 */
[C---:B------:R-:W-:Y:S02]  /*27c0*/  FMUL.FTZ R80, R14.reuse, R14 ;  /* 0x0000000e0e507220 */ /* 0x040fe40000410000 */
[C---:B------:R-:W-:Y:S02]  /*27d0*/  FADD.FTZ R36, -R14.reuse, R36 ;  /* 0x000000240e247221 */ /* 0x040fe40000010100 */
[----:B------:R-:W-:Y:S01]  /*27e0*/  FFMA.FTZ R80, R15, c[0x0][0x1f4], -R80 ;  /* 0x00007d000f507a23 */ /* 0x000fe20000010850 */
[----:B------:R-:W-:Y:S01]  /*27f0*/  MOV R15, 0x3f800000 ;  /* 0x3f800000000f7802 */ /* 0x000fe20000000f00 */
[C---:B------:R-:W-:Y:S02]  /*2800*/  FADD.FTZ R8, -R14.reuse, R37 ;  /* 0x000000250e087221 */ /* 0x040fe40000010100 */
[----:B------:R-:W-:Y:S01]  /*2810*/  FADD.FTZ R38, -R14, R38 ;  /* 0x000000260e267221 */ /* 0x000fe20000010100 */
[----:B------:R-:W-:Y:S01]  /*2820*/  FSETP.GTU.FTZ.AND P5, PT, R80, RZ, PT ;  /* 0x000000ff5000720b */ /* 0x000fe20003fbc000 */
[----:B------:R-:W-:-:S12]  /*2830*/  FADD.FTZ R90, -R14, R39 ;  /* 0x000000270e5a7221 */ /* 0x000fd80000010100 */
[----:B------:R-:W-:-:S04]  /*2840*/  @P5 FADD.FTZ R80, R80, c[0x0][0x188] ;  /* 0x0000620050505621 */ /* 0x000fc80000010000 */
[----:B------:R-:W0:Y:S02]  /*2850*/  @P5 MUFU.RSQ R15, R80 ;  /* 0x00000050000f5308 */ /* 0x000e240000001400 */
[-C--:B0-----:R-:W-:Y:S02]  /*2860*/  FMUL.FTZ R9, R36, R15.reuse ;  /* 0x0000000f24097220 */ /* 0x081fe40000410000 */
        /* <DEDUP_REMOVED lines=14> */
.L_x_2932:
        /* <DEDUP_REMOVED lines=12> */
.L_x_2934:
[----:B------:R-:W-:Y:S05]  /*2a10*/  BSYNC B0 ;  /* 0x0000000000007941 */ /* 0x000fea0003800000 */
.L_x_2933:
[----:B0-----:R-:W-:Y:S02]  /*2a20*/  FADD.FTZ R8, -R14, R41 ;  /* 0x000000290e087221 */ /* 0x001fe40000010100 */
[-C--:B------:R-:W-:Y:S02]  /*2a30*/  FMUL.FTZ R9, R38, R15.reuse ;  /* 0x0000000f26097220 */ /* 0x080fe40000410000 */
[----:B------:R-:W-:Y:S02]  /*2a40*/  FADD.FTZ R40, -R14, R40 ;  /* 0x000000280e287221 */ /* 0x000fe40000010100 */
[-C--:B------:R-:W-:Y:S02]  /*2a50*/  FMUL.FTZ R90, R90, R15.reuse ;  /* 0x0000000f5a5a7220 */ /* 0x080fe40000410000 */
[----:B------:R-:W-:Y:S02]  /*2a60*/  FMUL.FTZ R38, R8, R15 ;  /* 0x0000000f08267220 */ /* 0x000fe40000410000 */
[----:B------:R-:W-:-:S02]  /*2a70*/  FFMA.FTZ R8, R4, R9, R6 ;  /* 0x0000000904087223 */ /* 0x000fc40000010006 */
[----:B------:R-:W-:Y:S02]  /*2a80*/  FMUL.FTZ R37, R40, R15 ;  /* 0x0000000f28257220 */ /* 0x000fe40000410000 */
        /* <DEDUP_REMOVED lines=12> */
.L_x_2935:
        /* <DEDUP_REMOVED lines=11> */
.L_x_2937:
[----:B------:R-:W-:Y:S05]  /*2c00*/  BSYNC B0 ;  /* 0x0000000000007941 */ /* 0x000fea0003800000 */
.L_x_2936:
[C---:B------:R-:W-:Y:S02]  /*2c10*/  FADD.FTZ R42, -R14.reuse, R42 ;  /* 0x0000002a0e2a7221 */ /* 0x040fe40000010100 */
[----:B------:R-:W-:Y:S02]  /*2c20*/  FADD.FTZ R40, -R14, R43 ;  /* 0x0000002b0e287221 */ /* 0x000fe40000010100 */
        /* <DEDUP_REMOVED lines=13> */
.L_x_2938:
        /* <DEDUP_REMOVED lines=11> */
.L_x_2940:
[----:B------:R-:W-:Y:S05]  /*2db0*/  BSYNC B0 ;  /* 0x0000000000007941 */ /* 0x000fea0003800000 */
.L_x_2939:
        /* <DEDUP_REMOVED lines=19> */
.L_x_2941:
        /* <DEDUP_REMOVED lines=11> */
.L_x_2943:
[----:B------:R-:W-:Y:S05]  /*2fa0*/  BSYNC B0 ;  /* 0x0000000000007941 */ /* 0x000fea0003800000 */
.L_x_2942:
        /* <DEDUP_REMOVED lines=15> */
.L_x_2944:
        /* <DEDUP_REMOVED lines=11> */
.L_x_2946:
[----:B------:R-:W-:Y:S05]  /*3150*/  BSYNC B0 ;  /* 0x0000000000007941 */ /* 0x000fea0003800000 */
.L_x_2945:
[C---:B------:R-:W-:Y:S02]  /*3160*/  FADD.FTZ R10, -R14.reuse, R19 ;  /* 0x000000130e0a7221 */ /* 0x040fe40000010100 */
[----:B0-----:R-:W-:Y:S02]  /*3170*/  FADD.FTZ R8, -R14, R47 ;  /* 0x0000002f0e087221 */ /* 0x001fe40000010100 */
[-C--:B------:R-:W-:Y:S02]  /*3180*/  FMUL.FTZ R9, R46, R15.reuse ;  /* 0x0000000f2e097220 */ /* 0x080fe40000410000 */
[-C--:B------:R-:W-:Y:S02]  /*3190*/  FMUL.FTZ R11, R36, R15.reuse ;  /* 0x0000000f240b7220 */ /* 0x080fe40000410000 */
[-C--:B------:R-:W-:Y:S02]  /*31a0*/  FMUL.FTZ R18, R10, R15.reuse ;  /* 0x0000000f0a127220 */ /* 0x080fe40000410000 */
[----:B------:R-:W-:-:S02]  /*31b0*/  FMUL.FTZ R12, R8, R15 ;  /* 0x0000000f080c7220 */ /* 0x000fc40000410000 */
[C-C-:B------:R-:W-:Y:S02]  /*31c0*/  FFMA.FTZ R10, R4.reuse, R9, R6.reuse ;  /* 0x00000009040a7223 */ /* 0x140fe40000010006 */
        /* <DEDUP_REMOVED lines=14> */
.L_x_2947:
        /* <DEDUP_REMOVED lines=11> */
.L_x_2949:
[----:B------:R-:W-:Y:S05]  /*3360*/  BSYNC B0 ;  /* 0x0000000000007941 */ /* 0x000fea0003800000 */
.L_x_2948:
        /* <DEDUP_REMOVED lines=11> */
.L_x_2950:
[----:B------:R-:W-:Y:S01]  /*3420*/  ISETP.GE.U32.AND P5, PT, R67, c[0x0][0x1c8], PT ;  /* 0x0000720043007a0c */ /* 0x000fe20003fa6070 */
[C---:B------:R-:W-:Y:S01]  /*3430*/  FADD.FTZ R20, -R14.reuse, R20 ;  /* 0x000000140e147221 */ /* 0x040fe20000010100 */
[----:B------:R-:W-:Y:S01]  /*3440*/  BSSY B0, `(.L_x_2951) ;  /* 0x0000012000007945 */ /* 0x000fe20003800000 */
[----:B0-----:R-:W-:Y:S01]  /*3450*/  FADD.FTZ R10, -R14, R21 ;  /* 0x000000150e0a7221 */ /* 0x001fe20000010100 */
        /* <DEDUP_REMOVED lines=9> */
[----:B------:R-:W-:-:S05]  /*34f0*/  MOV R13, R17 ;  /* 0x00000011000d7202 */ /* 0x000fca0000000f00 */
[----:B------:R-:W-:-:S04]  /*3500*/  IMAD.WIDE.U32 R18, R67, c[0x0][0x1c0], R12 ;  /* 0x0000700043127a25 */ /* 0x000fc800078e000c */
[----:B------:R-:W-:Y:S01]  /*3510*/  IMAD R13, R67, c[0x0][0x1c4], R20 ;  /* 0x00007100430d7a24 */ /* 0x000fe200078e0214 */
[----:B------:R-:W-:-:S04]  /*3520*/  LEA R12, P5, R18, c[0x0][0x160], 0x2 ;  /* 0x00005800120c7a11 */ /* 0x000fc800078a10ff */
[----:B------:R-:W-:-:S04]  /*3530*/  IADD3 R13, R19, R13, RZ ;  /* 0x0000000d130d7210 */ /* 0x000fc80007ffe0ff */
[----:B------:R-:W-:-:S05]  /*3540*/  LEA.HI.X R13, R18, c[0x0][0x164], R13, 0x2, P5 ;  /* 0x00005900120d7a11 */ /* 0x000fca00028f140d */
[----:B------:R0:W-:Y:S02]  /*3550*/  STG.E.64 [R12.64], R8 ;  /* 0x000000080c007986 */ /* 0x0001e4000c101b06 */
.L_x_2952:
[----:B------:R-:W-:Y:S05]  /*3560*/  BSYNC B0 ;  /* 0x0000000000007941 */ /* 0x000fea0003800000 */
.L_x_2951:
        /* <DEDUP_REMOVED lines=11> */
.L_x_2953:
[----:B------:R-:W-:Y:S01]  /*3620*/  ISETP.GE.U32.AND P5, PT, R66, c[0x0][0x1c8], PT ;  /* 0x0000720042007a0c */ /* 0x000fe20003fa6070 */
[C---:B------:R-:W-:Y:S01]  /*3630*/  FADD.FTZ R22, -R14.reuse, R22 ;  /* 0x000000160e167221 */ /* 0x040fe20000010100 */
[----:B------:R-:W-:Y:S01]  /*3640*/  BSSY B0, `(.L_x_2954) ;  /* 0x0000012000007945 */ /* 0x000fe20003800000 */
[----:B0-----:R-:W-:Y:S01]  /*3650*/  FADD.FTZ R8, -R14, R23 ;  /* 0x000000170e087221 */ /* 0x001fe20000010100 */
        /* <DEDUP_REMOVED lines=16> */
.L_x_2955:
[----:B------:R-:W-:Y:S05]  /*3760*/  BSYNC B0 ;  /* 0x0000000000007941 */ /* 0x000fea0003800000 */
.L_x_2954:
        /* <DEDUP_REMOVED lines=11> */
.L_x_2956:
        /* <DEDUP_REMOVED lines=20> */
.L_x_2958:
[----:B------:R-:W-:Y:S05]  /*3960*/  BSYNC B0 ;  /* 0x0000000000007941 */ /* 0x000fea0003800000 */
.L_x_2957:
        /* <DEDUP_REMOVED lines=11> */
.L_x_2959:
        /* <DEDUP_REMOVED lines=20> */
.L_x_2961:
[----:B------:R-:W-:Y:S05]  /*3b60*/  BSYNC B0 ;  /* 0x0000000000007941 */ /* 0x000fea0003800000 */
.L_x_2960:
        /* <DEDUP_REMOVED lines=11> */
.L_x_2962:
        /* <DEDUP_REMOVED lines=20> */
.L_x_2964:
[----:B------:R-:W-:Y:S05]  /*3d60*/  BSYNC B0 ;  /* 0x0000000000007941 */ /* 0x000fea0003800000 */
.L_x_2963:
        /* <DEDUP_REMOVED lines=11> */
.L_x_2965:
        /* <DEDUP_REMOVED lines=20> */
.L_x_2967:
[----:B------:R-:W-:Y:S05]  /*3f60*/  BSYNC B0 ;  /* 0x0000000000007941 */ /* 0x000fea0003800000 */
.L_x_2966:
        /* <DEDUP_REMOVED lines=11> */
.L_x_2968:
        /* <DEDUP_REMOVED lines=20> */
.L_x_2970:
[----:B------:R-:W-:Y:S05]  /*4160*/  BSYNC B0 ;  /* 0x0000000000007941 */ /* 0x000fea0003800000 */
.L_x_2969:
        /* <DEDUP_REMOVED lines=11> */
.L_x_2971:
        /* <DEDUP_REMOVED lines=20> */
.L_x_2973:
[----:B------:R-:W-:Y:S05]  /*4360*/  BSYNC B0 ;  /* 0x0000000000007941 */ /* 0x000fea0003800000 */
.L_x_2972:
        /* <DEDUP_REMOVED lines=11> */
.L_x_2974:
[----:B------:R-:W-:Y:S01]  /*4420*/  ISETP.GE.U32.AND P5, PT, R59, c[0x0][0x1c8], PT ;  /* 0x000072003b007a0c */ /* 0x000fe20003fa6070 */
[----:B------:R-:W-:Y:S03]  /*4430*/  BSSY B0, `(.L_x_2975) ;  /* 0x000000d000007945 */ /* 0x000fe60003800000 */
[----:B------:R-:W-:-:S04]  /*4440*/  ISETP.GE.AND.EX P5, PT, R50, c[0x0][0x1cc], PT, P5 ;  /* 0x0000730032007a0c */ /* 0x000fc80003fa6350 */
[----:B------:R-:W-:-:S13]  /*4450*/  ISETP.GT.U32.OR P5, PT, R78, 0x19f, P5 ;  /* 0x0000019f4e00780c */ /* 0x000fda0002fa4470 */
[----:B------:R-:W-:Y:S05]  /*4460*/  @P5 BRA `(.L_x_2976) ;  /* 0x0000009000005947 */ /* 0x000fea0003800000 */
[----:B0-----:R-:W-:Y:S01]  /*4470*/  MOV R10, R2 ;  /* 0x00000002000a7202 */ /* 0x001fe20000000f00 */
        /* <DEDUP_REMOVED lines=8> */
.L_x_2976:
[----:B------:R-:W-:Y:S05]  /*4500*/  BSYNC B0 ;  /* 0x0000000000007941 */ /* 0x000fea0003800000 */
.L_x_2975:
[----:B------:R-:W-:Y:S01]  /*4510*/  FADD.FTZ R48, -R14, R48 ;  /* 0x000000300e307221 */ /* 0x000fe20000010100 */
[----:B------:R-:W-:Y:S01]  /*4520*/  ISETP.GE.U32.AND P5, PT, R58, c[0x0][0x1c8], PT ;  /* 0x000072003a007a0c */ /* 0x000fe20003fa6070 */
[----:B------:R-:W-:Y:S02]  /*4530*/  FADD.FTZ R14, -R14, R49 ;  /* 0x000000310e0e7221 */ /* 0x000fe40000010100 */
[-C--:B0-----:R-:W-:Y:S01]  /*4540*/  FMUL.FTZ R9, R48, R15.reuse ;  /* 0x0000000f30097220 */ /* 0x081fe20000410000 */
[----:B------:R-:W-:Y:S01]  /*4550*/  ISETP.GE.AND.EX P5, PT, R0, c[0x0][0x1cc], PT, P5 ;  /* 0x0000730000007a0c */ /* 0x000fe20003fa6350 */
[----:B------:R-:W-:Y:S02]  /*4560*/  FMUL.FTZ R14, R14, R15 ;  /* 0x0000000f0e0e7220 */ /* 0x000fe40000410000 */
[----:B------:R-:W-:Y:S01]  /*4570*/  FFMA.FTZ R6, R4, R9, R6 ;  /* 0x0000000904067223 */ /* 0x000fe20000010006 */
[----:B------:R-:W-:Y:S01]  /*4580*/  ISETP.GT.U32.OR P5, PT, R78, 0x19f, P5 ;  /* 0x0000019f4e00780c */ /* 0x000fe20002fa4470 */
[----:B------:R-:W-:Y:S01]  /*4590*/  FFMA.FTZ R7, R5, R14, R7 ;  /* 0x0000000e05077223 */ /* 0x000fe20000010007 */
[----:B------:R-:W-:Y:S10]  /*45a0*/  @!P6 BRA `(.L_x_2977) ;  /* 0x000000a00000e947 */ /* 0x000ff40003800000 */
        /* <DEDUP_REMOVED lines=10> */
.L_x_2977:
        /* <DEDUP_REMOVED lines=10> */
.L_x_2979:
[----:B------:R-:W-:Y:S05]  /*46f0*/  BSYNC B0 ;  /* 0x0000000000007941 */ /* 0x000fea0003800000 */
.L_x_2978:
[----:B------:R-:W-:Y:S02]  /*4700*/  IADD3 R76, R76, c[0x0][0x10], RZ ;  /* 0x000004004c4c7a10 */ /* 0x000fe40007ffe0ff */
[----:B------:R-:W-:Y:S02]  /*4710*/  IADD3 R88, R88, 0x1, RZ ;  /* 0x0000000158587810 */ /* 0x000fe40007ffe0ff */
[----:B------:R-:W-:-:S13]  /*4720*/  ISETP.GE.AND P5, PT, R76, UR4, PT ;  /* 0x000000044c007c0c */ /* 0x000fda000bfa6270 */
[----:B------:R-:W-:Y:S01]  /*4730*/  @P5 CALL.REL.NOINC `(.L_x_2980) ;  /* 0x0000001000005944 */ /* 0x000fe20003c00000 */
[----:B------:R-:W-:Y:S05]  /*4740*/  BRA `(.L_x_2981) ;  /* 0xffffbc5000007947 */ /* 0x000fea000383ffff */
.L_x_2980:
[----:B------:R-:W-:Y:S05]  /*4750*/  EXIT ;  /* 0x000000000000794d */ /* 0x000fea0003800000 */
.L_x_2982:
        /* <DEDUP_REMOVED lines=10> */
.L_x_3323:


//--------------------- .text._Z35group_norm_nhwc_fwd_one_pass_kernelI11Fp32IOBf16WLi64ELi26ELi416EEv26Group_norm_nhwc_fwd_params --------------------------
	.section	.text._Z35group_norm_nhwc_fwd_one_pass_kernelI11Fp32IOBf16WLi64ELi26ELi416EEv26Group_norm_nhwc_fwd_params,"ax",@progbits
	.sectioninfo	@"SHI_REGISTERS=32"
	.align	128
        .global         _Z35group_norm_nhwc_fwd_one_pass_kernelI11Fp32IOBf16WLi64ELi26ELi416EEv26Group_norm_nhwc_fwd_params
        .type           _Z35group_norm_nhwc_fwd_one_pass_kernelI11Fp32IOBf16WLi64ELi26ELi416EEv26Group_norm_nhwc_fwd_params,@function
        .size           _Z35group_norm_nhwc_fwd_one_pass_kernelI11Fp32IOBf16WLi64ELi26ELi416EEv26Group_norm_nhwc_fwd_params,(.L_x_3324 - _Z35group_norm_nhwc_fwd_one_pass_kernelI11Fp32IOBf16WLi64ELi26ELi416EEv26Group_norm_nhwc_fwd_params)
        .other          _Z35group_norm_nhwc_fwd_one_pass_kernelI11Fp32IOBf16WLi64ELi26ELi416EEv26Group_norm_nhwc_fwd_params,@"STO_CUDA_ENTRY STV_DEFAULT"
_Z35group_norm_nhwc_fwd_one_pass_kernelI11Fp32IOBf16WLi64ELi26ELi416EEv26Group_norm_nhwc_fwd_params:
.text._Z35group_norm_nhwc_fwd_one_pass_kernelI11Fp32IOBf16WLi64ELi26ELi416EEv26Group_norm_nhwc_fwd_params:
        /* <DEDUP_REMOVED lines=25> */
[----:B--2---:R-:W-:Y:S02]  /*0190*/  IADD3 R20, R21, 0x20, RZ ;  /* 0x0000002015147810 */ /* 0x004fe40007ffe0ff */
.L_x_2999:
[----:B------:R-:W-:Y:S02]  /*01a0*/  IABS R7, c[0x0][0x1d8] ;  /* 0x0000760000077a13 */ /* 0x000fe40000000000 */
        /* <DEDUP_REMOVED lines=37> */
[----:B------:R-:W-:-:S04]  /*0400*/  @!P1 IMAD R7, R17, c[0x0][0x1c0], RZ ;  /* 0x0000700011079a24 */ /* 0x000fc800078e02ff */
[----:B------:R-:W-:-:S04]  /*0410*/  IMAD.WIDE.U32 R26, R5, c[0x0][0x1d0], R26 ;  /* 0x00007400051a7a25 */ /* 0x000fc800078e001a */
[----:B------:R-:W-:Y:S01]  /*0420*/  @!P1 IMAD R11, R20, c[0x0][0x1c4], R7 ;  /* 0x00007100140b9a24 */ /* 0x000fe200078e0207 */
        /* <DEDUP_REMOVED lines=11> */
[----:B------:R-:W-:-:S02]  /*04e0*/  MOV R5, RZ ;  /* 0x000000ff00057202 */ /* 0x000fc40000000f00 */
[----:B------:R-:W-:Y:S02]  /*04f0*/  MOV R4, RZ ;  /* 0x000000ff00047202 */ /* 0x000fe40000000f00 */
[----:B------:R-:W-:Y:S02]  /*0500*/  @!P1 LEA.HI.X R9, R6, c[0x0][0x174], R7, 0x2, P3 ;  /* 0x00005d0006099a11 */ /* 0x000fe400018f1407 */
[----:B------:R-:W-:Y:S02]  /*0510*/  CS2R R6, SRZ ;  /* 0x0000000000067805 */ /* 0x000fe4000001ff00 */
[----:B------:R-:W2:Y:S04]  /*0520*/  @P0 LDG.E.64 R4, [R10.64] ;  /* 0x000000060a040981 */ /* 0x000ea8000c1e1b00 */
[----:B------:R-:W3:Y:S01]  /*0530*/  @!P1 LDG.E.64 R6, [R8.64] ;  /* 0x0000000608069981 */ /* 0x000ee2000c1e1b00 */
[C---:B------:R-:W-:Y:S01]  /*0540*/  ISETP.GT.AND P1, PT, R2.reuse, 0x1e, PT ;  /* 0x0000001e0200780c */ /* 0x040fe20003f24270 */
[----:B------:R-:W-:Y:S01]  /*0550*/  BSSY B0, `(.L_x_2983) ;  /* 0x0000047000007945 */ /* 0x000fe20003800000 */
[----:B------:R-:W-:-:S02]  /*0560*/  ISETP.NE.AND P3, PT, R2, RZ, PT ;  /* 0x000000ff0200720c */ /* 0x000fc40003f65270 */
        /* <DEDUP_REMOVED lines=69> */
.L_x_2984:
[----:B------:R-:W-:Y:S05]  /*09c0*/  BSYNC B0 ;  /* 0x0000000000007941 */ /* 0x000fea0003800000 */
.L_x_2983:
        /* <DEDUP_REMOVED lines=25> */
.L_x_2987:
[----:B------:R-:W2:Y:S01]  /*0b60*/  LDG.E.STRONG.GPU R10, [R8.64] ;  /* 0x00000006080a7981 */ /* 0x000ea2000c1ef900 */
[----:B------:R-:W-:Y:S01]  /*0b70*/  YIELD ;  /* 0x0000000000007946 */ /* 0x000fe20003800000 */
[----:B--2---:R-:W-:Y:S01]  /*0b80*/  ISETP.NE.AND P1, PT, R10, R11, PT ;  /* 0x0000000b0a00720c */ /* 0x004fe20003f25270 */
[----:B------:R-:W-:-:S12]  /*0b90*/  CCTL.IVALL ;  /* 0x00000000ff00798f */ /* 0x000fd80002000000 */
[----:B------:R-:W-:Y:S05]  /*0ba0*/  @P1 BRA `(.L_x_2987) ;  /* 0xffffffb000001947 */ /* 0x000fea000383ffff */
.L_x_2986:
        /* <DEDUP_REMOVED lines=11> */
.L_x_2989:
        /* <DEDUP_REMOVED lines=59> */
.L_x_2988:
        /* <DEDUP_REMOVED lines=19> */
.L_x_2991:
[----:B------:R-:W-:Y:S05]  /*1140*/  BSYNC B0 ;  /* 0x0000000000007941 */ /* 0x000fea0003800000 */
.L_x_2990:
        /* <DEDUP_REMOVED lines=30> */
.L_x_2985:
[----:B------:R-:W-:Y:S01]  /*1330*/  LOP3.LUT P1, RZ, R3, R16, RZ, 0xfc, !PT ;  /* 0x0000001003ff7212 */ /* 0x000fe2000782fcff */
[----:B------:R-:W-:Y:S01]  /*1340*/  @!P2 STS.64 [0x80], R12 ;  /* 0x0000800cff00a388 */ /* 0x000fe20000000a00 */
[----:B------:R-:W-:Y:S01]  /*1350*/  ISETP.EQ.U32.AND P3, PT, RZ, c[0x0][0x168], PT ;  /* 0x00005a00ff007a0c */ /* 0x000fe20003f62070 */
[----:B------:R-:W-:Y:S01]  /*1360*/  HFMA2.MMA R15, -RZ, RZ, 0, 1.1920928955078125e-07 ;  /* 0x00000002ff0f7435 */ /* 0x000fe200000001ff */
        /* <DEDUP_REMOVED lines=9> */
[----:B------:R-:W-:-:S05]  /*1400*/  IMAD.WIDE R14, R14, R15, c[0x0][0x180] ;  /* 0x000060000e0e7625 */ /* 0x000fca00078e020f */
[----:B------:R1:W2:Y:S04]  /*1410*/  LDG.E.U16 R25, [R14.64] ;  /* 0x000000060e197981 */ /* 0x0002a8000c1e1500 */
[----:B0-----:R0:W3:Y:S04]  /*1420*/  LDG.E.U16 R12, [R8.64] ;  /* 0x00000006080c7981 */ /* 0x0010e8000c1e1500 */
[----:B------:R0:W4:Y:S04]  /*1430*/  LDG.E.U16 R24, [R8.64+0x2] ;  /* 0x0000020608187981 */ /* 0x000128000c1e1500 */
[----:B-1----:R1:W5:Y:S04]  /*1440*/  LDG.E.U16 R14, [R14.64+0x2] ;  /* 0x000002060e0e7981 */ /* 0x002368000c1e1500 */
[----:B------:R-:W0:Y:S02]  /*1450*/  LDS.64 R10, [0x80] ;  /* 0x00008000ff0a7984 */ /* 0x000e240000000a00 */
[----:B0-----:R-:W-:-:S04]  /*1460*/  FMUL.FTZ R10, R10, c[0x0][0x1f4] ;  /* 0x00007d000a0a7a20 */ /* 0x001fc80000410000 */
[----:B------:R-:W-:-:S04]  /*1470*/  FMUL.FTZ R13, R10, R10 ;  /* 0x0000000a0a0d7220 */ /* 0x000fc80000410000 */
[----:B------:R-:W-:-:S05]  /*1480*/  FFMA.FTZ R11, R11, c[0x0][0x1f4], -R13 ;  /* 0x00007d000b0b7a23 */ /* 0x000fca000001080d */
[----:B------:R-:W-:-:S13]  /*1490*/  FSETP.GTU.FTZ.AND P1, PT, R11, RZ, PT ;  /* 0x000000ff0b00720b */ /* 0x000fda0003f3c000 */
[----:B------:R-:W-:Y:S01]  /*14a0*/  @P1 FADD.FTZ R13, R11, c[0x0][0x188] ;  /* 0x000062000b0d1621 */ /* 0x000fe20000010000 */
[----:B------:R-:W-:-:S06]  /*14b0*/  MOV R11, 0x3f800000 ;  /* 0x3f800000000b7802 */ /* 0x000fcc0000000f00 */
[----:B------:R-:W0:Y:S01]  /*14c0*/  @P1 MUFU.RSQ R11, R13 ;  /* 0x0000000d000b1308 */ /* 0x000e220000001400 */
[----:B------:R-:W-:Y:S01]  /*14d0*/  ISETP.NE.AND P2, PT, RZ, UR5, PT ;  /* 0x00000005ff007c0c */ /* 0x000fe2000bf45270 */
[C---:B------:R-:W-:Y:S02]  /*14e0*/  FADD.FTZ R4, -R10.reuse, R4 ;  /* 0x000000040a047221 */ /* 0x040fe40000010100 */
[C---:B------:R-:W-:Y:S02]  /*14f0*/  FADD.FTZ R8, -R10.reuse, R5 ;  /* 0x000000050a087221 */ /* 0x040fe40000010100 */
[C---:B------:R-:W-:Y:S02]  /*1500*/  FADD.FTZ R6, -R10.reuse, R6 ;  /* 0x000000060a067221 */ /* 0x040fe40000010100 */
[----:B------:R-:W-:Y:S01]  /*1510*/  FADD.FTZ R10, -R10, R7 ;  /* 0x000000070a0a7221 */ /* 0x000fe20000010100 */
[----:B------:R-:W-:-:S04]  /*1520*/  ISETP.GE.U32.AND P1, PT, R20, c[0x0][0x1c8], PT ;  /* 0x0000720014007a0c */ /* 0x000fc80003f26070 */
[----:B------:R-:W-:Y:S01]  /*1530*/  ISETP.GE.AND.EX P1, PT, R17, c[0x0][0x1cc], PT, P1 ;  /* 0x0000730011007a0c */ /* 0x000fe20003f26310 */
[-C--:B0-----:R-:W-:Y:S02]  /*1540*/  FMUL.FTZ R4, R4, R11.reuse ;  /* 0x0000000b04047220 */ /* 0x081fe40000410000 */
[-C--:B------:R-:W-:Y:S02]  /*1550*/  FMUL.FTZ R5, R8, R11.reuse ;  /* 0x0000000b08057220 */ /* 0x080fe40000410000 */
[-C--:B-1----:R-:W-:Y:S02]  /*1560*/  FMUL.FTZ R15, R6, R11.reuse ;  /* 0x0000000b060f7220 */ /* 0x082fe40000410000 */
[----:B------:R-:W-:Y:S01]  /*1570*/  FMUL.FTZ R11, R10, R11 ;  /* 0x0000000b0a0b7220 */ /* 0x000fe20000410000 */
[----:B------:R-:W-:Y:S02]  /*1580*/  ISETP.GT.U32.OR P1, PT, R16, 0x19f, P1 ;  /* 0x0000019f1000780c */ /* 0x000fe40000f24470 */
[----:B--2---:R-:W-:-:S02]  /*1590*/  PRMT R25, RZ, 0x5410, R25 ;  /* 0x00005410ff197816 */ /* 0x004fc40000000019 */
[----:B---3--:R-:W-:Y:S02]  /*15a0*/  PRMT R12, RZ, 0x5410, R12 ;  /* 0x00005410ff0c7816 */ /* 0x008fe4000000000c */
[----:B----4-:R-:W-:Y:S02]  /*15b0*/  PRMT R10, RZ, 0x5410, R24 ;  /* 0x00005410ff0a7816 */ /* 0x010fe40000000018 */
[----:B-----5:R-:W-:Y:S01]  /*15c0*/  PRMT R13, RZ, 0x5410, R14 ;  /* 0x00005410ff0d7816 */ /* 0x020fe2000000000e */
[----:B------:R-:W-:-:S04]  /*15d0*/  FFMA.FTZ R4, R12, R4, R25 ;  /* 0x000000040c047223 */ /* 0x000fc80000010019 */
        /* <DEDUP_REMOVED lines=12> */
.L_x_2992:
        /* <DEDUP_REMOVED lines=11> */
.L_x_2994:
[----:B------:R-:W-:Y:S05]  /*1750*/  BSYNC B0 ;  /* 0x0000000000007941 */ /* 0x000fea0003800000 */
.L_x_2993:
        /* <DEDUP_REMOVED lines=13> */
.L_x_2995:
        /* <DEDUP_REMOVED lines=11> */
.L_x_2997:
[----:B------:R-:W-:Y:S05]  /*18e0*/  BSYNC B0 ;  /* 0x0000000000007941 */ /* 0x000fea0003800000 */
.L_x_2996:
[----:B------:R-:W-:Y:S02]  /*18f0*/  IADD3 R22, R22, c[0x0][0x10], RZ ;  /* 0x0000040016167a10 */ /* 0x000fe40007ffe0ff */
[----:B------:R-:W-:Y:S02]  /*1900*/  IADD3 R18, R18, 0x1, RZ ;  /* 0x0000000112127810 */ /* 0x000fe40007ffe0ff */
[----:B------:R-:W-:-:S13]  /*1910*/  ISETP.GE.AND P1, PT, R22, UR4, PT ;  /* 0x0000000416007c0c */ /* 0x000fda000bf26270 */
[----:B------:R-:W-:Y:S01]  /*1920*/  @P1 CALL.REL.NOINC `(.L_x_2998) ;  /* 0x0000001000001944 */ /* 0x000fe20003c00000 */
[----:B------:R-:W-:Y:S05]  /*1930*/  BRA `(.L_x_2999) ;  /* 0xffffe86000007947 */ /* 0x000fea000383ffff */
.L_x_2998:
[----:B------:R-:W-:Y:S05]  /*1940*/  EXIT ;  /* 0x000000000000794d */ /* 0x000fea0003800000 */
.L_x_3000:
        /* <DEDUP_REMOVED lines=11> */
.L_x_3324:


//--------------------- .text._Z35group_norm_nhwc_fwd_one_pass_kernelI11Fp32IOBf16WLi128ELi26ELi416EEv26Group_norm_nhwc_fwd_params --------------------------
	.section	.text._Z35group_norm_nhwc_fwd_one_pass_kernelI11Fp32IOBf16WLi128ELi26ELi416EEv26Group_norm_nhwc_fwd_params,"ax",@progbits
	.sectioninfo	@"SHI_REGISTERS=48"
	.align	128
        .global         _Z35group_norm_nhwc_fwd_one_pass_kernelI11Fp32IOBf16WLi128ELi26ELi416EEv26Group_norm_nhwc_fwd_params
        .type           _Z35group_norm_nhwc_fwd_one_pass_kernelI11Fp32IOBf16WLi128ELi26ELi416EEv26Group_norm_nhwc_fwd_params,@function
        .size           _Z35group_norm_nhwc_fwd_one_pass_kernelI11Fp32IOBf16WLi128ELi26ELi416EEv26Group_norm_nhwc_fwd_params,(.L_x_3325 - _Z35group_norm_nhwc_fwd_one_pass_kernelI11Fp32IOBf16WLi128ELi26ELi416EEv26Group_norm_nhwc_fwd_params)
        .other          _Z35group_norm_nhwc_fwd_one_pass_kernelI11Fp32IOBf16WLi128ELi26ELi416EEv26Group_norm_nhwc_fwd_params,@"STO_CUDA_ENTRY STV_DEFAULT"
_Z35group_norm_nhwc_fwd_one_pass_kernelI11Fp32IOBf16WLi128ELi26ELi416EEv26Group_norm_nhwc_fwd_params:
.text._Z35group_norm_nhwc_fwd_one_pass_kernelI11Fp32IOBf16WLi128ELi26ELi416EEv26Group_norm_nhwc_fwd_params:
        /* <DEDUP_REMOVED lines=28> */
.L_x_3023:
        /* <DEDUP_REMOVED lines=169> */
.L_x_3002:
[----:B------:R-:W-:Y:S05]  /*0c50*/  BSYNC B0 ;  /* 0x0000000000007941 */ /* 0x000fea0003800000 */
.L_x_3001:
        /* <DEDUP_REMOVED lines=25> */
.L_x_3005:
[----:B------:R-:W2:Y:S01]  /*0df0*/  LDG.E.STRONG.GPU R10, [R8.64] ;  /* 0x00000006080a7981 */ /* 0x000ea2000c1ef900 */
[----:B------:R-:W-:Y:S01]  /*0e00*/  YIELD ;  /* 0x0000000000007946 */ /* 0x000fe20003800000 */
[----:B--2---:R-:W-:Y:S01]  /*0e10*/  ISETP.NE.AND P1, PT, R10, R11, PT ;  /* 0x0000000b0a00720c */ /* 0x004fe20003f25270 */
[----:B------:R-:W-:-:S12]  /*0e20*/  CCTL.IVALL ;  /* 0x00000000ff00798f */ /* 0x000fd80002000000 */
[----:B------:R-:W-:Y:S05]  /*0e30*/  @P1 BRA `(.L_x_3005) ;  /* 0xffffffb000001947 */ /* 0x000fea000383ffff */
.L_x_3004:
        /* <DEDUP_REMOVED lines=11> */
.L_x_3007:
        /* <DEDUP_REMOVED lines=8> */
[C---:B------:R-:W-:Y:S02]  /*0f70*/  @!P1 LOP3.LUT R9, R2.reuse, 0x1, RZ, 0xc0, !PT ;  /* 0x0000000102099812 */ /* 0x040fe400078ec0ff */
[C---:B------:R-:W-:Y:S01]  /*0f80*/  @!P2 LOP3.LUT R12, R2.reuse, 0x1, RZ, 0xc0, !PT ;  /* 0x00000001020ca812 */ /* 0x040fe200078ec0ff */
[----:B------:R-:W2:Y:S02]  /*0f90*/  @!P2 S2R R23, SR_CTAID.Y ;  /* 0x000000000017a919 */ /* 0x000ea40000002600 */
[----:B------:R-:W-:Y:S02]  /*0fa0*/  @!P1 IMAD R9, R9, c[0x0][0x10], RZ ;  /* 0x0000040009099a24 */ /* 0x000fe400078e02ff */
[----:B------:R-:W3:Y:S01]  /*0fb0*/  @!P4 S2R R13, SR_CTAID.Y ;  /* 0x00000000000dc919 */ /* 0x000ee20000002600 */
[----:B------:R-:W-:Y:S01]  /*0fc0*/  @!P4 LOP3.LUT R15, R2, 0x1, RZ, 0xc0, !PT ;  /* 0x00000001020fc812 */ /* 0x000fe200078ec0ff */
[----:B------:R-:W-:Y:S01]  /*0fd0*/  @!P1 IMAD R9, R9, c[0x0][0xc], RZ ;  /* 0x0000030009099a24 */ /* 0x000fe200078e02ff */
[----:B------:R-:W-:Y:S01]  /*0fe0*/  @!P4 MOV R17, 0x4 ;  /* 0x000000040011c802 */ /* 0x000fe20000000f00 */
[----:B------:R-:W-:-:S02]  /*0ff0*/  @!P2 IMAD R12, R12, c[0x0][0x10], RZ ;  /* 0x000004000c0caa24 */ /* 0x000fc400078e02ff */
[----:B------:R-:W-:Y:S01]  /*1000*/  @!P4 IMAD R16, R15, c[0x0][0x10], RZ ;  /* 0x000004000f10ca24 */ /* 0x000fe200078e02ff */
[----:B------:R-:W-:Y:S01]  /*1010*/  @!P1 SHF.L.U32 R9, R9, 0x1, RZ ;  /* 0x0000000109099819 */ /* 0x000fe200000006ff */
[----:B------:R-:W-:Y:S02]  /*1020*/  @!P2 IMAD R12, R12, c[0x0][0xc], RZ ;  /* 0x000003000c0caa24 */ /* 0x000fe400078e02ff */
[----:B-1----:R-:W-:Y:S02]  /*1030*/  @!P1 IMAD R15, R18, c[0x0][0x10], R11 ;  /* 0x00000400120f9a24 */ /* 0x002fe400078e020b */
[----:B------:R-:W-:Y:S02]  /*1040*/  @!P4 IMAD R11, R16, c[0x0][0xc], RZ ;  /* 0x00000300100bca24 */ /* 0x000fe400078e02ff */
[----:B--2---:R-:W-:Y:S01]  /*1050*/  @!P2 IMAD R23, R8, c[0x0][0x10], R23 ;  /* 0x000004000817aa24 */ /* 0x004fe200078e0217 */
[----:B------:R-:W-:Y:S02]  /*1060*/  @!P1 MOV R8, 0x4 ;  /* 0x0000000400089802 */ /* 0x000fe40000000f00 */
[----:B------:R-:W-:Y:S01]  /*1070*/  @!P4 SHF.L.U32 R16, R11, 0x1, RZ ;  /* 0x000000010b10c819 */ /* 0x000fe200000006ff */
[----:B---3--:R-:W-:Y:S01]  /*1080*/  @!P4 IMAD R13, R10, c[0x0][0x10], R13 ;  /* 0x000004000a0dca24 */ /* 0x008fe200078e020d */
[----:B------:R-:W-:Y:S01]  /*1090*/  @!P2 SHF.L.U32 R10, R12, 0x1, RZ ;  /* 0x000000010c0aa819 */ /* 0x000fe200000006ff */
[----:B------:R-:W-:Y:S01]  /*10a0*/  @!P1 IMAD.WIDE R8, R9, R8, c[0x0][0x198] ;  /* 0x0000660009089625 */ /* 0x000fe200078e0208 */
[----:B------:R-:W-:-:S02]  /*10b0*/  @!P5 LOP3.LUT R12, R2, 0x1, RZ, 0xc0, !PT ;  /* 0x00000001020cd812 */ /* 0x000fc400078ec0ff */
[----:B------:R-:W-:Y:S01]  /*10c0*/  @!P2 MOV R11, 0x4 ;  /* 0x00000004000ba802 */ /* 0x000fe20000000f00 */
[----:B------:R-:W-:-:S04]  /*10d0*/  @!P4 IMAD.WIDE R16, R16, R17, c[0x0][0x198] ;  /* 0x000066001010c625 */ /* 0x000fc800078e0211 */
[----:B------:R-:W-:Y:S02]  /*10e0*/  @!P1 IMAD.WIDE.U32 R8, R15, 0x8, R8 ;  /* 0x000000080f089825 */ /* 0x000fe400078e0008 */
[----:B------:R-:W1:Y:S02]  /*10f0*/  @!P5 S2R R15, SR_CTAID.Y ;  /* 0x00000000000fd919 */ /* 0x000e640000002600 */
[----:B------:R-:W-:Y:S02]  /*1100*/  @!P5 IMAD R12, R12, c[0x0][0x10], RZ ;  /* 0x000004000c0cda24 */ /* 0x000fe400078e02ff */
[----:B------:R-:W-:Y:S01]  /*1110*/  @!P2 IMAD.WIDE R10, R10, R11, c[0x0][0x198] ;  /* 0x000066000a0aa625 */ /* 0x000fe200078e020b */
[----:B------:R-:W2:Y:S03]  /*1120*/  @!P1 LDG.E.64 R8, [R8.64] ;  /* 0x0000000608089981 */ /* 0x000ea6000c1e1b00 */
[----:B------:R-:W-:-:S02]  /*1130*/  @!P5 IMAD R12, R12, c[0x0][0xc], RZ ;  /* 0x000003000c0cda24 */ /* 0x000fc400078e02ff */
[----:B------:R-:W-:Y:S01]  /*1140*/  @!P4 IMAD.WIDE.U32 R16, R13, 0x8, R16 ;  /* 0x000000080d10c825 */ /* 0x000fe200078e0010 */
[----:B------:R-:W-:Y:S02]  /*1150*/  @!P5 MOV R13, 0x4 ;  /* 0x00000004000dd802 */ /* 0x000fe40000000f00 */
[----:B------:R-:W-:Y:S01]  /*1160*/  @!P5 SHF.L.U32 R12, R12, 0x1, RZ ;  /* 0x000000010c0cd819 */ /* 0x000fe200000006ff */
[----:B------:R-:W-:-:S04]  /*1170*/  @!P2 IMAD.WIDE.U32 R10, R23, 0x8, R10 ;  /* 0x00000008170aa825 */ /* 0x000fc800078e000a */
[----:B------:R-:W-:Y:S02]  /*1180*/  @!P5 IMAD.WIDE R12, R12, R13, c[0x0][0x198] ;  /* 0x000066000c0cd625 */ /* 0x000fe400078e020d */
[----:B------:R-:W3:Y:S02]  /*1190*/  @!P2 LDG.E.64 R10, [R10.64] ;  /* 0x000000060a0aa981 */ /* 0x000ee4000c1e1b00 */
[----:B-1----:R-:W-:-:S04]  /*11a0*/  @!P5 IMAD R15, R14, c[0x0][0x10], R15 ;  /* 0x000004000e0fda24 */ /* 0x002fc800078e020f */
        /* <DEDUP_REMOVED lines=15> */
.L_x_3006:
        /* <DEDUP_REMOVED lines=19> */
.L_x_3009:
[----:B------:R-:W-:Y:S05]  /*13d0*/  BSYNC B0 ;  /* 0x0000000000007941 */ /* 0x000fea0003800000 */
.L_x_3008:
        /* <DEDUP_REMOVED lines=30> */
.L_x_3003:
[----:B------:R-:W-:Y:S01]  /*15c0*/  LOP3.LUT P1, RZ, R5, R6, RZ, 0xfc, !PT ;  /* 0x0000000605ff7212 */ /* 0x000fe2000782fcff */
[----:B------:R-:W-:Y:S01]  /*15d0*/  @!P3 STS.64 [0x80], R20 ;  /* 0x00008014ff00b388 */ /* 0x000fe20000000a00 */
        /* <DEDUP_REMOVED lines=12> */
[----:B------:R2:W3:Y:S04]  /*16a0*/  LDG.E.U16 R18, [R10.64] ;  /* 0x000000060a127981 */ /* 0x0004e8000c1e1500 */
[----:B------:R-:W4:Y:S04]  /*16b0*/  LDG.E.U16 R19, [R14.64] ;  /* 0x000000060e137981 */ /* 0x000f28000c1e1500 */
[----:B------:R2:W5:Y:S04]  /*16c0*/  LDG.E.U16 R22, [R10.64+0x2] ;  /* 0x000002060a167981 */ /* 0x000568000c1e1500 */
[----:B------:R-:W5:Y:S04]  /*16d0*/  LDG.E.U16 R23, [R14.64+0x2] ;  /* 0x000002060e177981 */ /* 0x000f68000c1e1500 */
[----:B------:R-:W0:Y:S01]  /*16e0*/  LDS.64 R16, [0x80] ;  /* 0x00008000ff107984 */ /* 0x000e220000000a00 */
[----:B-1----:R-:W-:Y:S01]  /*16f0*/  MOV R9, 0x3f800000 ;  /* 0x3f80000000097802 */ /* 0x002fe20000000f00 */
[----:B0-----:R-:W-:-:S04]  /*1700*/  FMUL.FTZ R16, R16, c[0x0][0x1f4] ;  /* 0x00007d0010107a20 */ /* 0x001fc80000410000 */
[----:B------:R-:W-:-:S04]  /*1710*/  FMUL.FTZ R34, R16, R16 ;  /* 0x0000001010227220 */ /* 0x000fc80000410000 */
[----:B------:R-:W-:-:S05]  /*1720*/  FFMA.FTZ R17, R17, c[0x0][0x1f4], -R34 ;  /* 0x00007d0011117a23 */ /* 0x000fca0000010822 */
[----:B------:R-:W-:-:S13]  /*1730*/  FSETP.GTU.FTZ.AND P1, PT, R17, RZ, PT ;  /* 0x000000ff1100720b */ /* 0x000fda0003f3c000 */
[----:B------:R-:W-:-:S04]  /*1740*/  @P1 FADD.FTZ R17, R17, c[0x0][0x188] ;  /* 0x0000620011111621 */ /* 0x000fc80000010000 */
[----:B------:R-:W2:Y:S01]  /*1750*/  @P1 MUFU.RSQ R9, R17 ;  /* 0x0000001100091308 */ /* 0x000ea20000001400 */
[----:B------:R-:W-:Y:S01]  /*1760*/  ISETP.NE.AND P4, PT, RZ, UR5, PT ;  /* 0x00000005ff007c0c */ /* 0x000fe2000bf85270 */
[C---:B------:R-:W-:Y:S02]  /*1770*/  FADD.FTZ R26, -R16.reuse, R26 ;  /* 0x0000001a101a7221 */ /* 0x040fe40000010100 */
[C---:B------:R-:W-:Y:S02]  /*1780*/  FADD.FTZ R8, -R16.reuse, R27 ;  /* 0x0000001b10087221 */ /* 0x040fe40000010100 */
[C---:B------:R-:W-:Y:S02]  /*1790*/  FADD.FTZ R28, -R16.reuse, R28 ;  /* 0x0000001c101c7221 */ /* 0x040fe40000010100 */
[C---:B------:R-:W-:Y:S02]  /*17a0*/  FADD.FTZ R12, -R16.reuse, R29 ;  /* 0x0000001d100c7221 */ /* 0x040fe40000010100 */
[----:B------:R-:W-:-:S02]  /*17b0*/  FADD.FTZ R30, -R16, R30 ;  /* 0x0000001e101e7221 */ /* 0x000fc40000010100 */
[C---:B------:R-:W-:Y:S02]  /*17c0*/  FADD.FTZ R20, -R16.reuse, R31 ;  /* 0x0000001f10147221 */ /* 0x040fe40000010100 */
[C---:B------:R-:W-:Y:S02]  /*17d0*/  FADD.FTZ R32, -R16.reuse, R32 ;  /* 0x0000002010207221 */ /* 0x040fe40000010100 */
[----:B------:R-:W-:Y:S01]  /*17e0*/  FADD.FTZ R16, -R16, R33 ;  /* 0x0000002110107221 */ /* 0x000fe20000010100 */
[----:B------:R-:W-:Y:S01]  /*17f0*/  ISETP.GE.U32.AND P1, PT, R37, c[0x0][0x1c8], PT ;  /* 0x0000720025007a0c */ /* 0x000fe20003f26070 */
[-C--:B--2---:R-:W-:Y:S01]  /*1800*/  FMUL.FTZ R10, R26, R9.reuse ;  /* 0x000000091a0a7220 */ /* 0x084fe20000410000 */
[----:B------:R-:W-:Y:S01]  /*1810*/  ISETP.GE.U32.AND P2, PT, R36, c[0x0][0x1c8], PT ;  /* 0x0000720024007a0c */ /* 0x000fe20003f46070 */
[-C--:B------:R-:W-:Y:S01]  /*1820*/  FMUL.FTZ R11, R8, R9.reuse ;  /* 0x00000009080b7220 */ /* 0x080fe20000410000 */
[----:B------:R-:W-:Y:S01]  /*1830*/  ISETP.GE.U32.AND P3, PT, R7, c[0x0][0x1c8], PT ;  /* 0x0000720007007a0c */ /* 0x000fe20003f66070 */
[----:B------:R-:W-:-:S02]  /*1840*/  FMUL.FTZ R27, R28, R9 ;  /* 0x000000091c1b7220 */ /* 0x000fc40000410000 */
[-C--:B------:R-:W-:Y:S02]  /*1850*/  FMUL.FTZ R26, R12, R9.reuse ;  /* 0x000000090c1a7220 */ /* 0x080fe40000410000 */
[-C--:B------:R-:W-:Y:S02]  /*1860*/  FMUL.FTZ R21, R30, R9.reuse ;  /* 0x000000091e157220 */ /* 0x080fe40000410000 */
[-C--:B------:R-:W-:Y:S02]  /*1870*/  FMUL.FTZ R20, R20, R9.reuse ;  /* 0x0000000914147220 */ /* 0x080fe40000410000 */
[-C--:B------:R-:W-:Y:S02]  /*1880*/  FMUL.FTZ R8, R32, R9.reuse ;  /* 0x0000000920087220 */ /* 0x080fe40000410000 */
[----:B------:R-:W-:Y:S01]  /*1890*/  FMUL.FTZ R9, R16, R9 ;  /* 0x0000000910097220 */ /* 0x000fe20000410000 */
[----:B------:R-:W-:Y:S02]  /*18a0*/  ISETP.GE.AND.EX P1, PT, R24, c[0x0][0x1cc], PT, P1 ;  /* 0x0000730018007a0c */ /* 0x000fe40003f26310 */
[----:B------:R-:W-:-:S02]  /*18b0*/  ISETP.GE.AND.EX P2, PT, R25, c[0x0][0x1cc], PT, P2 ;  /* 0x0000730019007a0c */ /* 0x000fc40003f46320 */
[----:B------:R-:W-:Y:S02]  /*18c0*/  ISETP.GE.AND.EX P3, PT, R35, c[0x0][0x1cc], PT, P3 ;  /* 0x0000730023007a0c */ /* 0x000fe40003f66330 */
[C---:B------:R-:W-:Y:S02]  /*18d0*/  ISETP.GT.U32.OR P1, PT, R6.reuse, 0x19f, P1 ;  /* 0x0000019f0600780c */ /* 0x040fe40000f24470 */
[C---:B------:R-:W-:Y:S02]  /*18e0*/  ISETP.GT.U32.OR P2, PT, R6.reuse, 0x19f, P2 ;  /* 0x0000019f0600780c */ /* 0x040fe40001744470 */
[----:B------:R-:W-:Y:S02]  /*18f0*/  ISETP.GT.U32.OR P3, PT, R6, 0x19f, P3 ;  /* 0x0000019f0600780c */ /* 0x000fe40001f64470 */
[----:B---3--:R-:W-:Y:S02]  /*1900*/  PRMT R17, RZ, 0x5410, R18 ;  /* 0x00005410ff117816 */ /* 0x008fe40000000012 */
[----:B----4-:R-:W-:-:S02]  /*1910*/  PRMT R18, RZ, 0x5410, R19 ;  /* 0x00005410ff127816 */ /* 0x010fc40000000013 */
[----:B-----5:R-:W-:Y:S02]  /*1920*/  PRMT R16, RZ, 0x5410, R22 ;  /* 0x00005410ff107816 */ /* 0x020fe40000000016 */
[----:B------:R-:W-:Y:S01]  /*1930*/  PRMT R19, RZ, 0x5410, R23 ;  /* 0x00005410ff137816 */ /* 0x000fe20000000017 */
        /* <DEDUP_REMOVED lines=13> */
.L_x_3010:
        /* <DEDUP_REMOVED lines=11> */
.L_x_3012:
[----:B------:R-:W-:Y:S05]  /*1ac0*/  BSYNC B0 ;  /* 0x0000000000007941 */ /* 0x000fea0003800000 */
.L_x_3011:
        /* <DEDUP_REMOVED lines=13> */
.L_x_3013:
        /* <DEDUP_REMOVED lines=11> */
.L_x_3015:
[----:B------:R-:W-:Y:S05]  /*1c50*/  BSYNC B0 ;  /* 0x0000000000007941 */ /* 0x000fea0003800000 */
.L_x_3014:
        /* <DEDUP_REMOVED lines=13> */
.L_x_3016:
        /* <DEDUP_REMOVED lines=11> */
.L_x_3018:
[----:B------:R-:W-:Y:S05]  /*1de0*/  BSYNC B0 ;  /* 0x0000000000007941 */ /* 0x000fea0003800000 */
.L_x_3017:
[----:B------:R-:W-:Y:S02]  /*1df0*/  FFMA.FTZ R8, R17, R8, R18 ;  /* 0x0000000811087223 */ /* 0x000fe40000010012 */
        /* <DEDUP_REMOVED lines=12> */
.L_x_3019:
        /* <DEDUP_REMOVED lines=10> */
.L_x_3021:
[----:B------:R-:W-:Y:S05]  /*1f60*/  BSYNC B0 ;  /* 0x0000000000007941 */ /* 0x000fea0003800000 */
.L_x_3020:
[----:B------:R-:W-:Y:S02]  /*1f70*/  IADD3 R39, R39, c[0x0][0x10], RZ ;  /* 0x0000040027277a10 */ /* 0x000fe40007ffe0ff */
[----:B------:R-:W-:Y:S02]  /*1f80*/  IADD3 R2, R2, 0x1, RZ ;  /* 0x0000000102027810 */ /* 0x000fe40007ffe0ff */
[----:B------:R-:W-:-:S13]  /*1f90*/  ISETP.GE.AND P1, PT, R39, UR4, PT ;  /* 0x0000000427007c0c */ /* 0x000fda000bf26270 */
[----:B------:R-:W-:Y:S01]  /*1fa0*/  @P1 CALL.REL.NOINC `(.L_x_3022) ;  /* 0x0000001000001944 */ /* 0x000fe20003c00000 */
[----:B------:R-:W-:Y:S05]  /*1fb0*/  BRA `(.L_x_3023) ;  /* 0xffffe20000007947 */ /* 0x000fea000383ffff */
.L_x_3022:
[----:B------:R-:W-:Y:S05]  /*1fc0*/  EXIT ;  /* 0x000000000000794d */ /* 0x000fea0003800000 */
.L_x_3024:
        /* <DEDUP_REMOVED lines=11> */
.L_x_3325:


//--------------------- .text._Z35group_norm_nhwc_fwd_one_pass_kernelI11Fp32IOBf16WLi256ELi26ELi416EEv26Group_norm_nhwc_fwd_params --------------------------
	.section	.text._Z35group_norm_nhwc_fwd_one_pass_kernelI11Fp32IOBf16WLi256ELi26ELi416EEv26Group_norm_nhwc_fwd_params,"ax",@progbits
	.sectioninfo	@"SHI_REGISTERS=63"
	.align	128
        .global         _Z35group_norm_nhwc_fwd_one_pass_kernelI11Fp32IOBf16WLi256ELi26ELi416EEv26Group_norm_nhwc_fwd_params
        .type           _Z35group_norm_nhwc_fwd_one_pass_kernelI11Fp32IOBf16WLi256ELi26ELi416EEv26Group_norm_nhwc_fwd_params,@function
        .size           _Z35group_norm_nhwc_fwd_one_pass_kernelI11Fp32IOBf16WLi256ELi26ELi416EEv26Group_norm_nhwc_fwd_params,(.L_x_3326 - _Z35group_norm_nhwc_fwd_one_pass_kernelI11Fp32IOBf16WLi256ELi26ELi416EEv26Group_norm_nhwc_fwd_params)
        .other          _Z35group_norm_nhwc_fwd_one_pass_kernelI11Fp32IOBf16WLi256ELi26ELi416EEv26Group_norm_nhwc_fwd_params,@"STO_CUDA_ENTRY STV_DEFAULT"
_Z35group_norm_nhwc_fwd_one_pass_kernelI11Fp32IOBf16WLi256ELi26ELi416EEv26Group_norm_nhwc_fwd_params:
.text._Z35group_norm_nhwc_fwd_one_pass_kernelI11Fp32IOBf16WLi256ELi26ELi416EEv26Group_norm_nhwc_fwd_params:
        /* <DEDUP_REMOVED lines=32> */
.L_x_3059:
[----:B------:R-:W-:Y:S02]  /*0200*/  IABS R19, c[0x0][0x1d8] ;  /* 0x0000760000137a13 */ /* 0x000fe40000000000 */
[----:B------:R-:W-:Y:S02]  /*0210*/  SHF.R.S32.HI R42, RZ, 0x1f, R10 ;  /* 0x0000001fff2a7819 */ /* 0x000fe4000001140a */
[----:B0-----:R-:W0:Y:S01]  /*0220*/  I2F.RP R18, R19 ;  /* 0x0000001300127306 */ /* 0x001e220000209400 */
        /* <DEDUP_REMOVED lines=242> */
.L_x_3026:
[----:B------:R-:W-:Y:S05]  /*1150*/  BSYNC B0 ;  /* 0x0000000000007941 */ /* 0x000fea0003800000 */
.L_x_3025:
        /* <DEDUP_REMOVED lines=24> */
[----:B-1----:R-:W-:Y:S05]  /*12e0*/  @!P1 BRA `(.L_x_3028) ;  /* 0x0000005000009947 */ /* 0x002fea0003800000 */
.L_x_3029:
[----:B------:R-:W2:Y:S01]  /*12f0*/  LDG.E.STRONG.GPU R18, [R16.64] ;  /* 0x0000000610127981 */ /* 0x000ea2000c1ef900 */
[----:B------:R-:W-:Y:S01]  /*1300*/  YIELD ;  /* 0x0000000000007946 */ /* 0x000fe20003800000 */
[----:B--2---:R-:W-:Y:S01]  /*1310*/  ISETP.NE.AND P1, PT, R18, R19, PT ;  /* 0x000000131200720c */ /* 0x004fe20003f25270 */
[----:B------:R-:W-:-:S12]  /*1320*/  CCTL.IVALL ;  /* 0x00000000ff00798f */ /* 0x000fd80002000000 */
[----:B------:R-:W-:Y:S05]  /*1330*/  @P1 BRA `(.L_x_3029) ;  /* 0xffffffb000001947 */ /* 0x000fea000383ffff */
.L_x_3028:
        /* <DEDUP_REMOVED lines=11> */
.L_x_3031:
        /* <DEDUP_REMOVED lines=59> */
.L_x_3030:
        /* <DEDUP_REMOVED lines=19> */
.L_x_3033:
[----:B------:R-:W-:Y:S05]  /*18d0*/  BSYNC B0 ;  /* 0x0000000000007941 */ /* 0x000fea0003800000 */
.L_x_3032:
        /* <DEDUP_REMOVED lines=30> */
.L_x_3027:
        /* <DEDUP_REMOVED lines=14> */
[----:B------:R-:W2:Y:S04]  /*1ba0*/  LDG.E.U16 R56, [R54.64] ;  /* 0x0000000636387981 */ /* 0x000ea8000c1e1500 */
[----:B------:R-:W3:Y:S04]  /*1bb0*/  LDG.E.U16 R57, [R54.64+0x2] ;  /* 0x0000020636397981 */ /* 0x000ee8000c1e1500 */
[----:B------:R2:W4:Y:S04]  /*1bc0*/  LDG.E.U16 R58, [R22.64] ;  /* 0x00000006163a7981 */ /* 0x000528000c1e1500 */
[----:B------:R2:W5:Y:S01]  /*1bd0*/  LDG.E.U16 R59, [R22.64+0x2] ;  /* 0x00000206163b7981 */ /* 0x000562000c1e1500 */
[----:B------:R-:W-:-:S02]  /*1be0*/  MOV R25, 0x3f800000 ;  /* 0x3f80000000197802 */ /* 0x000fc40000000f00 */
[----:B------:R-:W-:Y:S01]  /*1bf0*/  ISETP.NE.AND P6, PT, RZ, UR5, PT ;  /* 0x00000005ff007c0c */ /* 0x000fe2000bfc5270 */
[----:B------:R-:W1:Y:S02]  /*1c00*/  LDS.64 R16, [0x80] ;  /* 0x00008000ff107984 */ /* 0x000e640000000a00 */
[----:B-1----:R-:W-:-:S04]  /*1c10*/  FMUL.FTZ R49, R16, c[0x0][0x1f4] ;  /* 0x00007d0010317a20 */ /* 0x002fc80000410000 */
[C---:B------:R-:W-:Y:S02]  /*1c20*/  FMUL.FTZ R16, R49.reuse, R49 ;  /* 0x0000003131107220 */ /* 0x040fe40000410000 */
[----:B------:R-:W-:Y:S02]  /*1c30*/  FADD.FTZ R18, -R49, R27 ;  /* 0x0000001b31127221 */ /* 0x000fe40000010100 */
[----:B------:R-:W-:Y:S02]  /*1c40*/  FFMA.FTZ R16, R17, c[0x0][0x1f4], -R16 ;  /* 0x00007d0011107a23 */ /* 0x000fe40000010810 */
[----:B------:R-:W-:-:S03]  /*1c50*/  FADD.FTZ R26, -R49, R26 ;  /* 0x0000001a311a7221 */ /* 0x000fc60000010100 */
[----:B------:R-:W-:-:S13]  /*1c60*/  FSETP.GTU.FTZ.AND P1, PT, R16, RZ, PT ;  /* 0x000000ff1000720b */ /* 0x000fda0003f3c000 */
[----:B------:R-:W-:-:S04]  /*1c70*/  @P1 FADD.FTZ R16, R16, c[0x0][0x188] ;  /* 0x0000620010101621 */ /* 0x000fc80000010000 */
[----:B------:R-:W1:Y:S02]  /*1c80*/  @P1 MUFU.RSQ R25, R16 ;  /* 0x0000001000191308 */ /* 0x000e640000001400 */
[-C--:B-1----:R-:W-:Y:S02]  /*1c90*/  FMUL.FTZ R17, R18, R25.reuse ;  /* 0x0000001912117220 */ /* 0x082fe40000410000 */
[----:B------:R-:W-:Y:S01]  /*1ca0*/  FMUL.FTZ R18, R26, R25 ;  /* 0x000000191a127220 */ /* 0x000fe20000410000 */
[----:B--2---:R-:W-:Y:S02]  /*1cb0*/  PRMT R22, RZ, 0x5410, R56 ;  /* 0x00005410ff167816 */ /* 0x004fe40000000038 */
[----:B---3--:R-:W-:Y:S02]  /*1cc0*/  PRMT R23, RZ, 0x5410, R57 ;  /* 0x00005410ff177816 */ /* 0x008fe40000000039 */
[----:B----4-:R-:W-:Y:S02]  /*1cd0*/  PRMT R27, RZ, 0x5410, R58 ;  /* 0x00005410ff1b7816 */ /* 0x010fe4000000003a */
[----:B-----5:R-:W-:-:S03]  /*1ce0*/  PRMT R26, RZ, 0x5410, R59 ;  /* 0x00005410ff1a7816 */ /* 0x020fc6000000003b */
        /* <DEDUP_REMOVED lines=13> */
.L_x_3034:
[----:B------:R-:W-:Y:S01]  /*1dc0*/  BSSY B0, `(.L_x_3035) ;  /* 0x000000b000007945 */ /* 0x000fe20003800000 */
[----:B------:R-:W-:Y:S05]  /*1dd0*/  @!P0 BRA `(.L_x_3036) ;  /* 0x0000009000008947 */ /* 0x000fea0003800000 */
[----:B------:R-:W-:Y:S01]  /*1de0*/  MOV R18, R50 ;  /* 0x0000003200127202 */ /* 0x000fe20000000f00 */
[----:B0-----:R-:W-:Y:S01]  /*1df0*/  IMAD R21, R3, c[0x0][0x1c0], RZ ;  /* 0x0000700003157a24 */ /* 0x001fe200078e02ff */
[----:B------:R-:W-:-:S03]  /*1e00*/  MOV R19, R53 ;  /* 0x0000003500137202 */ /* 0x000fc60000000f00 */
[C---:B------:R-:W-:Y:S02]  /*1e10*/  IMAD R21, R6.reuse, c[0x0][0x1c4], R21 ;  /* 0x0000710006157a24 */ /* 0x040fe400078e0215 */
[----:B------:R-:W-:-:S05]  /*1e20*/  IMAD.WIDE.U32 R18, R6, c[0x0][0x1c0], R18 ;  /* 0x0000700006127a25 */ /* 0x000fca00078e0012 */
[----:B------:R-:W-:Y:S02]  /*1e30*/  IADD3 R21, R19, R21, RZ ;  /* 0x0000001513157210 */ /* 0x000fe40007ffe0ff */
[----:B------:R-:W-:-:S04]  /*1e40*/  LEA R20, P1, R18, c[0x0][0x160], 0x2 ;  /* 0x0000580012147a11 */ /* 0x000fc800078210ff */
[----:B------:R-:W-:-:S05]  /*1e50*/  LEA.HI.X R21, R18, c[0x0][0x164], R21, 0x2, P1 ;  /* 0x0000590012157a11 */ /* 0x000fca00008f1415 */
[----:B------:R0:W-:Y:S04]  /*1e60*/  STG.E.64 [R20.64], R16 ;  /* 0x0000001014007986 */ /* 0x0001e8000c101b06 */
.L_x_3036:
[----:B------:R-:W-:Y:S05]  /*1e70*/  BSYNC B0 ;  /* 0x0000000000007941 */ /* 0x000fea0003800000 */
.L_x_3035:
[----:B0-----:R-:W-:Y:S01]  /*1e80*/  FADD.FTZ R16, -R49, R28 ;  /* 0x0000001c31107221 */ /* 0x001fe20000010100 */
[----:B------:R-:W-:Y:S01]  /*1e90*/  ISETP.GE.U32.AND P1, PT, R9, c[0x0][0x1c8], PT ;  /* 0x0000720009007a0c */ /* 0x000fe20003f26070 */
[C---:B------:R-:W-:Y:S01]  /*1ea0*/  FADD.FTZ R18, -R49.reuse, R29 ;  /* 0x0000001d31127221 */ /* 0x040fe20000010100 */
[----:B------:R-:W-:Y:S01]  /*1eb0*/  ISETP.GE.U32.AND P2, PT, R10, c[0x0][0x1c8], PT ;  /* 0x000072000a007a0c */ /* 0x000fe20003f46070 */
[C---:B------:R-:W-:Y:S01]  /*1ec0*/  FADD.FTZ R20, -R49.reuse, R30 ;  /* 0x0000001e31147221 */ /* 0x040fe20000010100 */
[----:B------:R-:W-:Y:S01]  /*1ed0*/  ISETP.GE.AND.EX P1, PT, R24, c[0x0][0x1cc], PT, P1 ;  /* 0x0000730018007a0c */ /* 0x000fe20003f26310 */
[C---:B------:R-:W-:Y:S01]  /*1ee0*/  FADD.FTZ R60, -R49.reuse, R31 ;  /* 0x0000001f313c7221 */ /* 0x040fe20000010100 */
[----:B------:R-:W-:Y:S01]  /*1ef0*/  ISETP.GE.AND.EX P2, PT, R42, c[0x0][0x1cc], PT, P2 ;  /* 0x000073002a007a0c */ /* 0x000fe20003f46320 */
[-C--:B------:R-:W-:Y:S01]  /*1f00*/  FMUL.FTZ R16, R16, R25.reuse ;  /* 0x0000001910107220 */ /* 0x080fe20000410000 */
[----:B------:R-:W-:Y:S01]  /*1f10*/  ISETP.GT.U32.OR P1, PT, R8, 0x19f, P1 ;  /* 0x0000019f0800780c */ /* 0x000fe20000f24470 */
[----:B------:R-:W-:Y:S01]  /*1f20*/  FMUL.FTZ R18, R18, R25 ;  /* 0x0000001912127220 */ /* 0x000fe20000410000 */
[----:B------:R-:W-:Y:S01]  /*1f30*/  ISETP.GT.U32.OR P2, PT, R8, 0x19f, P2 ;  /* 0x0000019f0800780c */ /* 0x000fe20001744470 */
[----:B------:R-:W-:-:S02]  /*1f40*/  FADD.FTZ R32, -R49, R32 ;  /* 0x0000002031207221 */ /* 0x000fc40000010100 */
[C---:B------:R-:W-:Y:S02]  /*1f50*/  FADD.FTZ R28, -R49.reuse, R33 ;  /* 0x00000021311c7221 */ /* 0x040fe40000010100 */
[C---:B------:R-:W-:Y:S02]  /*1f60*/  FADD.FTZ R34, -R49.reuse, R34 ;  /* 0x0000002231227221 */ /* 0x040fe40000010100 */
[C---:B------:R-:W-:Y:S02]  /*1f70*/  FADD.FTZ R30, -R49.reuse, R35 ;  /* 0x00000023311e7221 */ /* 0x040fe40000010100 */
[C---:B------:R-:W-:Y:S02]  /*1f80*/  FADD.FTZ R36, -R49.reuse, R36 ;  /* 0x0000002431247221 */ /* 0x040fe40000010100 */
[C---:B------:R-:W-:Y:S02]  /*1f90*/  FADD.FTZ R54, -R49.reuse, R37 ;  /* 0x0000002531367221 */ /* 0x040fe40000010100 */
[----:B------:R-:W-:-:S02]  /*1fa0*/  FADD.FTZ R38, -R49, R38 ;  /* 0x0000002631267221 */ /* 0x000fc40000010100 */
[C---:B------:R-:W-:Y:S02]  /*1fb0*/  FADD.FTZ R56, -R49.reuse, R39 ;  /* 0x0000002731387221 */ /* 0x040fe40000010100 */
[C---:B------:R-:W-:Y:S02]  /*1fc0*/  FADD.FTZ R40, -R49.reuse, R40 ;  /* 0x0000002831287221 */ /* 0x040fe40000010100 */
[----:B------:R-:W-:Y:S02]  /*1fd0*/  FADD.FTZ R58, -R49, R41 ;  /* 0x00000029313a7221 */ /* 0x000fe40000010100 */
[-C--:B------:R-:W-:Y:S02]  /*1fe0*/  FMUL.FTZ R29, R20, R25.reuse ;  /* 0x00000019141d7220 */ /* 0x080fe40000410000 */
[----:B------:R-:W-:Y:S02]  /*1ff0*/  FMUL.FTZ R31, R60, R25 ;  /* 0x000000193c1f7220 */ /* 0x000fe40000410000 */
        /* <DEDUP_REMOVED lines=13> */
.L_x_3037:
        /* <DEDUP_REMOVED lines=11> */
.L_x_3039:
[----:B------:R-:W-:Y:S05]  /*2180*/  BSYNC B0 ;  /* 0x0000000000007941 */ /* 0x000fea0003800000 */
.L_x_3038:
        /* <DEDUP_REMOVED lines=13> */
.L_x_3040:
        /* <DEDUP_REMOVED lines=11> */
.L_x_3042:
[----:B------:R-:W-:Y:S05]  /*2310*/  BSYNC B0 ;  /* 0x0000000000007941 */ /* 0x000fea0003800000 */
.L_x_3041:
[----:B------:R-:W-:Y:S01]  /*2320*/  ISETP.GE.U32.AND P5, PT, R11, c[0x0][0x1c8], PT ;  /* 0x000072000b007a0c */ /* 0x000fe20003fa6070 */
[-C--:B------:R-:W-:Y:S01]  /*2330*/  FMUL.FTZ R32, R32, R25.reuse ;  /* 0x0000001920207220 */ /* 0x080fe20000410000 */
        /* <DEDUP_REMOVED lines=17> */
[----:B------:R-:W-:Y:S01]  /*2450*/  FMUL.FTZ R58, R58, R25 ;  /* 0x000000193a3a7220 */ /* 0x000fe20000410000 */
[----:B------:R-:W-:Y:S01]  /*2460*/  ISETP.GT.U32.OR P5, PT, R8, 0x19f, P5 ;  /* 0x0000019f0800780c */ /* 0x000fe20002fa4470 */
[----:B0-----:R-:W-:Y:S01]  /*2470*/  FFMA.FTZ R16, R22, R32, R27 ;  /* 0x0000002016107223 */ /* 0x001fe2000001001b */
[C---:B------:R-:W-:Y:S01]  /*2480*/  ISETP.GT.U32.OR P1, PT, R8.reuse, 0x19f, P1 ;  /* 0x0000019f0800780c */ /* 0x040fe20000f24470 */
[----:B------:R-:W-:Y:S01]  /*2490*/  FFMA.FTZ R17, R23, R28, R26 ;  /* 0x0000001c17117223 */ /* 0x000fe2000001001a */
[----:B------:R-:W-:-:S02]  /*24a0*/  ISETP.GT.U32.OR P2, PT, R8, 0x19f, P2 ;  /* 0x0000019f0800780c */ /* 0x000fc40001744470 */
        /* <DEDUP_REMOVED lines=13> */
.L_x_3043:
        /* <DEDUP_REMOVED lines=11> */
.L_x_3045:
[----:B------:R-:W-:Y:S05]  /*2630*/  BSYNC B0 ;  /* 0x0000000000007941 */ /* 0x000fea0003800000 */
.L_x_3044:
        /* <DEDUP_REMOVED lines=13> */
.L_x_3046:
        /* <DEDUP_REMOVED lines=11> */
.L_x_3048:
[----:B------:R-:W-:Y:S05]  /*27c0*/  BSYNC B0 ;  /* 0x0000000000007941 */ /* 0x000fea0003800000 */
.L_x_3047:
        /* <DEDUP_REMOVED lines=13> */
.L_x_3049:
[----:B------:R-:W-:Y:S01]  /*28a0*/  BSSY B0, `(.L_x_3050) ;  /* 0x000000b000007945 */ /* 0x000fe20003800000 */
[----:B------:R-:W-:Y:S05]  /*28b0*/  @P2 BRA `(.L_x_3051) ;  /* 0x0000009000002947 */ /* 0x000fea0003800000 */
[----:B------:R-:W-:Y:S01]  /*28c0*/  IMAD R18, R45, c[0x0][0x1c0], RZ ;  /* 0x000070002d127a24 */ /* 0x000fe200078e02ff */
[----:B0-----:R-:W-:Y:S02]  /*28d0*/  MOV R16, R50 ;  /* 0x0000003200107202 */ /* 0x001fe40000000f00 */
[----:B------:R-:W-:Y:S01]  /*28e0*/  MOV R17, R53 ;  /* 0x0000003500117202 */ /* 0x000fe20000000f00 */
[----:B------:R-:W-:-:S04]  /*28f0*/  IMAD R21, R13, c[0x0][0x1c4], R18 ;  /* 0x000071000d157a24 */ /* 0x000fc800078e0212 */
[----:B------:R-:W-:-:S05]  /*2900*/  IMAD.WIDE.U32 R18, R13, c[0x0][0x1c0], R16 ;  /* 0x000070000d127a25 */ /* 0x000fca00078e0010 */
[----:B------:R-:W-:Y:S02]  /*2910*/  IADD3 R21, R19, R21, RZ ;  /* 0x0000001513157210 */ /* 0x000fe40007ffe0ff */
[----:B------:R-:W-:-:S04]  /*2920*/  LEA R16, P1, R18, c[0x0][0x160], 0x2 ;  /* 0x0000580012107a11 */ /* 0x000fc800078210ff */
[----:B------:R-:W-:-:S05]  /*2930*/  LEA.HI.X R17, R18, c[0x0][0x164], R21, 0x2, P1 ;  /* 0x0000590012117a11 */ /* 0x000fca00008f1415 */
[----:B------:R0:W-:Y:S04]  /*2940*/  STG.E.64 [R16.64], R36 ;  /* 0x0000002410007986 */ /* 0x0001e8000c101b06 */
.L_x_3051:
[----:B------:R-:W-:Y:S05]  /*2950*/  BSYNC B0 ;  /* 0x0000000000007941 */ /* 0x000fea0003800000 */
.L_x_3050:
        /* <DEDUP_REMOVED lines=13> */
.L_x_3052:
        /* <DEDUP_REMOVED lines=11> */
.L_x_3054:
[----:B------:R-:W-:Y:S05]  /*2ae0*/  BSYNC B0 ;  /* 0x0000000000007941 */ /* 0x000fea0003800000 */
.L_x_3053:
        /* <DEDUP_REMOVED lines=13> */
.L_x_3055:
        /* <DEDUP_REMOVED lines=10> */
.L_x_3057:
[----:B------:R-:W-:Y:S05]  /*2c60*/  BSYNC B0 ;  /* 0x0000000000007941 */ /* 0x000fea0003800000 */
.L_x_3056:
[----:B------:R-:W-:Y:S02]  /*2c70*/  IADD3 R5, R5, c[0x0][0x10], RZ ;  /* 0x0000040005057a10 */ /* 0x000fe40007ffe0ff */
[----:B------:R-:W-:Y:S02]  /*2c80*/  IADD3 R2, R2, 0x1, RZ ;  /* 0x0000000102027810 */ /* 0x000fe40007ffe0ff */
[----:B------:R-:W-:-:S13]  /*2c90*/  ISETP.GE.AND P1, PT, R5, UR4, PT ;  /* 0x0000000405007c0c */ /* 0x000fda000bf26270 */
[----:B------:R-:W-:Y:S01]  /*2ca0*/  @P1 CALL.REL.NOINC `(.L_x_3058) ;  /* 0x0000001000001944 */ /* 0x000fe20003c00000 */
[----:B------:R-:W-:Y:S05]  /*2cb0*/  BRA `(.L_x_3059) ;  /* 0xffffd54000007947 */ /* 0x000fea000383ffff */
.L_x_3058:
[----:B------:R-:W-:Y:S05]  /*2cc0*/  EXIT ;  /* 0x000000000000794d */ /* 0x000fea0003800000 */
.L_x_3060:
        /* <DEDUP_REMOVED lines=11> */
.L_x_3326:


//--------------------- .text._Z35group_norm_nhwc_fwd_one_pass_kernelI11Fp32IOBf16WLi512ELi26ELi416EEv26Group_norm_nhwc_fwd_params --------------------------
	.section	.text._Z35group_norm_nhwc_fwd_one_pass_kernelI11Fp32IOBf16WLi512ELi26ELi416EEv26Group_norm_nhwc_fwd_params,"ax",@progbits
	.sectioninfo	@"SHI_REGISTERS=97"
	.align	128
        .global         _Z35group_norm_nhwc_fwd_one_pass_kernelI11Fp32IOBf16WLi512ELi26ELi416EEv26Group_norm_nhwc_fwd_params
        .type           _Z35group_norm_nhwc_fwd_one_pass_kernelI11Fp32IOBf16WLi512ELi26ELi416EEv26Group_norm_nhwc_fwd_params,@function
        .size           _Z35group_norm_nhwc_fwd_one_pass_kernelI11Fp32IOBf16WLi512ELi26ELi416EEv26Group_norm_nhwc_fwd_params,(.L_x_3327 - _Z35group_norm_nhwc_fwd_one_pass_kernelI11Fp32IOBf16WLi512ELi26ELi416EEv26Group_norm_nhwc_fwd_params)
        .other          _Z35group_norm_nhwc_fwd_one_pass_kernelI11Fp32IOBf16WLi512ELi26ELi416EEv26Group_norm_nhwc_fwd_params,@"STO_CUDA_ENTRY STV_DEFAULT"
_Z35group_norm_nhwc_fwd_one_pass_kernelI11Fp32IOBf16WLi512ELi26ELi416EEv26Group_norm_nhwc_fwd_params:
.text._Z35group_norm_nhwc_fwd_one_pass_kernelI11Fp32IOBf16WLi512ELi26ELi416EEv26Group_norm_nhwc_fwd_params:
        /* <DEDUP_REMOVED lines=24> */
[C---:B------:R-:W-:Y:S02]  /*0180*/  IADD3 R60, R57.reuse, 0x20, RZ ;  /* 0x00000020393c7810 */ /* 0x040fe40007ffe0ff */
        /* <DEDUP_REMOVED lines=33> */
.L_x_3119:
[----:B0-----:R-:W-:Y:S01]  /*03a0*/  IABS R5, c[0x0][0x1d8] ;  /* 0x0000760000057a13 */ /* 0x001fe20000000000 */
[----:B------:R-:W-:Y:S01]  /*03b0*/  @P0 IMAD R9, R83, c[0x0][0x1c0], RZ ;  /* 0x0000700053090a24 */ /* 0x000fe200078e02ff */
[----:B------:R-:W-:Y:S01]  /*03c0*/  LOP3.LUT P6, RZ, R89, 0x200, RZ, 0xc0, !PT ;  /* 0x0000020059ff7812 */ /* 0x000fe200078cc0ff */
[----:B------:R-:W-:Y:S01]  /*03d0*/  @P2 IMAD R15, R85, c[0x0][0x1c0], RZ ;  /* 0x00007000550f2a24 */ /* 0x000fe200078e02ff */
[----:B------:R-:W0:Y:S01]  /*03e0*/  I2F.RP R0, R5 ;  /* 0x0000000500007306 */ /* 0x000e220000209400 */
        /* <DEDUP_REMOVED lines=401> */
.L_x_3062:
[----:B0-----:R-:W-:Y:S05]  /*1d00*/  BSYNC B0 ;  /* 0x0000000000007941 */ /* 0x001fea0003800000 */
.L_x_3061:
        /* <DEDUP_REMOVED lines=25> */
.L_x_3065:
[----:B0-----:R-:W2:Y:S01]  /*1ea0*/  LDG.E.STRONG.GPU R6, [R8.64] ;  /* 0x0000000608067981 */ /* 0x001ea2000c1ef900 */
[----:B------:R-:W-:Y:S01]  /*1eb0*/  YIELD ;  /* 0x0000000000007946 */ /* 0x000fe20003800000 */
[----:B--2---:R-:W-:Y:S01]  /*1ec0*/  ISETP.NE.AND P6, PT, R6, R15, PT ;  /* 0x0000000f0600720c */ /* 0x004fe20003fc5270 */
[----:B------:R-:W-:-:S12]  /*1ed0*/  CCTL.IVALL ;  /* 0x00000000ff00798f */ /* 0x000fd80002000000 */
[----:B------:R-:W-:Y:S05]  /*1ee0*/  @P6 BRA `(.L_x_3065) ;  /* 0xffffffb000006947 */ /* 0x000fea000383ffff */
.L_x_3064:
        /* <DEDUP_REMOVED lines=11> */
.L_x_3067:
        /* <DEDUP_REMOVED lines=59> */
.L_x_3066:
        /* <DEDUP_REMOVED lines=18> */
.L_x_3069:
[----:B------:R-:W-:Y:S05]  /*2470*/  BSYNC B0 ;  /* 0x0000000000007941 */ /* 0x000fea0003800000 */
.L_x_3068:
        /* <DEDUP_REMOVED lines=31> */
.L_x_3063:
[----:B0-----:R-:W-:Y:S01]  /*2670*/  P2R R6, PR, RZ, 0x1 ;  /* 0x00000001ff067803 */ /* 0x001fe20000000000 */
[----:B------:R0:W-:Y:S01]  /*2680*/  @!P5 STS.64 [0x80], R4 ;  /* 0x00008004ff00d388 */ /* 0x0001e20000000a00 */
[----:B------:R-:W-:Y:S01]  /*2690*/  LOP3.LUT P6, RZ, R55, R54, RZ, 0xfc, !PT ;  /* 0x0000003637ff7212 */ /* 0x000fe200078cfcff */
[----:B-1----:R-:W-:Y:S01]  /*26a0*/  HFMA2.MMA R9, -RZ, RZ, 0, 1.1920928955078125e-07 ;  /* 0x00000002ff097435 */ /* 0x002fe200000001ff */
[----:B------:R-:W-:Y:S02]  /*26b0*/  ISETP.EQ.U32.AND P0, PT, RZ, c[0x0][0x168], PT ;  /* 0x00005a00ff007a0c */ /* 0x000fe40003f02070 */
[----:B------:R-:W-:-:S02]  /*26c0*/  IADD3 R8, R59, R76, RZ ;  /* 0x0000004c3b087210 */ /* 0x000fc40007ffe0ff */
[----:B------:R-:W-:Y:S02]  /*26d0*/  ISETP.EQ.OR.EX P6, PT, RZ, c[0x0][0x16c], P6, P0 ;  /* 0x00005b00ff007a0c */ /* 0x000fe400037c2700 */
[----:B------:R-:W-:-:S03]  /*26e0*/  ISETP.NE.AND P0, PT, R6, RZ, PT ;  /* 0x000000ff0600720c */ /* 0x000fc60003f05270 */
[----:B------:R-:W-:-:S04]  /*26f0*/  IMAD.WIDE R6, R8, R9, c[0x0][0x178] ;  /* 0x00005e0008067625 */ /* 0x000fc800078e0209 */
[----:B------:R-:W-:-:S04]  /*2700*/  IMAD.WIDE R8, R8, R9, c[0x0][0x180] ;  /* 0x0000600008087625 */ /* 0x000fc800078e0209 */
[----:B------:R-:W-:Y:S01]  /*2710*/  @!P6 MOV R15, 0x8 ;  /* 0x00000008000fe802 */ /* 0x000fe20000000f00 */
[----:B------:R-:W-:Y:S02]  /*2720*/  @!P6 FMUL.FTZ R13, R5, c[0x0][0x1f4] ;  /* 0x00007d00050dea20 */ /* 0x000fe40000410000 */
[----:B------:R-:W-:Y:S02]  /*2730*/  @!P6 FMUL.FTZ R12, R4, c[0x0][0x1f4] ;  /* 0x00007d00040cea20 */ /* 0x000fe40000410000 */
[----:B------:R-:W-:-:S05]  /*2740*/  @!P6 IMAD.WIDE R14, R56, R15, c[0x0][0x168] ;  /* 0x00005a00380ee625 */ /* 0x000fca00078e020f */
[----:B------:R-:W-:Y:S04]  /*2750*/  @!P6 STG.E.64 [R14.64], R12 ;  /* 0x0000000c0e00e986 */ /* 0x000fe8000c101b06 */
[----:B------:R-:W-:Y:S06]  /*2760*/  BAR.SYNC.DEFER_BLOCKING 0x0 ;  /* 0x0000000000007b1d */ /* 0x000fec0000010000 */
[----:B0-----:R0:W2:Y:S04]  /*2770*/  LDG.E.U16 R4, [R6.64] ;  /* 0x0000000606047981 */ /* 0x0010a8000c1e1500 */
[----:B------:R0:W3:Y:S04]  /*2780*/  LDG.E.U16 R5, [R6.64+0x2] ;  /* 0x0000020606057981 */ /* 0x0000e8000c1e1500 */
[----:B------:R-:W4:Y:S04]  /*2790*/  LDG.E.U16 R76, [R8.64] ;  /* 0x00000006084c7981 */ /* 0x000f28000c1e1500 */
[----:B------:R-:W5:Y:S01]  /*27a0*/  LDG.E.U16 R90, [R8.64+0x2] ;  /* 0x00000206085a7981 */ /* 0x000f62000c1e1500 */
[----:B------:R-:W-:-:S03]  /*27b0*/  ISETP.NE.AND P6, PT, RZ, UR5, PT ;  /* 0x00000005ff007c0c */ /* 0x000fc6000bfc5270 */
[----:B------:R-:W1:Y:S02]  /*27c0*/  LDS.64 R10, [0x80] ;  /* 0x00008000ff0a7984 */ /* 0x000e640000000a00 */
[----:B-1----:R-:W-:-:S04]  /*27d0*/  FMUL.FTZ R10, R10, c[0x0][0x1f4] ;  /* 0x00007d000a0a7a20 */ /* 0x002fc80000410000 */
[C---:B------:R-:W-:Y:S02]  /*27e0*/  FMUL.FTZ R92, R10.reuse, R10 ;  /* 0x0000000a0a5c7220 */ /* 0x040fe40000410000 */
[C---:B------:R-:W-:Y:S02]  /*27f0*/  FADD.FTZ R36, -R10.reuse, R36 ;  /* 0x000000240a247221 */ /* 0x040fe40000010100 */
[----:B------:R-:W-:Y:S01]  /*2800*/  FFMA.FTZ R92, R11, c[0x0][0x1f4], -R92 ;  /* 0x00007d000b5c7a23 */ /* 0x000fe2000001085c */
[----:B------:R-:W-:Y:S01]  /*2810*/  MOV R11, 0x3f800000 ;  /* 0x3f800000000b7802 */ /* 0x000fe20000000f00 */
[C---:B0-----:R-:W-:Y:S02]  /*2820*/  FADD.FTZ R6, -R10.reuse, R37 ;  /* 0x000000250a067221 */ /* 0x041fe40000010100 */
[----:B------:R-:W-:Y:S01]  /*2830*/  FADD.FTZ R38, -R10, R38 ;  /* 0x000000260a267221 */ /* 0x000fe20000010100 */
[----:B------:R-:W-:Y:S01]  /*2840*/  FSETP.GTU.FTZ.AND P5, PT, R92, RZ, PT ;  /* 0x000000ff5c00720b */ /* 0x000fe20003fbc000 */
[----:B------:R-:W-:-:S12]  /*2850*/  FADD.FTZ R94, -R10, R39 ;  /* 0x000000270a5e7221 */ /* 0x000fd80000010100 */
[----:B------:R-:W-:-:S04]  /*2860*/  @P5 FADD.FTZ R92, R92, c[0x0][0x188] ;  /* 0x000062005c5c5621 */ /* 0x000fc80000010000 */
[----:B------:R-:W0:Y:S02]  /*2870*/  @P5 MUFU.RSQ R11, R92 ;  /* 0x0000005c000b5308 */ /* 0x000e240000001400 */
[-C--:B0-----:R-:W-:Y:S02]  /*2880*/  FMUL.FTZ R6, R6, R11.reuse ;  /* 0x0000000b06067220 */ /* 0x081fe40000410000 */
        /* <DEDUP_REMOVED lines=18> */
.L_x_3070:
        /* <DEDUP_REMOVED lines=12> */
.L_x_3072:
[----:B------:R-:W-:Y:S05]  /*2a70*/  BSYNC B0 ;  /* 0x0000000000007941 */ /* 0x000fea0003800000 */
.L_x_3071:
[C---:B0-----:R-:W-:Y:S02]  /*2a80*/  FADD.FTZ R4, -R10.reuse, R41 ;  /* 0x000000290a047221 */ /* 0x041fe40000010100 */
[----:B------:R-:W-:Y:S02]  /*2a90*/  FADD.FTZ R40, -R10, R40 ;  /* 0x000000280a287221 */ /* 0x000fe40000010100 */
[-C--:B------:R-:W-:Y:S02]  /*2aa0*/  FMUL.FTZ R38, R38, R11.reuse ;  /* 0x0000000b26267220 */ /* 0x080fe40000410000 */
[-C--:B------:R-:W-:Y:S02]  /*2ab0*/  FMUL.FTZ R94, R94, R11.reuse ;  /* 0x0000000b5e5e7220 */ /* 0x080fe40000410000 */
[-C--:B------:R-:W-:Y:S02]  /*2ac0*/  FMUL.FTZ R37, R4, R11.reuse ;  /* 0x0000000b04257220 */ /* 0x080fe40000410000 */
        /* <DEDUP_REMOVED lines=14> */
.L_x_3073:
        /* <DEDUP_REMOVED lines=11> */
.L_x_3075:
[----:B------:R-:W-:Y:S05]  /*2c60*/  BSYNC B0 ;  /* 0x0000000000007941 */ /* 0x000fea0003800000 */
.L_x_3074:
        /* <DEDUP_REMOVED lines=15> */
.L_x_3076:
        /* <DEDUP_REMOVED lines=11> */
.L_x_3078:
[----:B------:R-:W-:Y:S05]  /*2e10*/  BSYNC B0 ;  /* 0x0000000000007941 */ /* 0x000fea0003800000 */
.L_x_3077:
        /* <DEDUP_REMOVED lines=19> */
.L_x_3079:
        /* <DEDUP_REMOVED lines=11> */
.L_x_3081:
[----:B------:R-:W-:Y:S05]  /*3000*/  BSYNC B0 ;  /* 0x0000000000007941 */ /* 0x000fea0003800000 */
.L_x_3080:
        /* <DEDUP_REMOVED lines=15> */
.L_x_3082:
        /* <DEDUP_REMOVED lines=11> */
.L_x_3084:
[----:B------:R-:W-:Y:S05]  /*31b0*/  BSYNC B0 ;  /* 0x0000000000007941 */ /* 0x000fea0003800000 */
.L_x_3083:
        /* <DEDUP_REMOVED lines=21> */
.L_x_3085:
        /* <DEDUP_REMOVED lines=11> */
.L_x_3087:
[----:B------:R-:W-:Y:S05]  /*33c0*/  BSYNC B0 ;  /* 0x0000000000007941 */ /* 0x000fea0003800000 */
.L_x_3086:
        /* <DEDUP_REMOVED lines=11> */
.L_x_3088:
        /* <DEDUP_REMOVED lines=20> */
.L_x_3090:
[----:B------:R-:W-:Y:S05]  /*35c0*/  BSYNC B0 ;  /* 0x0000000000007941 */ /* 0x000fea0003800000 */
.L_x_3089:
        /* <DEDUP_REMOVED lines=11> */
.L_x_3091:
        /* <DEDUP_REMOVED lines=20> */
.L_x_3093:
[----:B------:R-:W-:Y:S05]  /*37c0*/  BSYNC B0 ;  /* 0x0000000000007941 */ /* 0x000fea0003800000 */
.L_x_3092:
        /* <DEDUP_REMOVED lines=11> */
.L_x_3094:
        /* <DEDUP_REMOVED lines=20> */
.L_x_3096:
[----:B------:R-:W-:Y:S05]  /*39c0*/  BSYNC B0 ;  /* 0x0000000000007941 */ /* 0x000fea0003800000 */
.L_x_3095:
        /* <DEDUP_REMOVED lines=11> */
.L_x_3097:
        /* <DEDUP_REMOVED lines=20> */
.L_x_3099:
[----:B------:R-:W-:Y:S05]  /*3bc0*/  BSYNC B0 ;  /* 0x0000000000007941 */ /* 0x000fea0003800000 */
.L_x_3098:
        /* <DEDUP_REMOVED lines=11> */
.L_x_3100:
        /* <DEDUP_REMOVED lines=20> */
.L_x_3102:
[----:B------:R-:W-:Y:S05]  /*3dc0*/  BSYNC B0 ;  /* 0x0000000000007941 */ /* 0x000fea0003800000 */
.L_x_3101:
        /* <DEDUP_REMOVED lines=11> */
.L_x_3103:
        /* <DEDUP_REMOVED lines=20> */
.L_x_3105:
[----:B------:R-:W-:Y:S05]  /*3fc0*/  BSYNC B0 ;  /* 0x0000000000007941 */ /* 0x000fea0003800000 */
.L_x_3104:
        /* <DEDUP_REMOVED lines=11> */
.L_x_3106:
        /* <DEDUP_REMOVED lines=20> */
.L_x_3108:
[----:B------:R-:W-:Y:S05]  /*41c0*/  BSYNC B0 ;  /* 0x0000000000007941 */ /* 0x000fea0003800000 */
.L_x_3107:
        /* <DEDUP_REMOVED lines=11> */
.L_x_3109:
        /* <DEDUP_REMOVED lines=20> */
.L_x_3111:
[----:B------:R-:W-:Y:S05]  /*43c0*/  BSYNC B0 ;  /* 0x0000000000007941 */ /* 0x000fea0003800000 */
.L_x_3110:
        /* <DEDUP_REMOVED lines=11> */
.L_x_3112:
        /* <DEDUP_REMOVED lines=14> */
.L_x_3114:
[----:B------:R-:W-:Y:S05]  /*4560*/  BSYNC B0 ;  /* 0x0000000000007941 */ /* 0x000fea0003800000 */
.L_x_3113:
[----:B------:R-:W-:Y:S01]  /*4570*/  FADD.FTZ R48, -R10, R48 ;  /* 0x000000300a307221 */ /* 0x000fe20000010100 */
[----:B------:R-:W-:Y:S01]  /*4580*/  ISETP.GE.U32.AND P5, PT, R74, c[0x0][0x1c8], PT ;  /* 0x000072004a007a0c */ /* 0x000fe20003fa6070 */
[----:B------:R-:W-:Y:S02]  /*4590*/  FADD.FTZ R10, -R10, R49 ;  /* 0x000000310a0a7221 */ /* 0x000fe40000010100 */
[-C--:B------:R-:W-:Y:S01]  /*45a0*/  FMUL.FTZ R48, R48, R11.reuse ;  /* 0x0000000b30307220 */ /* 0x080fe20000410000 */
[----:B------:R-:W-:Y:S01]  /*45b0*/  ISETP.GE.AND.EX P5, PT, R0, c[0x0][0x1cc], PT, P5 ;  /* 0x0000730000007a0c */ /* 0x000fe20003fa6350 */
[----:B------:R-:W-:Y:S02]  /*45c0*/  FMUL.FTZ R10, R10, R11 ;  /* 0x0000000b0a0a7220 */ /* 0x000fe40000410000 */
[----:B------:R-:W-:Y:S01]  /*45d0*/  FFMA.FTZ R12, R12, R48, R15 ;  /* 0x000000300c0c7223 */ /* 0x000fe2000001000f */
[----:B------:R-:W-:Y:S01]  /*45e0*/  ISETP.GT.U32.OR P5, PT, R54, 0x19f, P5 ;  /* 0x0000019f3600780c */ /* 0x000fe20002fa4470 */
[----:B------:R-:W-:Y:S01]  /*45f0*/  FFMA.FTZ R13, R13, R10, R14 ;  /* 0x0000000a0d0d7223 */ /* 0x000fe2000001000e */
[----:B------:R-:W-:Y:S10]  /*4600*/  @!P6 BRA `(.L_x_3115) ;  /* 0x000000a00000e947 */ /* 0x000ff40003800000 */
        /* <DEDUP_REMOVED lines=10> */
.L_x_3115:
        /* <DEDUP_REMOVED lines=10> */
.L_x_3117:
[----:B------:R-:W-:Y:S05]  /*4750*/  BSYNC B0 ;  /* 0x0000000000007941 */ /* 0x000fea0003800000 */
.L_x_3116:
[----:B------:R-:W-:Y:S02]  /*4760*/  IADD3 R56, R56, c[0x0][0x10], RZ ;  /* 0x0000040038387a10 */ /* 0x000fe40007ffe0ff */
[----:B------:R-:W-:Y:S02]  /*4770*/  IADD3 R81, R81, 0x1, RZ ;  /* 0x0000000151517810 */ /* 0x000fe40007ffe0ff */
[----:B------:R-:W-:-:S13]  /*4780*/  ISETP.GE.AND P5, PT, R56, UR4, PT ;  /* 0x0000000438007c0c */ /* 0x000fda000bfa6270 */
[----:B------:R-:W-:Y:S01]  /*4790*/  @P5 CALL.REL.NOINC `(.L_x_3118) ;  /* 0x0000001000005944 */ /* 0x000fe20003c00000 */
[----:B------:R-:W-:Y:S05]  /*47a0*/  BRA `(.L_x_3119) ;  /* 0xffffbbf000007947 */ /* 0x000fea000383ffff */
.L_x_3118:
[----:B------:R-:W-:Y:S05]  /*47b0*/  EXIT ;  /* 0x000000000000794d */ /* 0x000fea0003800000 */
.L_x_3120:
        /* <DEDUP_REMOVED lines=12> */
.L_x_3327:


//--------------------- .text._Z35group_norm_nhwc_fwd_one_pass_kernelI11Fp32IOFp16WLi64ELi26ELi416EEv26Group_norm_nhwc_fwd_params --------------------------
	.section	.text._Z35group_norm_nhwc_fwd_one_pass_kernelI11Fp32IOFp16WLi64ELi26ELi416EEv26Group_norm_nhwc_fwd_params,"ax",@progbits
	.sectioninfo	@"SHI_REGISTERS=32"
	.align	128
        .global         _Z35group_norm_nhwc_fwd_one_pass_kernelI11Fp32IOFp16WLi64ELi26ELi416EEv26Group_norm_nhwc_fwd_params
        .type           _Z35group_norm_nhwc_fwd_one_pass_kernelI11Fp32IOFp16WLi64ELi26ELi416EEv26Group_norm_nhwc_fwd_params,@function
        .size           _Z35group_norm_nhwc_fwd_one_pass_kernelI11Fp32IOFp16WLi64ELi26ELi416EEv26Group_norm_nhwc_fwd_params,(.L_x_3328 - _Z35group_norm_nhwc_fwd_one_pass_kernelI11Fp32IOFp16WLi64ELi26ELi416EEv26Group_norm_nhwc_fwd_params)
        .other          _Z35group_norm_nhwc_fwd_one_pass_kernelI11Fp32IOFp16WLi64ELi26ELi416EEv26Group_norm_nhwc_fwd_params,@"STO_CUDA_ENTRY STV_DEFAULT"
_Z35group_norm_nhwc_fwd_one_pass_kernelI11Fp32IOFp16WLi64ELi26ELi416EEv26Group_norm_nhwc_fwd_params:
.text._Z35group_norm_nhwc_fwd_one_pass_kernelI11Fp32IOFp16WLi64ELi26ELi416EEv26Group_norm_nhwc_fwd_params:
        /* <DEDUP_REMOVED lines=26> */
.L_x_3137:
        /* <DEDUP_REMOVED lines=130> */
.L_x_3122:
[----:B------:R-:W-:Y:S05]  /*09c0*/  BSYNC B0 ;  /* 0x0000000000007941 */ /* 0x000fea0003800000 */
.L_x_3121:
        /* <DEDUP_REMOVED lines=25> */
.L_x_3125:
[----:B------:R-:W2:Y:S01]  /*0b60*/  LDG.E.STRONG.GPU R10, [R8.64] ;  /* 0x00000006080a7981 */ /* 0x000ea2000c1ef900 */
[----:B------:R-:W-:Y:S01]  /*0b70*/  YIELD ;  /* 0x0000000000007946 */ /* 0x000fe20003800000 */
[----:B--2---:R-:W-:Y:S01]  /*0b80*/  ISETP.NE.AND P1, PT, R10, R11, PT ;  /* 0x0000000b0a00720c */ /* 0x004fe20003f25270 */
[----:B------:R-:W-:-:S12]  /*0b90*/  CCTL.IVALL ;  /* 0x00000000ff00798f */ /* 0x000fd80002000000 */
[----:B------:R-:W-:Y:S05]  /*0ba0*/  @P1 BRA `(.L_x_3125) ;  /* 0xffffffb000001947 */ /* 0x000fea000383ffff */
.L_x_3124:
        /* <DEDUP_REMOVED lines=11> */
.L_x_3127:
        /* <DEDUP_REMOVED lines=59> */
.L_x_3126:
        /* <DEDUP_REMOVED lines=19> */
.L_x_3129:
[----:B------:R-:W-:Y:S05]  /*1140*/  BSYNC B0 ;  /* 0x0000000000007941 */ /* 0x000fea0003800000 */
.L_x_3128:
        /* <DEDUP_REMOVED lines=30> */
.L_x_3123:
[----:B------:R-:W-:Y:S01]  /*1330*/  LOP3.LUT P1, RZ, R3, R16, RZ, 0xfc, !PT ;  /* 0x0000001003ff7212 */ /* 0x000fe2000782fcff */
[----:B------:R-:W-:Y:S01]  /*1340*/  @!P2 STS.64 [0x80], R12 ;  /* 0x0000800cff00a388 */ /* 0x000fe20000000a00 */
[----:B------:R-:W-:Y:S01]  /*1350*/  ISETP.EQ.U32.AND P3, PT, RZ, c[0x0][0x168], PT ;  /* 0x00005a00ff007a0c */ /* 0x000fe20003f62070 */
[----:B------:R-:W-:Y:S01]  /*1360*/  HFMA2.MMA R11, -RZ, RZ, 0, 1.1920928955078125e-07 ;  /* 0x00000002ff0b7435 */ /* 0x000fe200000001ff */
[----:B------:R-:W-:-:S02]  /*1370*/  IADD3 R10, R23, R24, RZ ;  /* 0x00000018170a7210 */ /* 0x000fc40007ffe0ff */
[----:B------:R-:W-:-:S07]  /*1380*/  ISETP.EQ.OR.EX P1, PT, RZ, c[0x0][0x16c], P1, P3 ;  /* 0x00005b00ff007a0c */ /* 0x000fce0000f22730 */
[----:B------:R-:W-:-:S06]  /*1390*/  IMAD.WIDE R24, R10, R11, c[0x0][0x178] ;  /* 0x00005e000a187625 */ /* 0x000fcc00078e020b */
[----:B------:R-:W-:Y:S01]  /*13a0*/  @!P1 MOV R15, 0x8 ;  /* 0x00000008000f9802 */ /* 0x000fe20000000f00 */
[----:B------:R-:W-:Y:S02]  /*13b0*/  @!P1 FMUL.FTZ R9, R13, c[0x0][0x1f4] ;  /* 0x00007d000d099a20 */ /* 0x000fe40000410000 */
[----:B------:R-:W-:Y:S02]  /*13c0*/  @!P1 FMUL.FTZ R8, R12, c[0x0][0x1f4] ;  /* 0x00007d000c089a20 */ /* 0x000fe40000410000 */
[----:B------:R-:W-:-:S05]  /*13d0*/  @!P1 IMAD.WIDE R14, R22, R15, c[0x0][0x168] ;  /* 0x00005a00160e9625 */ /* 0x000fca00078e020f */
[----:B------:R1:W-:Y:S04]  /*13e0*/  @!P1 STG.E.64 [R14.64], R8 ;  /* 0x000000080e009986 */ /* 0x0003e8000c101b06 */
[----:B------:R-:W-:Y:S01]  /*13f0*/  BAR.SYNC.DEFER_BLOCKING 0x0 ;  /* 0x0000000000007b1d */ /* 0x000fe20000010000 */
[----:B-1----:R-:W-:-:S05]  /*1400*/  IMAD.WIDE R14, R10, R11, c[0x0][0x180] ;  /* 0x000060000a0e7625 */ /* 0x002fca00078e020b */
[----:B0-----:R0:W2:Y:S04]  /*1410*/  LDG.E.U16 R13, [R24.64] ;  /* 0x00000006180d7981 */ /* 0x0010a8000c1e1500 */
[----:B------:R1:W3:Y:S04]  /*1420*/  LDG.E.U16 R8, [R14.64] ;  /* 0x000000060e087981 */ /* 0x0002e8000c1e1500 */
[----:B------:R1:W4:Y:S04]  /*1430*/  LDG.E.U16 R9, [R14.64+0x2] ;  /* 0x000002060e097981 */ /* 0x000328000c1e1500 */
[----:B0-----:R0:W5:Y:S04]  /*1440*/  LDG.E.U16 R24, [R24.64+0x2] ;  /* 0x0000020618187981 */ /* 0x001168000c1e1500 */
[----:B------:R-:W0:Y:S01]  /*1450*/  LDS.64 R10, [0x80] ;  /* 0x00008000ff0a7984 */ /* 0x000e220000000a00 */
[----:B------:R-:W-:Y:S01]  /*1460*/  ISETP.NE.AND P2, PT, RZ, UR5, PT ;  /* 0x00000005ff007c0c */ /* 0x000fe2000bf45270 */
[----:B0-----:R-:W-:-:S04]  /*1470*/  FMUL.FTZ R10, R10, c[0x0][0x1f4] ;  /* 0x00007d000a0a7a20 */ /* 0x001fc80000410000 */
[----:B------:R-:W-:-:S04]  /*1480*/  FMUL.FTZ R12, R10, R10 ;  /* 0x0000000a0a0c7220 */ /* 0x000fc80000410000 */
[----:B------:R-:W-:-:S05]  /*1490*/  FFMA.FTZ R11, R11, c[0x0][0x1f4], -R12 ;  /* 0x00007d000b0b7a23 */ /* 0x000fca000001080c */
[----:B------:R-:W-:Y:S02]  /*14a0*/  FSETP.GTU.FTZ.AND P1, PT, R11, RZ, PT ;  /* 0x000000ff0b00720b */ /* 0x000fe40003f3c000 */
[----:B------:R-:W-:-:S11]  /*14b0*/  MOV R12, 0x3f800000 ;  /* 0x3f800000000c7802 */ /* 0x000fd60000000f00 */
[----:B------:R-:W-:-:S04]  /*14c0*/  @P1 FADD.FTZ R11, R11, c[0x0][0x188] ;  /* 0x000062000b0b1621 */ /* 0x000fc80000010000 */
[----:B------:R-:W0:Y:S01]  /*14d0*/  @P1 MUFU.RSQ R12, R11 ;  /* 0x0000000b000c1308 */ /* 0x000e220000001400 */
[----:B------:R-:W-:Y:S01]  /*14e0*/  ISETP.GE.U32.AND P1, PT, R20, c[0x0][0x1c8], PT ;  /* 0x0000720014007a0c */ /* 0x000fe20003f26070 */
[C---:B------:R-:W-:Y:S02]  /*14f0*/  FADD.FTZ R25, -R10.reuse, R4 ;  /* 0x000000040a197221 */ /* 0x040fe40000010100 */
[C---:B------:R-:W-:Y:S02]  /*1500*/  FADD.FTZ R5, -R10.reuse, R5 ;  /* 0x000000050a057221 */ /* 0x040fe40000010100 */
[C---:B-1----:R-:W-:Y:S02]  /*1510*/  FADD.FTZ R15, -R10.reuse, R6 ;  /* 0x000000060a0f7221 */ /* 0x042fe40000010100 */
[----:B------:R-:W-:Y:S01]  /*1520*/  FADD.FTZ R7, -R10, R7 ;  /* 0x000000070a077221 */ /* 0x000fe20000010100 */
[----:B------:R-:W-:Y:S01]  /*1530*/  ISETP.GE.AND.EX P1, PT, R17, c[0x0][0x1cc], PT, P1 ;  /* 0x0000730011007a0c */ /* 0x000fe20003f26310 */
[----:B0-----:R-:W-:-:S02]  /*1540*/  FMUL.FTZ R5, R5, R12 ;  /* 0x0000000c05057220 */ /* 0x001fc40000410000 */
[-C--:B------:R-:W-:Y:S01]  /*1550*/  FMUL.FTZ R25, R25, R12.reuse ;  /* 0x0000000c19197220 */ /* 0x080fe20000410000 */
[----:B------:R-:W-:Y:S01]  /*1560*/  ISETP.GT.U32.OR P1, PT, R16, 0x19f, P1 ;  /* 0x0000019f1000780c */ /* 0x000fe20000f24470 */
[-C--:B------:R-:W-:Y:S02]  /*1570*/  FMUL.FTZ R15, R15, R12.reuse ;  /* 0x0000000c0f0f7220 */ /* 0x080fe40000410000 */
[----:B------:R-:W-:Y:S01]  /*1580*/  FMUL.FTZ R12, R7, R12 ;  /* 0x0000000c070c7220 */ /* 0x000fe20000410000 */
[----:B--2---:R-:W-:Y:S02]  /*1590*/  HADD2.F32 R13, -RZ, R13.H0_H0 ;  /* 0x2000000dff0d7230 */ /* 0x004fe40000004100 */
[----:B---3--:R-:W-:Y:S02]  /*15a0*/  HADD2.F32 R14, -RZ, R8.H0_H0 ;  /* 0x20000008ff0e7230 */ /* 0x008fe40000004100 */
[----:B----4-:R-:W-:Y:S02]  /*15b0*/  HADD2.F32 R10, -RZ, R9.H0_H0 ;  /* 0x20000009ff0a7230 */ /* 0x010fe40000004100 */
[----:B-----5:R-:W-:Y:S01]  /*15c0*/  HADD2.F32 R11, -RZ, R24.H0_H0 ;  /* 0x20000018ff0b7230 */ /* 0x020fe20000004100 */
        /* <DEDUP_REMOVED lines=13> */
.L_x_3130:
        /* <DEDUP_REMOVED lines=11> */
.L_x_3132:
[----:B------:R-:W-:Y:S05]  /*1750*/  BSYNC B0 ;  /* 0x0000000000007941 */ /* 0x000fea0003800000 */
.L_x_3131:
        /* <DEDUP_REMOVED lines=13> */
.L_x_3133:
        /* <DEDUP_REMOVED lines=11> */
.L_x_3135:
[----:B------:R-:W-:Y:S05]  /*18e0*/  BSYNC B0 ;  /* 0x0000000000007941 */ /* 0x000fea0003800000 */
.L_x_3134:
[----:B------:R-:W-:Y:S02]  /*18f0*/  IADD3 R22, R22, c[0x0][0x10], RZ ;  /* 0x0000040016167a10 */ /* 0x000fe40007ffe0ff */
[----:B------:R-:W-:Y:S02]  /*1900*/  IADD3 R18, R18, 0x1, RZ ;  /* 0x0000000112127810 */ /* 0x000fe40007ffe0ff */
[----:B------:R-:W-:-:S13]  /*1910*/  ISETP.GE.AND P1, PT, R22, UR4, PT ;  /* 0x0000000416007c0c */ /* 0x000fda000bf26270 */
[----:B------:R-:W-:Y:S01]  /*1920*/  @P1 CALL.REL.NOINC `(.L_x_3136) ;  /* 0x0000001000001944 */ /* 0x000fe20003c00000 */
[----:B------:R-:W-:Y:S05]  /*1930*/  BRA `(.L_x_3137) ;  /* 0xffffe86000007947 */ /* 0x000fea000383ffff */
.L_x_3136:
[----:B------:R-:W-:Y:S05]  /*1940*/  EXIT ;  /* 0x000000000000794d */ /* 0x000fea0003800000 */
.L_x_3138:
        /* <DEDUP_REMOVED lines=11> */
.L_x_3328:


//--------------------- .text._Z35group_norm_nhwc_fwd_one_pass_kernelI11Fp32IOFp16WLi128ELi26ELi416EEv26Group_norm_nhwc_fwd_params --------------------------
	.section	.text._Z35group_norm_nhwc_fwd_one_pass_kernelI11Fp32IOFp16WLi128ELi26ELi416EEv26Group_norm_nhwc_fwd_params,"ax",@progbits
	.sectioninfo	@"SHI_REGISTERS=48"
	.align	128
        .global         _Z35group_norm_nhwc_fwd_one_pass_kernelI11Fp32IOFp16WLi128ELi26ELi416EEv26Group_norm_nhwc_fwd_params
        .type           _Z35group_norm_nhwc_fwd_one_pass_kernelI11Fp32IOFp16WLi128ELi26ELi416EEv26Group_norm_nhwc_fwd_params,@function
        .size           _Z35group_norm_nhwc_fwd_one_pass_kernelI11Fp32IOFp16WLi128ELi26ELi416EEv26Group_norm_nhwc_fwd_params,(.L_x_3329 - _Z35group_norm_nhwc_fwd_one_pass_kernelI11Fp32IOFp16WLi128ELi26ELi416EEv26Group_norm_nhwc_fwd_params)
        .other          _Z35group_norm_nhwc_fwd_one_pass_kernelI11Fp32IOFp16WLi128ELi26ELi416EEv26Group_norm_nhwc_fwd_params,@"STO_CUDA_ENTRY STV_DEFAULT"
_Z35group_norm_nhwc_fwd_one_pass_kernelI11Fp32IOFp16WLi128ELi26ELi416EEv26Group_norm_nhwc_fwd_params:
.text._Z35group_norm_nhwc_fwd_one_pass_kernelI11Fp32IOFp16WLi128ELi26ELi416EEv26Group_norm_nhwc_fwd_params:
        /* <DEDUP_REMOVED lines=28> */
.L_x_3161:
        /* <DEDUP_REMOVED lines=169> */
.L_x_3140:
[----:B------:R-:W-:Y:S05]  /*0c50*/  BSYNC B0 ;  /* 0x0000000000007941 */ /* 0x000fea0003800000 */
.L_x_3139:
        /* <DEDUP_REMOVED lines=25> */
.L_x_3143:
[----:B------:R-:W2:Y:S01]  /*0df0*/  LDG.E.STRONG.GPU R10, [R8.64] ;  /* 0x00000006080a7981 */ /* 0x000ea2000c1ef900 */
[----:B------:R-:W-:Y:S01]  /*0e00*/  YIELD ;  /* 0x0000000000007946 */ /* 0x000fe20003800000 */
[----:B--2---:R-:W-:Y:S01]  /*0e10*/  ISETP.NE.AND P1, PT, R10, R11, PT ;  /* 0x0000000b0a00720c */ /* 0x004fe20003f25270 */
[----:B------:R-:W-:-:S12]  /*0e20*/  CCTL.IVALL ;  /* 0x00000000ff00798f */ /* 0x000fd80002000000 */
[----:B------:R-:W-:Y:S05]  /*0e30*/  @P1 BRA `(.L_x_3143) ;  /* 0xffffffb000001947 */ /* 0x000fea000383ffff */
.L_x_3142:
        /* <DEDUP_REMOVED lines=11> */
.L_x_3145:
        /* <DEDUP_REMOVED lines=59> */
.L_x_3144:
        /* <DEDUP_REMOVED lines=19> */
.L_x_3147:
[----:B------:R-:W-:Y:S05]  /*13d0*/  BSYNC B0 ;  /* 0x0000000000007941 */ /* 0x000fea0003800000 */
.L_x_3146:
        /* <DEDUP_REMOVED lines=30> */
.L_x_3141:
        /* <DEDUP_REMOVED lines=14> */
[----:B------:R1:W2:Y:S04]  /*16a0*/  LDG.E.U16 R23, [R10.64+0x2] ;  /* 0x000002060a177981 */ /* 0x0002a8000c1e1500 */
[----:B------:R3:W4:Y:S04]  /*16b0*/  LDG.E.U16 R34, [R14.64+0x2] ;  /* 0x000002060e227981 */ /* 0x000728000c1e1500 */
[----:B------:R1:W5:Y:S04]  /*16c0*/  LDG.E.U16 R22, [R10.64] ;  /* 0x000000060a167981 */ /* 0x000368000c1e1500 */
[----:B------:R3:W5:Y:S04]  /*16d0*/  LDG.E.U16 R18, [R14.64] ;  /* 0x000000060e127981 */ /* 0x000768000c1e1500 */
[----:B------:R-:W0:Y:S01]  /*16e0*/  LDS.64 R16, [0x80] ;  /* 0x00008000ff107984 */ /* 0x000e220000000a00 */
[----:B------:R-:W-:-:S02]  /*16f0*/  MOV R19, 0x3f800000 ;  /* 0x3f80000000137802 */ /* 0x000fc40000000f00 */
[----:B------:R-:W-:Y:S01]  /*1700*/  ISETP.NE.AND P4, PT, RZ, UR5, PT ;  /* 0x00000005ff007c0c */ /* 0x000fe2000bf85270 */
[----:B0-----:R-:W-:-:S04]  /*1710*/  FMUL.FTZ R16, R16, c[0x0][0x1f4] ;  /* 0x00007d0010107a20 */ /* 0x001fc80000410000 */
[----:B------:R-:W-:-:S04]  /*1720*/  FMUL.FTZ R40, R16, R16 ;  /* 0x0000001010287220 */ /* 0x000fc80000410000 */
[----:B------:R-:W-:-:S05]  /*1730*/  FFMA.FTZ R17, R17, c[0x0][0x1f4], -R40 ;  /* 0x00007d0011117a23 */ /* 0x000fca0000010828 */
[----:B------:R-:W-:-:S13]  /*1740*/  FSETP.GTU.FTZ.AND P1, PT, R17, RZ, PT ;  /* 0x000000ff1100720b */ /* 0x000fda0003f3c000 */
[----:B------:R-:W-:-:S04]  /*1750*/  @P1 FADD.FTZ R17, R17, c[0x0][0x188] ;  /* 0x0000620011111621 */ /* 0x000fc80000010000 */
[----:B------:R-:W0:Y:S01]  /*1760*/  @P1 MUFU.RSQ R19, R17 ;  /* 0x0000001100131308 */ /* 0x000e220000001400 */
[C---:B-1----:R-:W-:Y:S01]  /*1770*/  FADD.FTZ R10, -R16.reuse, R27 ;  /* 0x0000001b100a7221 */ /* 0x042fe20000010100 */
[----:B------:R-:W-:Y:S01]  /*1780*/  ISETP.GE.U32.AND P1, PT, R37, c[0x0][0x1c8], PT ;  /* 0x0000720025007a0c */ /* 0x000fe20003f26070 */
[----:B------:R-:W-:Y:S01]  /*1790*/  FADD.FTZ R26, -R16, R26 ;  /* 0x0000001a101a7221 */ /* 0x000fe20000010100 */
[----:B------:R-:W-:Y:S01]  /*17a0*/  ISETP.GE.U32.AND P2, PT, R36, c[0x0][0x1c8], PT ;  /* 0x0000720024007a0c */ /* 0x000fe20003f46070 */
[C---:B------:R-:W-:Y:S01]  /*17b0*/  FADD.FTZ R28, -R16.reuse, R28 ;  /* 0x0000001c101c7221 */ /* 0x040fe20000010100 */
[----:B------:R-:W-:Y:S01]  /*17c0*/  ISETP.GE.U32.AND P3, PT, R7, c[0x0][0x1c8], PT ;  /* 0x0000720007007a0c */ /* 0x000fe20003f66070 */
[C---:B------:R-:W-:Y:S02]  /*17d0*/  FADD.FTZ R12, -R16.reuse, R29 ;  /* 0x0000001d100c7221 */ /* 0x040fe40000010100 */
[C---:B------:R-:W-:Y:S02]  /*17e0*/  FADD.FTZ R30, -R16.reuse, R30 ;  /* 0x0000001e101e7221 */ /* 0x040fe40000010100 */
[----:B------:R-:W-:-:S02]  /*17f0*/  FADD.FTZ R20, -R16, R31 ;  /* 0x0000001f10147221 */ /* 0x000fc40000010100 */
[C---:B------:R-:W-:Y:S02]  /*1800*/  FADD.FTZ R32, -R16.reuse, R32 ;  /* 0x0000002010207221 */ /* 0x040fe40000010100 */
[----:B---3--:R-:W-:Y:S01]  /*1810*/  FADD.FTZ R14, -R16, R33 ;  /* 0x00000021100e7221 */ /* 0x008fe20000010100 */
[----:B------:R-:W-:Y:S01]  /*1820*/  ISETP.GE.AND.EX P1, PT, R24, c[0x0][0x1cc], PT, P1 ;  /* 0x0000730018007a0c */ /* 0x000fe20003f26310 */
[-C--:B0-----:R-:W-:Y:S01]  /*1830*/  FMUL.FTZ R10, R10, R19.reuse ;  /* 0x000000130a0a7220 */ /* 0x081fe20000410000 */
[----:B------:R-:W-:Y:S01]  /*1840*/  ISETP.GE.AND.EX P2, PT, R25, c[0x0][0x1cc], PT, P2 ;  /* 0x0000730019007a0c */ /* 0x000fe20003f46320 */
[-C--:B------:R-:W-:Y:S01]  /*1850*/  FMUL.FTZ R26, R26, R19.reuse ;  /* 0x000000131a1a7220 */ /* 0x080fe20000410000 */
[----:B------:R-:W-:Y:S01]  /*1860*/  ISETP.GE.AND.EX P3, PT, R35, c[0x0][0x1cc], PT, P3 ;  /* 0x0000730023007a0c */ /* 0x000fe20003f66330 */
[-C--:B------:R-:W-:Y:S01]  /*1870*/  FMUL.FTZ R21, R30, R19.reuse ;  /* 0x000000131e157220 */ /* 0x080fe20000410000 */
[----:B------:R-:W-:Y:S01]  /*1880*/  ISETP.GT.U32.OR P1, PT, R6, 0x19f, P1 ;  /* 0x0000019f0600780c */ /* 0x000fe20000f24470 */
[----:B------:R-:W-:Y:S01]  /*1890*/  FMUL.FTZ R20, R20, R19 ;  /* 0x0000001314147220 */ /* 0x000fe20000410000 */
[----:B------:R-:W-:-:S02]  /*18a0*/  ISETP.GT.U32.OR P2, PT, R6, 0x19f, P2 ;  /* 0x0000019f0600780c */ /* 0x000fc40001744470 */
[----:B------:R-:W-:Y:S01]  /*18b0*/  ISETP.GT.U32.OR P3, PT, R6, 0x19f, P3 ;  /* 0x0000019f0600780c */ /* 0x000fe20001f64470 */
[----:B--2---:R-:W-:Y:S02]  /*18c0*/  HADD2.F32 R9, -RZ, R23.H0_H0 ;  /* 0x20000017ff097230 */ /* 0x004fe40000004100 */
[----:B----4-:R-:W-:Y:S02]  /*18d0*/  HADD2.F32 R16, -RZ, R34.H0_H0 ;  /* 0x20000022ff107230 */ /* 0x010fe40000004100 */
[----:B-----5:R-:W-:Y:S02]  /*18e0*/  HADD2.F32 R8, -RZ, R22.H0_H0 ;  /* 0x20000016ff087230 */ /* 0x020fe40000004100 */
[----:B------:R-:W-:Y:S01]  /*18f0*/  HADD2.F32 R17, -RZ, R18.H0_H0 ;  /* 0x20000012ff117230 */ /* 0x000fe20000004100 */
[-C--:B------:R-:W-:Y:S02]  /*1900*/  FMUL.FTZ R23, R28, R19.reuse ;  /* 0x000000131c177220 */ /* 0x080fe40000410000 */
[----:B------:R-:W-:-:S02]  /*1910*/  FMUL.FTZ R22, R12, R19 ;  /* 0x000000130c167220 */ /* 0x000fc40000410000 */
[-C--:B------:R-:W-:Y:S02]  /*1920*/  FMUL.FTZ R18, R32, R19.reuse ;  /* 0x0000001320127220 */ /* 0x080fe40000410000 */
[----:B------:R-:W-:Y:S02]  /*1930*/  FFMA.FTZ R11, R9, R10, R16 ;  /* 0x0000000a090b7223 */ /* 0x000fe40000010010 */
        /* <DEDUP_REMOVED lines=13> */
.L_x_3148:
        /* <DEDUP_REMOVED lines=11> */
.L_x_3150:
[----:B------:R-:W-:Y:S05]  /*1ac0*/  BSYNC B0 ;  /* 0x0000000000007941 */ /* 0x000fea0003800000 */
.L_x_3149:
        /* <DEDUP_REMOVED lines=13> */
.L_x_3151:
        /* <DEDUP_REMOVED lines=11> */
.L_x_3153:
[----:B------:R-:W-:Y:S05]  /*1c50*/  BSYNC B0 ;  /* 0x0000000000007941 */ /* 0x000fea0003800000 */
.L_x_3152:
        /* <DEDUP_REMOVED lines=13> */
.L_x_3154:
        /* <DEDUP_REMOVED lines=11> */
.L_x_3156:
[----:B------:R-:W-:Y:S05]  /*1de0*/  BSYNC B0 ;  /* 0x0000000000007941 */ /* 0x000fea0003800000 */
.L_x_3155:
        /* <DEDUP_REMOVED lines=13> */
.L_x_3157:
        /* <DEDUP_REMOVED lines=10> */
.L_x_3159:
[----:B------:R-:W-:Y:S05]  /*1f60*/  BSYNC B0 ;  /* 0x0000000000007941 */ /* 0x000fea0003800000 */
.L_x_3158:
[----:B------:R-:W-:Y:S02]  /*1f70*/  IADD3 R39, R39, c[0x0][0x10], RZ ;  /* 0x0000040027277a10 */ /* 0x000fe40007ffe0ff */
[----:B------:R-:W-:Y:S02]  /*1f80*/  IADD3 R2, R2, 0x1, RZ ;  /* 0x0000000102027810 */ /* 0x000fe40007ffe0ff */
[----:B------:R-:W-:-:S13]  /*1f90*/  ISETP.GE.AND P1, PT, R39, UR4, PT ;  /* 0x0000000427007c0c */ /* 0x000fda000bf26270 */
[----:B------:R-:W-:Y:S01]  /*1fa0*/  @P1 CALL.REL.NOINC `(.L_x_3160) ;  /* 0x0000001000001944 */ /* 0x000fe20003c00000 */
[----:B------:R-:W-:Y:S05]  /*1fb0*/  BRA `(.L_x_3161) ;  /* 0xffffe20000007947 */ /* 0x000fea000383ffff */
.L_x_3160:
[----:B------:R-:W-:Y:S05]  /*1fc0*/  EXIT ;  /* 0x000000000000794d */ /* 0x000fea0003800000 */
.L_x_3162:
        /* <DEDUP_REMOVED lines=11> */
.L_x_3329:


//--------------------- .text._Z35group_norm_nhwc_fwd_one_pass_kernelI11Fp32IOFp16WLi256ELi26ELi416EEv26Group_norm_nhwc_fwd_params --------------------------
	.section	.text._Z35group_norm_nhwc_fwd_one_pass_kernelI11Fp32IOFp16WLi256ELi26ELi416EEv26Group_norm_nhwc_fwd_params,"ax",@progbits
	.sectioninfo	@"SHI_REGISTERS=63"
	.align	128
        .global         _Z35group_norm_nhwc_fwd_one_pass_kernelI11Fp32IOFp16WLi256ELi26ELi416EEv26Group_norm_nhwc_fwd_params
        .type           _Z35group_norm_nhwc_fwd_one_pass_kernelI11Fp32IOFp16WLi256ELi26ELi416EEv26Group_norm_nhwc_fwd_params,@function
        .size           _Z35group_norm_nhwc_fwd_one_pass_kernelI11Fp32IOFp16WLi256ELi26ELi416EEv26Group_norm_nhwc_fwd_params,(.L_x_3330 - _Z35group_norm_nhwc_fwd_one_pass_kernelI11Fp32IOFp16WLi256ELi26ELi416EEv26Group_norm_nhwc_fwd_params)
        .other          _Z35group_norm_nhwc_fwd_one_pass_kernelI11Fp32IOFp16WLi256ELi26ELi416EEv26Group_norm_nhwc_fwd_params,@"STO_CUDA_ENTRY STV_DEFAULT"
_Z35group_norm_nhwc_fwd_one_pass_kernelI11Fp32IOFp16WLi256ELi26ELi416EEv26Group_norm_nhwc_fwd_params:
.text._Z35group_norm_nhwc_fwd_one_pass_kernelI11Fp32IOFp16WLi256ELi26ELi416EEv26Group_norm_nhwc_fwd_params:
        /* <DEDUP_REMOVED lines=32> */
.L_x_3197:
        /* <DEDUP_REMOVED lines=245> */
.L_x_3164:
[----:B------:R-:W-:Y:S05]  /*1150*/  BSYNC B0 ;  /* 0x0000000000007941 */ /* 0x000fea0003800000 */
.L_x_3163:
        /* <DEDUP_REMOVED lines=25> */
.L_x_3167:
[----:B------:R-:W2:Y:S01]  /*12f0*/  LDG.E.STRONG.GPU R18, [R16.64] ;  /* 0x0000000610127981 */ /* 0x000ea2000c1ef900 */
[----:B------:R-:W-:Y:S01]  /*1300*/  YIELD ;  /* 0x0000000000007946 */ /* 0x000fe20003800000 */
[----:B--2---:R-:W-:Y:S01]  /*1310*/  ISETP.NE.AND P1, PT, R18, R19, PT ;  /* 0x000000131200720c */ /* 0x004fe20003f25270 */
[----:B------:R-:W-:-:S12]  /*1320*/  CCTL.IVALL ;  /* 0x00000000ff00798f */ /* 0x000fd80002000000 */
[----:B------:R-:W-:Y:S05]  /*1330*/  @P1 BRA `(.L_x_3167) ;  /* 0xffffffb000001947 */ /* 0x000fea000383ffff */
.L_x_3166:
        /* <DEDUP_REMOVED lines=11> */
.L_x_3169:
        /* <DEDUP_REMOVED lines=59> */
.L_x_3168:
        /* <DEDUP_REMOVED lines=19> */
.L_x_3171:
[----:B------:R-:W-:Y:S05]  /*18d0*/  BSYNC B0 ;  /* 0x0000000000007941 */ /* 0x000fea0003800000 */
.L_x_3170:
        /* <DEDUP_REMOVED lines=30> */
.L_x_3165:
        /* <DEDUP_REMOVED lines=25> */
[----:B0-----:R-:W-:-:S03]  /*1c50*/  FADD.FTZ R20, -R49, R27 ;  /* 0x0000001b31147221 */ /* 0x001fc60000010100 */
[----:B------:R-:W-:-:S13]  /*1c60*/  FSETP.GTU.FTZ.AND P1, PT, R16, RZ, PT ;  /* 0x000000ff1000720b */ /* 0x000fda0003f3c000 */
[----:B------:R-:W-:-:S04]  /*1c70*/  @P1 FADD.FTZ R16, R16, c[0x0][0x188] ;  /* 0x0000620010101621 */ /* 0x000fc80000010000 */
[----:B------:R-:W0:Y:S02]  /*1c80*/  @P1 MUFU.RSQ R25, R16 ;  /* 0x0000001000191308 */ /* 0x000e240000001400 */
[-C--:B0-----:R-:W-:Y:S02]  /*1c90*/  FMUL.FTZ R20, R20, R25.reuse ;  /* 0x0000001914147220 */ /* 0x081fe40000410000 */
[----:B------:R-:W-:Y:S01]  /*1ca0*/  FMUL.FTZ R18, R18, R25 ;  /* 0x0000001912127220 */ /* 0x000fe20000410000 */
[----:B--2---:R-:W-:Y:S02]  /*1cb0*/  HADD2.F32 R22, -RZ, R56.H0_H0 ;  /* 0x20000038ff167230 */ /* 0x004fe40000004100 */
[----:B---3--:R-:W-:Y:S02]  /*1cc0*/  HADD2.F32 R23, -RZ, R57.H0_H0 ;  /* 0x20000039ff177230 */ /* 0x008fe40000004100 */
[----:B----4-:R-:W-:Y:S02]  /*1cd0*/  HADD2.F32 R27, -RZ, R58.H0_H0 ;  /* 0x2000003aff1b7230 */ /* 0x010fe40000004100 */
        /* <DEDUP_REMOVED lines=14> */
.L_x_3172:
        /* <DEDUP_REMOVED lines=11> */
.L_x_3174:
[----:B------:R-:W-:Y:S05]  /*1e70*/  BSYNC B0 ;  /* 0x0000000000007941 */ /* 0x000fea0003800000 */
.L_x_3173:
        /* <DEDUP_REMOVED lines=37> */
.L_x_3175:
        /* <DEDUP_REMOVED lines=11> */
.L_x_3177:
[----:B------:R-:W-:Y:S05]  /*2180*/  BSYNC B0 ;  /* 0x0000000000007941 */ /* 0x000fea0003800000 */
.L_x_3176:
        /* <DEDUP_REMOVED lines=13> */
.L_x_3178:
        /* <DEDUP_REMOVED lines=11> */
.L_x_3180:
[----:B------:R-:W-:Y:S05]  /*2310*/  BSYNC B0 ;  /* 0x0000000000007941 */ /* 0x000fea0003800000 */
.L_x_3179:
        /* <DEDUP_REMOVED lines=38> */
.L_x_3181:
        /* <DEDUP_REMOVED lines=11> */
.L_x_3183:
[----:B------:R-:W-:Y:S05]  /*2630*/  BSYNC B0 ;  /* 0x0000000000007941 */ /* 0x000fea0003800000 */
.L_x_3182:
        /* <DEDUP_REMOVED lines=13> */
.L_x_3184:
        /* <DEDUP_REMOVED lines=11> */
.L_x_3186:
[----:B------:R-:W-:Y:S05]  /*27c0*/  BSYNC B0 ;  /* 0x0000000000007941 */ /* 0x000fea0003800000 */
.L_x_3185:
        /* <DEDUP_REMOVED lines=13> */
.L_x_3187:
        /* <DEDUP_REMOVED lines=11> */
.L_x_3189:
[----:B------:R-:W-:Y:S05]  /*2950*/  BSYNC B0 ;  /* 0x0000000000007941 */ /* 0x000fea0003800000 */
.L_x_3188:
        /* <DEDUP_REMOVED lines=13> */
.L_x_3190:
        /* <DEDUP_REMOVED lines=11> */
.L_x_3192:
[----:B------:R-:W-:Y:S05]  /*2ae0*/  BSYNC B0 ;  /* 0x0000000000007941 */ /* 0x000fea0003800000 */
.L_x_3191:
        /* <DEDUP_REMOVED lines=13> */
.L_x_3193:
        /* <DEDUP_REMOVED lines=10> */
.L_x_3195:
[----:B------:R-:W-:Y:S05]  /*2c60*/  BSYNC B0 ;  /* 0x0000000000007941 */ /* 0x000fea0003800000 */
.L_x_3194:
[----:B------:R-:W-:Y:S02]  /*2c70*/  IADD3 R5, R5, c[0x0][0x10], RZ ;  /* 0x0000040005057a10 */ /* 0x000fe40007ffe0ff */
[----:B------:R-:W-:Y:S02]  /*2c80*/  IADD3 R2, R2, 0x1, RZ ;  /* 0x0000000102027810 */ /* 0x000fe40007ffe0ff */
[----:B------:R-:W-:-:S13]  /*2c90*/  ISETP.GE.AND P1, PT, R5, UR4, PT ;  /* 0x0000000405007c0c */ /* 0x000fda000bf26270 */
[----:B------:R-:W-:Y:S01]  /*2ca0*/  @P1 CALL.REL.NOINC `(.L_x_3196) ;  /* 0x0000001000001944 */ /* 0x000fe20003c00000 */
[----:B------:R-:W-:Y:S05]  /*2cb0*/  BRA `(.L_x_3197) ;  /* 0xffffd54000007947 */ /* 0x000fea000383ffff */
.L_x_3196:
[----:B------:R-:W-:Y:S05]  /*2cc0*/  EXIT ;  /* 0x000000000000794d */ /* 0x000fea0003800000 */
.L_x_3198:
        /* <DEDUP_REMOVED lines=11> */
.L_x_3330:


//--------------------- .text._Z35group_norm_nhwc_fwd_one_pass_kernelI11Fp32IOFp16WLi512ELi26ELi416EEv26Group_norm_nhwc_fwd_params --------------------------
	.section	.text._Z35group_norm_nhwc_fwd_one_pass_kernelI11Fp32IOFp16WLi512ELi26ELi416EEv26Group_norm_nhwc_fwd_params,"ax",@progbits
	.sectioninfo	@"SHI_REGISTERS=95"
	.align	128
        .global         _Z35group_norm_nhwc_fwd_one_pass_kernelI11Fp32IOFp16WLi512ELi26ELi416EEv26Group_norm_nhwc_fwd_params
        .type           _Z35group_norm_nhwc_fwd_one_pass_kernelI11Fp32IOFp16WLi512ELi26ELi416EEv26Group_norm_nhwc_fwd_params,@function
        .size           _Z35group_norm_nhwc_fwd_one_pass_kernelI11Fp32IOFp16WLi512ELi26ELi416EEv26Group_norm_nhwc_fwd_params,(.L_x_3331 - _Z35group_norm_nhwc_fwd_one_pass_kernelI11Fp32IOFp16WLi512ELi26ELi416EEv26Group_norm_nhwc_fwd_params)
        .other          _Z35group_norm_nhwc_fwd_one_pass_kernelI11Fp32IOFp16WLi512ELi26ELi416EEv26Group_norm_nhwc_fwd_params,@"STO_CUDA_ENTRY STV_DEFAULT"
_Z35group_norm_nhwc_fwd_one_pass_kernelI11Fp32IOFp16WLi512ELi26ELi416EEv26Group_norm_nhwc_fwd_params:
.text._Z35group_norm_nhwc_fwd_one_pass_kernelI11Fp32IOFp16WLi512ELi26ELi416EEv26Group_norm_nhwc_fwd_params:
        /* <DEDUP_REMOVED lines=58> */
.L_x_3257:
        /* <DEDUP_REMOVED lines=406> */
.L_x_3200:
[----:B0-----:R-:W-:Y:S05]  /*1d00*/  BSYNC B0 ;  /* 0x0000000000007941 */ /* 0x001fea0003800000 */
.L_x_3199:
        /* <DEDUP_REMOVED lines=25> */
.L_x_3203:
[----:B0-----:R-:W2:Y:S01]  /*1ea0*/  LDG.E.STRONG.GPU R6, [R8.64] ;  /* 0x0000000608067981 */ /* 0x001ea2000c1ef900 */
[----:B------:R-:W-:Y:S01]  /*1eb0*/  YIELD ;  /* 0x0000000000007946 */ /* 0x000fe20003800000 */
[----:B--2---:R-:W-:Y:S01]  /*1ec0*/  ISETP.NE.AND P6, PT, R6, R15, PT ;  /* 0x0000000f0600720c */ /* 0x004fe20003fc5270 */
[----:B------:R-:W-:-:S12]  /*1ed0*/  CCTL.IVALL ;  /* 0x00000000ff00798f */ /* 0x000fd80002000000 */
[----:B------:R-:W-:Y:S05]  /*1ee0*/  @P6 BRA `(.L_x_3203) ;  /* 0xffffffb000006947 */ /* 0x000fea000383ffff */
.L_x_3202:
        /* <DEDUP_REMOVED lines=11> */
.L_x_3205:
        /* <DEDUP_REMOVED lines=59> */
.L_x_3204:
        /* <DEDUP_REMOVED lines=18> */
.L_x_3207:
[----:B------:R-:W-:Y:S05]  /*2470*/  BSYNC B0 ;  /* 0x0000000000007941 */ /* 0x000fea0003800000 */
.L_x_3206:
        /* <DEDUP_REMOVED lines=31> */
.L_x_3201:
[----:B0-----:R-:W-:Y:S01]  /*2670*/  P2R R6, PR, RZ, 0x1 ;  /* 0x00000001ff067803 */ /* 0x001fe20000000000 */
[----:B------:R0:W-:Y:S01]  /*2680*/  @!P5 STS.64 [0x80], R4 ;  /* 0x00008004ff00d388 */ /* 0x0001e20000000a00 */
[----:B------:R-:W-:Y:S01]  /*2690*/  LOP3.LUT P6, RZ, R55, R54, RZ, 0xfc, !PT ;  /* 0x0000003637ff7212 */ /* 0x000fe200078cfcff */
[----:B------:R-:W-:Y:S01]  /*26a0*/  HFMA2.MMA R15, -RZ, RZ, 0, 1.1920928955078125e-07 ;  /* 0x00000002ff0f7435 */ /* 0x000fe200000001ff */
[----:B------:R-:W-:Y:S02]  /*26b0*/  ISETP.EQ.U32.AND P0, PT, RZ, c[0x0][0x168], PT ;  /* 0x00005a00ff007a0c */ /* 0x000fe40003f02070 */
[----:B------:R-:W-:-:S02]  /*26c0*/  IADD3 R14, R59, R76, RZ ;  /* 0x0000004c3b0e7210 */ /* 0x000fc40007ffe0ff */
[----:B------:R-:W-:Y:S02]  /*26d0*/  ISETP.EQ.OR.EX P6, PT, RZ, c[0x0][0x16c], P6, P0 ;  /* 0x00005b00ff007a0c */ /* 0x000fe400037c2700 */
[----:B------:R-:W-:-:S03]  /*26e0*/  ISETP.NE.AND P0, PT, R6, RZ, PT ;  /* 0x000000ff0600720c */ /* 0x000fc60003f05270 */
[----:B-1----:R-:W-:-:S04]  /*26f0*/  IMAD.WIDE R12, R14, R15, c[0x0][0x178] ;  /* 0x00005e000e0c7625 */ /* 0x002fc800078e020f */
[----:B------:R-:W-:-:S04]  /*2700*/  IMAD.WIDE R14, R14, R15, c[0x0][0x180] ;  /* 0x000060000e0e7625 */ /* 0x000fc800078e020f */
[----:B------:R-:W-:Y:S01]  /*2710*/  @!P6 MOV R9, 0x8 ;  /* 0x000000080009e802 */ /* 0x000fe20000000f00 */
[----:B------:R-:W-:Y:S02]  /*2720*/  @!P6 FMUL.FTZ R7, R5, c[0x0][0x1f4] ;  /* 0x00007d000507ea20 */ /* 0x000fe40000410000 */
[----:B------:R-:W-:Y:S02]  /*2730*/  @!P6 FMUL.FTZ R6, R4, c[0x0][0x1f4] ;  /* 0x00007d000406ea20 */ /* 0x000fe40000410000 */
[----:B------:R-:W-:-:S05]  /*2740*/  @!P6 IMAD.WIDE R8, R56, R9, c[0x0][0x168] ;  /* 0x00005a003808e625 */ /* 0x000fca00078e0209 */
[----:B------:R-:W-:Y:S04]  /*2750*/  @!P6 STG.E.64 [R8.64], R6 ;  /* 0x000000060800e986 */ /* 0x000fe8000c101b06 */
[----:B------:R-:W-:Y:S06]  /*2760*/  BAR.SYNC.DEFER_BLOCKING 0x0 ;  /* 0x0000000000007b1d */ /* 0x000fec0000010000 */
[----:B0-----:R-:W2:Y:S04]  /*2770*/  LDG.E.U16 R4, [R12.64] ;  /* 0x000000060c047981 */ /* 0x001ea8000c1e1500 */
[----:B------:R-:W3:Y:S04]  /*2780*/  LDG.E.U16 R5, [R12.64+0x2] ;  /* 0x000002060c057981 */ /* 0x000ee8000c1e1500 */
[----:B------:R2:W4:Y:S04]  /*2790*/  LDG.E.U16 R76, [R14.64] ;  /* 0x000000060e4c7981 */ /* 0x000528000c1e1500 */
[----:B------:R2:W5:Y:S01]  /*27a0*/  LDG.E.U16 R90, [R14.64+0x2] ;  /* 0x000002060e5a7981 */ /* 0x000562000c1e1500 */
        /* <DEDUP_REMOVED lines=9> */
[----:B------:R-:W-:-:S13]  /*2840*/  FSETP.GTU.FTZ.AND P5, PT, R92, RZ, PT ;  /* 0x000000ff5c00720b */ /* 0x000fda0003fbc000 */
[----:B------:R-:W-:-:S04]  /*2850*/  @P5 FADD.FTZ R92, R92, c[0x0][0x188] ;  /* 0x000062005c5c5621 */ /* 0x000fc80000010000 */
[----:B------:R-:W0:Y:S02]  /*2860*/  @P5 MUFU.RSQ R11, R92 ;  /* 0x0000005c000b5308 */ /* 0x000e240000001400 */
[-C--:B0-----:R-:W-:Y:S02]  /*2870*/  FMUL.FTZ R6, R6, R11.reuse ;  /* 0x0000000b06067220 */ /* 0x081fe40000410000 */
[----:B------:R-:W-:Y:S01]  /*2880*/  FMUL.FTZ R36, R36, R11 ;  /* 0x0000000b24247220 */ /* 0x000fe20000410000 */
[----:B--2---:R-:W-:Y:S02]  /*2890*/  HADD2.F32 R14, -RZ, R4.H0_H0 ;  /* 0x20000004ff0e7230 */ /* 0x004fe40000004100 */
[----:B---3--:R-:W-:Y:S02]  /*28a0*/  HADD2.F32 R15, -RZ, R5.H0_H0 ;  /* 0x20000005ff0f7230 */ /* 0x008fe40000004100 */
[----:B----4-:R-:W-:Y:S01]  /*28b0*/  HADD2.F32 R13, -RZ, R76.H0_H0 ;  /* 0x2000004cff0d7230 */ /* 0x010fe20000004100 */
[----:B------:R-:W-:Y:S01]  /*28c0*/  FADD.FTZ R76, -R10, R39 ;  /* 0x000000270a4c7221 */ /* 0x000fe20000010100 */
        /* <DEDUP_REMOVED lines=14> */
.L_x_3208:
        /* <DEDUP_REMOVED lines=12> */
.L_x_3210:
[----:B------:R-:W-:Y:S05]  /*2a70*/  BSYNC B0 ;  /* 0x0000000000007941 */ /* 0x000fea0003800000 */
.L_x_3209:
        /* <DEDUP_REMOVED lines=19> */
.L_x_3211:
        /* <DEDUP_REMOVED lines=11> */
.L_x_3213:
[----:B------:R-:W-:Y:S05]  /*2c60*/  BSYNC B0 ;  /* 0x0000000000007941 */ /* 0x000fea0003800000 */
.L_x_3212:
        /* <DEDUP_REMOVED lines=15> */
.L_x_3214:
        /* <DEDUP_REMOVED lines=11> */
.L_x_3216:
[----:B------:R-:W-:Y:S05]  /*2e10*/  BSYNC B0 ;  /* 0x0000000000007941 */ /* 0x000fea0003800000 */
.L_x_3215:
        /* <DEDUP_REMOVED lines=19> */
.L_x_3217:
        /* <DEDUP_REMOVED lines=11> */
.L_x_3219:
[----:B------:R-:W-:Y:S05]  /*3000*/  BSYNC B0 ;  /* 0x0000000000007941 */ /* 0x000fea0003800000 */
.L_x_3218:
        /* <DEDUP_REMOVED lines=15> */
.L_x_3220:
        /* <DEDUP_REMOVED lines=11> */
.L_x_3222:
[----:B------:R-:W-:Y:S05]  /*31b0*/  BSYNC B0 ;  /* 0x0000000000007941 */ /* 0x000fea0003800000 */
.L_x_3221:
        /* <DEDUP_REMOVED lines=21> */
.L_x_3223:
        /* <DEDUP_REMOVED lines=11> */
.L_x_3225:
[----:B------:R-:W-:Y:S05]  /*33c0*/  BSYNC B0 ;  /* 0x0000000000007941 */ /* 0x000fea0003800000 */
.L_x_3224:
        /* <DEDUP_REMOVED lines=11> */
.L_x_3226:
        /* <DEDUP_REMOVED lines=20> */
.L_x_3228:
[----:B------:R-:W-:Y:S05]  /*35c0*/  BSYNC B0 ;  /* 0x0000000000007941 */ /* 0x000fea0003800000 */
.L_x_3227:
        /* <DEDUP_REMOVED lines=11> */
.L_x_3229:
        /* <DEDUP_REMOVED lines=20> */
.L_x_3231:
[----:B------:R-:W-:Y:S05]  /*37c0*/  BSYNC B0 ;  /* 0x0000000000007941 */ /* 0x000fea0003800000 */
.L_x_3230:
        /* <DEDUP_REMOVED lines=11> */
.L_x_3232:
        /* <DEDUP_REMOVED lines=20> */
.L_x_3234:
[----:B------:R-:W-:Y:S05]  /*39c0*/  BSYNC B0 ;  /* 0x0000000000007941 */ /* 0x000fea0003800000 */
.L_x_3233:
        /* <DEDUP_REMOVED lines=11> */
.L_x_3235:
        /* <DEDUP_REMOVED lines=20> */
.L_x_3237:
[----:B------:R-:W-:Y:S05]  /*3bc0*/  BSYNC B0 ;  /* 0x0000000000007941 */ /* 0x000fea0003800000 */
.L_x_3236:
        /* <DEDUP_REMOVED lines=11> */
.L_x_3238:
        /* <DEDUP_REMOVED lines=20> */
.L_x_3240:
[----:B------:R-:W-:Y:S05]  /*3dc0*/  BSYNC B0 ;  /* 0x0000000000007941 */ /* 0x000fea0003800000 */
.L_x_3239:
        /* <DEDUP_REMOVED lines=11> */
.L_x_3241:
        /* <DEDUP_REMOVED lines=20> */
.L_x_3243:
[----:B------:R-:W-:Y:S05]  /*3fc0*/  BSYNC B0 ;  /* 0x0000000000007941 */ /* 0x000fea0003800000 */
.L_x_3242:
        /* <DEDUP_REMOVED lines=11> */
.L_x_3244:
        /* <DEDUP_REMOVED lines=20> */
.L_x_3246:
[----:B------:R-:W-:Y:S05]  /*41c0*/  BSYNC B0 ;  /* 0x0000000000007941 */ /* 0x000fea0003800000 */
.L_x_3245:
        /* <DEDUP_REMOVED lines=11> */
.L_x_3247:
        /* <DEDUP_REMOVED lines=20> */
.L_x_3249:
[----:B------:R-:W-:Y:S05]  /*43c0*/  BSYNC B0 ;  /* 0x0000000000007941 */ /* 0x000fea0003800000 */
.L_x_3248:
        /* <DEDUP_REMOVED lines=11> */
.L_x_3250:
        /* <DEDUP_REMOVED lines=14> */
.L_x_3252:
[----:B------:R-:W-:Y:S05]  /*4560*/  BSYNC B0 ;  /* 0x0000000000007941 */ /* 0x000fea0003800000 */
.L_x_3251:
        /* <DEDUP_REMOVED lines=20> */
.L_x_3253:
        /* <DEDUP_REMOVED lines=10> */
.L_x_3255:
[----:B------:R-:W-:Y:S05]  /*4750*/  BSYNC B0 ;  /* 0x0000000000007941 */ /* 0x000fea0003800000 */
.L_x_3254:
[----:B------:R-:W-:Y:S02]  /*4760*/  IADD3 R56, R56, c[0x0][0x10], RZ ;  /* 0x0000040038387a10 */ /* 0x000fe40007ffe0ff */
[----:B------:R-:W-:Y:S02]  /*4770*/  IADD3 R81, R81, 0x1, RZ ;  /* 0x0000000151517810 */ /* 0x000fe40007ffe0ff */
[----:B------:R-:W-:-:S13]  /*4780*/  ISETP.GE.AND P5, PT, R56, UR4, PT ;  /* 0x0000000438007c0c */ /* 0x000fda000bfa6270 */
[----:B------:R-:W-:Y:S01]  /*4790*/  @P5 CALL.REL.NOINC `(.L_x_3256) ;  /* 0x0000001000005944 */ /* 0x000fe20003c00000 */
[----:B------:R-:W-:Y:S05]  /*47a0*/  BRA `(.L_x_3257) ;  /* 0xffffbbf000007947 */ /* 0x000fea000383ffff */
.L_x_3256:
[----:B------:R-:W-:Y:S05]  /*47b0*/  EXIT ;  /* 0x000000000000794d */ /* 0x000fea0003800000 */
.L_x_3258:
        /* <DEDUP_REMOVED lines=12> */
.L_x_3331:


//--------------------- .nv.global                --------------------------
	.section	.nv.global,"aw",@nobits
.nv.global:
	.type		_ZN61_INTERNAL_a3f90e78_30_group_norm_nhwc_one_pass_26_cu_cc4e9e516thrust23THRUST_300001_SM_800_NS12placeholders2_5E,@object
	.size		_ZN61_INTERNAL_a3f90e78_30_group_norm_nhwc_one_pass_26_cu_cc4e9e516thrust23THRUST_300001_SM_800_NS12placeholders2_5E,(_ZN61_INTERNAL_a3f90e78_30_group_norm_nhwc_one_pass_26_cu_cc4e9e514cuda3std3__45__cpo6cbeginE - _ZN61_INTERNAL_a3f90e78_30_group_norm_nhwc_one_pass_26_cu_cc4e9e516thrust23THRUST_300001_SM_800_NS12placeholders2_5E)
_ZN61_INTERNAL_a3f90e78_30_group_norm_nhwc_one_pass_26_cu_cc4e9e516thrust23THRUST_300001_SM_800_NS12placeholders2_5E:
	.zero		1
	.type		_ZN61_INTERNAL_a3f90e78_30_group_norm_nhwc_one_pass_26_cu_cc4e9e514cuda3std3__45__cpo6cbeginE,@object
	.size		_ZN61_INTERNAL_a3f90e78_30_group_norm_nhwc_one_pass_26_cu_cc4e9e514cuda3std3__45__cpo6cbeginE,(_ZN61_INTERNAL_a3f90e78_30_group_norm_nhwc_one_pass_26_cu_cc4e9e514cuda3std6ranges3__45__cpo6cbeginE - _ZN61_INTERNAL_a3f90e78_30_group_norm_nhwc_one_pass_26_cu_cc4e9e514cuda3std3__45__cpo6cbeginE)
_ZN61_INTERNAL_a3f90e78_30_group_norm_nhwc_one_pass_26_cu_cc4e9e514cuda3std3__45__cpo6cbeginE:
	.zero		1
	.type		_ZN61_INTERNAL_a3f90e78_30_group_norm_nhwc_one_pass_26_cu_cc4e9e514cuda3std6ranges3__45__cpo6cbeginE,@object
	.size		_ZN61_INTERNAL_a3f90e78_30_group_norm_nhwc_one_pass_26_cu_cc4e9e514cuda3std6ranges3__45__cpo6cbeginE,(_ZN61_INTERNAL_a3f90e78_30_group_norm_nhwc_one_pass_26_cu_cc4e9e514cuda3std3__48in_placeE - _ZN61_INTERNAL_a3f90e78_30_group_norm_nhwc_one_pass_26_cu_cc4e9e514cuda3std6ranges3__45__cpo6cbeginE)
_ZN61_INTERNAL_a3f90e78_30_group_norm_nhwc_one_pass_26_cu_cc4e9e514cuda3std6ranges3__45__cpo6cbeginE:
	.zero		1
	.type		_ZN61_INTERNAL_a3f90e78_30_group_norm_nhwc_one_pass_26_cu_cc4e9e514cuda3std3__48in_placeE,@object
	.size		_ZN61_INTERNAL_a3f90e78_30_group_norm_nhwc_one_pass_26_cu_cc4e9e514cuda3std3__48in_placeE,(_ZN61_INTERNAL_a3f90e78_30_group_norm_nhwc_one_pass_26_cu_cc4e9e514cuda3std6ranges3__45__cpo4sizeE - _ZN61_INTERNAL_a3f90e78_30_group_norm_nhwc_one_pass_26_cu_cc4e9e514cuda3std3__48in_placeE)
_ZN61_INTERNAL_a3f90e78_30_group_norm_nhwc_one_pass_26_cu_cc4e9e514cuda3std3__48in_placeE:
	.zero		1
	.type		_ZN61_INTERNAL_a3f90e78_30_group_norm_nhwc_one_pass_26_cu_cc4e9e514cuda3std6ranges3__45__cpo4sizeE,@object
	.size		_ZN61_INTERNAL_a3f90e78_30_group_norm_nhwc_one_pass_26_cu_cc4e9e514cuda3std6ranges3__45__cpo4sizeE,(_ZN61_INTERNAL_a3f90e78_30_group_norm_nhwc_one_pass_26_cu_cc4e9e516thrust23THRUST_300001_SM_800_NS12placeholders2_9E - _ZN61_INTERNAL_a3f90e78_30_group_norm_nhwc_one_pass_26_cu_cc4e9e514cuda3std6ranges3__45__cpo4sizeE)
_ZN61_INTERNAL_a3f90e78_30_group_norm_nhwc_one_pass_26_cu_cc4e9e514cuda3std6ranges3__45__cpo4sizeE:
	.zero		1
	.type		_ZN61_INTERNAL_a3f90e78_30_group_norm_nhwc_one_pass_26_cu_cc4e9e516thrust23THRUST_300001_SM_800_NS12placeholders2_9E,@object
	.size		_ZN61_INTERNAL_a3f90e78_30_group_norm_nhwc_one_pass_26_cu_cc4e9e516thrust23THRUST_300001_SM_800_NS12placeholders2_9E,(_ZN61_INTERNAL_a3f90e78_30_group_norm_nhwc_one_pass_26_cu_cc4e9e514cuda3std3__45__cpo7crbeginE - _ZN61_INTERNAL_a3f90e78_30_group_norm_nhwc_one_pass_26_cu_cc4e9e516thrust23THRUST_300001_SM_800_NS12placeholders2_9E)
_ZN61_INTERNAL_a3f90e78_30_group_norm_nhwc_one_pass_26_cu_cc4e9e516thrust23THRUST_300001_SM_800_NS12placeholders2_9E:
	.zero		1
	.type		_ZN61_INTERNAL_a3f90e78_30_group_norm_nhwc_one_pass_26_cu_cc4e9e514cuda3std3__45__cpo7crbeginE,@object
	.size		_ZN61_INTERNAL_a3f90e78_30_group_norm_nhwc_one_pass_26_cu_cc4e9e514cuda3std3__45__cpo7crbeginE,(_ZN61_INTERNAL_a3f90e78_30_group_norm_nhwc_one_pass_26_cu_cc4e9e514cuda3std6ranges3__45__cpo4nextE - _ZN61_INTERNAL_a3f90e78_30_group_norm_nhwc_one_pass_26_cu_cc4e9e514cuda3std3__45__cpo7crbeginE)
_ZN61_INTERNAL_a3f90e78_30_group_norm_nhwc_one_pass_26_cu_cc4e9e514cuda3std3__45__cpo7crbeginE:
	.zero		1
	.type		_ZN61_INTERNAL_a3f90e78_30_group_norm_nhwc_one_pass_26_cu_cc4e9e514cuda3std6ranges3__45__cpo4nextE,@object
	.size		_ZN61_INTERNAL_a3f90e78_30_group_norm_nhwc_one_pass_26_cu_cc4e9e514cuda3std6ranges3__45__cpo4nextE,(_ZN61_INTERNAL_a3f90e78_30_group_norm_nhwc_one_pass_26_cu_cc4e9e514cuda3std6ranges3__45__cpo4swapE - _ZN61_INTERNAL_a3f90e78_30_group_norm_nhwc_one_pass_26_cu_cc4e9e514cuda3std6ranges3__45__cpo4nextE)
_ZN61_INTERNAL_a3f90e78_30_group_norm_nhwc_one_pass_26_cu_cc4e9e514cuda3std6ranges3__45__cpo4nextE:
	.zero		1
	.type		_ZN61_INTERNAL_a3f90e78_30_group_norm_nhwc_one_pass_26_cu_cc4e9e514cuda3std6ranges3__45__cpo4swapE,@object
	.size		_ZN61_INTERNAL_a3f90e78_30_group_norm_nhwc_one_pass_26_cu_cc4e9e514cuda3std6ranges3__45__cpo4swapE,(_ZN61_INTERNAL_a3f90e78_30_group_norm_nhwc_one_pass_26_cu_cc4e9e516thrust23THRUST_300001_SM_800_NS12placeholders2_1E - _ZN61_INTERNAL_a3f90e78_30_group_norm_nhwc_one_pass_26_cu_cc4e9e514cuda3std6ranges3__45__cpo4swapE)
_ZN61_INTERNAL_a3f90e78_30_group_norm_nhwc_one_pass_26_cu_cc4e9e514cuda3std6ranges3__45__cpo4swapE:
	.zero		1
	.type		_ZN61_INTERNAL_a3f90e78_30_group_norm_nhwc_one_pass_26_cu_cc4e9e516thrust23THRUST_300001_SM_800_NS12placeholders2_1E,@object
	.size		_ZN61_INTERNAL_a3f90e78_30_group_norm_nhwc_one_pass_26_cu_cc4e9e516thrust23THRUST_300001_SM_800_NS12placeholders2_1E,(_ZN61_INTERNAL_a3f90e78_30_group_norm_nhwc_one_pass_26_cu_cc4e9e516thrust23THRUST_300001_SM_800_NS12placeholders2_3E - _ZN61_INTERNAL_a3f90e78_30_group_norm_nhwc_one_pass_26_cu_cc4e9e516thrust23THRUST_300001_SM_800_NS12placeholders2_1E)
_ZN61_INTERNAL_a3f90e78_30_group_norm_nhwc_one_pass_26_cu_cc4e9e516thrust23THRUST_300001_SM_800_NS12placeholders2_1E:
	.zero		1
	.type		_ZN61_INTERNAL_a3f90e78_30_group_norm_nhwc_one_pass_26_cu_cc4e9e516thrust23THRUST_300001_SM_800_NS12placeholders2_3E,@object
	.size		_ZN61_INTERNAL_a3f90e78_30_group_norm_nhwc_one_pass_26_cu_cc4e9e516thrust23THRUST_300001_SM_800_NS12placeholders2_3E,(_ZN61_INTERNAL_a3f90e78_30_group_norm_nhwc_one_pass_26_cu_cc4e9e514cuda3std3__45__cpo5beginE - _ZN61_INTERNAL_a3f90e78_30_group_norm_nhwc_one_pass_26_cu_cc4e9e516thrust23THRUST_300001_SM_800_NS12placeholders2_3E)
_ZN61_INTERNAL_a3f90e78_30_group_norm_nhwc_one_pass_26_cu_cc4e9e516thrust23THRUST_300001_SM_800_NS12placeholders2_3E:
	.zero		1
	.type		_ZN61_INTERNAL_a3f90e78_30_group_norm_nhwc_one_pass_26_cu_cc4e9e514cuda3std3__45__cpo5beginE,@object
	.size		_ZN61_INTERNAL_a3f90e78_30_group_norm_nhwc_one_pass_26_cu_cc4e9e514cuda3std3__45__cpo5beginE,(_ZN61_INTERNAL_a3f90e78_30_group_norm_nhwc_one_pass_26_cu_cc4e9e514cuda3std6ranges3__45__cpo5beginE - _ZN61_INTERNAL_a3f90e78_30_group_norm_nhwc_one_pass_26_cu_cc4e9e514cuda3std3__45__cpo5beginE)
_ZN61_INTERNAL_a3f90e78_30_group_norm_nhwc_one_pass_26_cu_cc4e9e514cuda3std3__45__cpo5beginE:
	.zero		1
	.type		_ZN61_INTERNAL_a3f90e78_30_group_norm_nhwc_one_pass_26_cu_cc4e9e514cuda3std6ranges3__45__cpo5beginE,@object
	.size		_ZN61_INTERNAL_a3f90e78_30_group_norm_nhwc_one_pass_26_cu_cc4e9e514cuda3std6ranges3__45__cpo5beginE,(_ZN61_INTERNAL_a3f90e78_30_group_norm_nhwc_one_pass_26_cu_cc4e9e514cuda3std3__463_GLOBAL__N__a3f90e78_30_group_norm_nhwc_one_pass_26_cu_cc4e9e516ignoreE - _ZN61_INTERNAL_a3f90e78_30_group_norm_nhwc_one_pass_26_cu_cc4e9e514cuda3std6ranges3__45__cpo5beginE)
_ZN61_INTERNAL_a3f90e78_30_group_norm_nhwc_one_pass_26_cu_cc4e9e514cuda3std6ranges3__45__cpo5beginE:
	.zero		1
	.type		_ZN61_INTERNAL_a3f90e78_30_group_norm_nhwc_one_pass_26_cu_cc4e9e514cuda3std3__463_GLOBAL__N__a3f90e78_30_group_norm_nhwc_one_pass_26_cu_cc4e9e516ignoreE,@object
	.size		_ZN61_INTERNAL_a3f90e78_30_group_norm_nhwc_one_pass_26_cu_cc4e9e514cuda3std3__463_GLOBAL__N__a3f90e78_30_group_norm_nhwc_one_pass_26_cu_cc4e9e516ignoreE,(_ZN61_INTERNAL_a3f90e78_30_group_norm_nhwc_one_pass_26_cu_cc4e9e514cuda3std6ranges3__45__cpo4dataE - _ZN61_INTERNAL_a3f90e78_30_group_norm_nhwc_one_pass_26_cu_cc4e9e514cuda3std3__463_GLOBAL__N__a3f90e78_30_group_norm_nhwc_one_pass_26_cu_cc4e9e516ignoreE)
_ZN61_INTERNAL_a3f90e78_30_group_norm_nhwc_one_pass_26_cu_cc4e9e514cuda3std3__463_GLOBAL__N__a3f90e78_30_group_norm_nhwc_one_pass_26_cu_cc4e9e516ignoreE:
	.zero		1
	.type		_ZN61_INTERNAL_a3f90e78_30_group_norm_nhwc_one_pass_26_cu_cc4e9e514cuda3std6ranges3__45__cpo4dataE,@object
	.size		_ZN61_INTERNAL_a3f90e78_30_group_norm_nhwc_one_pass_26_cu_cc4e9e514cuda3std6ranges3__45__cpo4dataE,(_ZN61_INTERNAL_a3f90e78_30_group_norm_nhwc_one_pass_26_cu_cc4e9e516thrust23THRUST_300001_SM_800_NS12placeholders2_7E - _ZN61_INTERNAL_a3f90e78_30_group_norm_nhwc_one_pass_26_cu_cc4e9e514cuda3std6ranges3__45__cpo4dataE)
_ZN61_INTERNAL_a3f90e78_30_group_norm_nhwc_one_pass_26_cu_cc4e9e514cuda3std6ranges3__45__cpo4dataE:
	.zero		1
	.type		_ZN61_INTERNAL_a3f90e78_30_group_norm_nhwc_one_pass_26_cu_cc4e9e516thrust23THRUST_300001_SM_800_NS12placeholders2_7E,@object
	.size		_ZN61_INTERNAL_a3f90e78_30_group_norm_nhwc_one_pass_26_cu_cc4e9e516thrust23THRUST_300001_SM_800_NS12placeholders2_7E,(_ZN61_INTERNAL_a3f90e78_30_group_norm_nhwc_one_pass_26_cu_cc4e9e514cuda3std3__45__cpo6rbeginE - _ZN61_INTERNAL_a3f90e78_30_group_norm_nhwc_one_pass_26_cu_cc4e9e516thrust23THRUST_300001_SM_800_NS12placeholders2_7E)
_ZN61_INTERNAL_a3f90e78_30_group_norm_nhwc_one_pass_26_cu_cc4e9e516thrust23THRUST_300001_SM_800_NS12placeholders2_7E:
	.zero		1
	.type		_ZN61_INTERNAL_a3f90e78_30_group_norm_nhwc_one_pass_26_cu_cc4e9e514cuda3std3__45__cpo6rbeginE,@object
	.size		_ZN61_INTERNAL_a3f90e78_30_group_norm_nhwc_one_pass_26_cu_cc4e9e514cuda3std3__45__cpo6rbeginE,(_ZN61_INTERNAL_a3f90e78_30_group_norm_nhwc_one_pass_26_cu_cc4e9e514cuda3std6ranges3__45__cpo7advanceE - _ZN61_INTERNAL_a3f90e78_30_group_norm_nhwc_one_pass_26_cu_cc4e9e514cuda3std3__45__cpo6rbeginE)
_ZN61_INTERNAL_a3f90e78_30_group_norm_nhwc_one_pass_26_cu_cc4e9e514cuda3std3__45__cpo6rbeginE:
	.zero		1
	.type		_ZN61_INTERNAL_a3f90e78_30_group_norm_nhwc_one_pass_26_cu_cc4e9e514cuda3std6ranges3__45__cpo7advanceE,@object
	.size		_ZN61_INTERNAL_a3f90e78_30_group_norm_nhwc_one_pass_26_cu_cc4e9e514cuda3std6ranges3__45__cpo7advanceE,(_ZN61_INTERNAL_a3f90e78_30_group_norm_nhwc_one_pass_26_cu_cc4e9e514cuda3std3__47nulloptE - _ZN61_INTERNAL_a3f90e78_30_group_norm_nhwc_one_pass_26_cu_cc4e9e514cuda3std6ranges3__45__cpo7advanceE)
_ZN61_INTERNAL_a3f90e78_30_group_norm_nhwc_one_pass_26_cu_cc4e9e514cuda3std6ranges3__45__cpo7advanceE:
	.zero		1
	.type		_ZN61_INTERNAL_a3f90e78_30_group_norm_nhwc_one_pass_26_cu_cc4e9e514cuda3std3__47nulloptE,@object
	.size		_ZN61_INTERNAL_a3f90e78_30_group_norm_nhwc_one_pass_26_cu_cc4e9e514cuda3std3__47nulloptE,(_ZN61_INTERNAL_a3f90e78_30_group_norm_nhwc_one_pass_26_cu_cc4e9e514cuda3std6ranges3__45__cpo8distanceE - _ZN61_INTERNAL_a3f90e78_30_group_norm_nhwc_one_pass_26_cu_cc4e9e514cuda3std3__47nulloptE)
_ZN61_INTERNAL_a3f90e78_30_group_norm_nhwc_one_pass_26_cu_cc4e9e514cuda3std3__47nulloptE:
	.zero		1
	.type		_ZN61_INTERNAL_a3f90e78_30_group_norm_nhwc_one_pass_26_cu_cc4e9e514cuda3std6ranges3__45__cpo8distanceE,@object
	.size		_ZN61_INTERNAL_a3f90e78_30_group_norm_nhwc_one_pass_26_cu_cc4e9e514cuda3std6ranges3__45__cpo8distanceE,(_ZN61_INTERNAL_a3f90e78_30_group_norm_nhwc_one_pass_26_cu_cc4e9e516thrust23THRUST_300001_SM_800_NS12placeholders2_6E - _ZN61_INTERNAL_a3f90e78_30_group_norm_nhwc_one_pass_26_cu_cc4e9e514cuda3std6ranges3__45__cpo8distanceE)
_ZN61_INTERNAL_a3f90e78_30_group_norm_nhwc_one_pass_26_cu_cc4e9e514cuda3std6ranges3__45__cpo8distanceE:
	.zero		1
	.type		_ZN61_INTERNAL_a3f90e78_30_group_norm_nhwc_one_pass_26_cu_cc4e9e516thrust23THRUST_300001_SM_800_NS12placeholders2_6E,@object
	.size		_ZN61_INTERNAL_a3f90e78_30_group_norm_nhwc_one_pass_26_cu_cc4e9e516thrust23THRUST_300001_SM_800_NS12placeholders2_6E,(_ZN61_INTERNAL_a3f90e78_30_group_norm_nhwc_one_pass_26_cu_cc4e9e514cuda3std3__45__cpo4cendE - _ZN61_INTERNAL_a3f90e78_30_group_norm_nhwc_one_pass_26_cu_cc4e9e516thrust23THRUST_300001_SM_800_NS12placeholders2_6E)
_ZN61_INTERNAL_a3f90e78_30_group_norm_nhwc_one_pass_26_cu_cc4e9e516thrust23THRUST_300001_SM_800_NS12placeholders2_6E:
	.zero		1
	.type		_ZN61_INTERNAL_a3f90e78_30_group_norm_nhwc_one_pass_26_cu_cc4e9e514cuda3std3__45__cpo4cendE,@object
	.size		_ZN61_INTERNAL_a3f90e78_30_group_norm_nhwc_one_pass_26_cu_cc4e9e514cuda3std3__45__cpo4cendE,(_ZN61_INTERNAL_a3f90e78_30_group_norm_nhwc_one_pass_26_cu_cc4e9e514cuda3std6ranges3__45__cpo4cendE - _ZN61_INTERNAL_a3f90e78_30_group_norm_nhwc_one_pass_26_cu_cc4e9e514cuda3std3__45__cpo4cendE)
_ZN61_INTERNAL_a3f90e78_30_group_norm_nhwc_one_pass_26_cu_cc4e9e514cuda3std3__45__cpo4cendE:
	.zero		1
	.type		_ZN61_INTERNAL_a3f90e78_30_group_norm_nhwc_one_pass_26_cu_cc4e9e514cuda3std6ranges3__45__cpo4cendE,@object
	.size		_ZN61_INTERNAL_a3f90e78_30_group_norm_nhwc_one_pass_26_cu_cc4e9e514cuda3std6ranges3__45__cpo4cendE,(_ZN61_INTERNAL_a3f90e78_30_group_norm_nhwc_one_pass_26_cu_cc4e9e514cuda3std3__420unreachable_sentinelE - _ZN61_INTERNAL_a3f90e78_30_group_norm_nhwc_one_pass_26_cu_cc4e9e514cuda3std6ranges3__45__cpo4cendE)
_ZN61_INTERNAL_a3f90e78_30_group_norm_nhwc_one_pass_26_cu_cc4e9e514cuda3std6ranges3__45__cpo4cendE:
	.zero		1
	.type		_ZN61_INTERNAL_a3f90e78_30_group_norm_nhwc_one_pass_26_cu_cc4e9e514cuda3std3__420unreachable_sentinelE,@object
	.size		_ZN61_INTERNAL_a3f90e78_30_group_norm_nhwc_one_pass_26_cu_cc4e9e514cuda3std3__420unreachable_sentinelE,(_ZN61_INTERNAL_a3f90e78_30_group_norm_nhwc_one_pass_26_cu_cc4e9e514cuda3std6ranges3__45__cpo5ssizeE - _ZN61_INTERNAL_a3f90e78_30_group_norm_nhwc_one_pass_26_cu_cc4e9e514cuda3std3__420unreachable_sentinelE)
_ZN61_INTERNAL_a3f90e78_30_group_norm_nhwc_one_pass_26_cu_cc4e9e514cuda3std3__420unreachable_sentinelE:
	.zero		1
	.type		_ZN61_INTERNAL_a3f90e78_30_group_norm_nhwc_one_pass_26_cu_cc4e9e514cuda3std6ranges3__45__cpo5ssizeE,@object
	.size		_ZN61_INTERNAL_a3f90e78_30_group_norm_nhwc_one_pass_26_cu_cc4e9e514cuda3std6ranges3__45__cpo5ssizeE,(_ZN61_INTERNAL_a3f90e78_30_group_norm_nhwc_one_pass_26_cu_cc4e9e516thrust23THRUST_300001_SM_800_NS12placeholders3_10E - _ZN61_INTERNAL_a3f90e78_30_group_norm_nhwc_one_pass_26_cu_cc4e9e514cuda3std6ranges3__45__cpo5ssizeE)
_ZN61_INTERNAL_a3f90e78_30_group_norm_nhwc_one_pass_26_cu_cc4e9e514cuda3std6ranges3__45__cpo5ssizeE:
	.zero		1
	.type		_ZN61_INTERNAL_a3f90e78_30_group_norm_nhwc_one_pass_26_cu_cc4e9e516thrust23THRUST_300001_SM_800_NS12placeholders3_10E,@object
	.size		_ZN61_INTERNAL_a3f90e78_30_group_norm_nhwc_one_pass_26_cu_cc4e9e516thrust23THRUST_300001_SM_800_NS12placeholders3_10E,(_ZN61_INTERNAL_a3f90e78_30_group_norm_nhwc_one_pass_26_cu_cc4e9e514cuda3std3__45__cpo5crendE - _ZN61_INTERNAL_a3f90e78_30_group_norm_nhwc_one_pass_26_cu_cc4e9e516thrust23THRUST_300001_SM_800_NS12placeholders3_10E)
_ZN61_INTERNAL_a3f90e78_30_group_norm_nhwc_one_pass_26_cu_cc4e9e516thrust23THRUST_300001_SM_800_NS12placeholders3_10E:
	.zero		1
	.type		_ZN61_INTERNAL_a3f90e78_30_group_norm_nhwc_one_pass_26_cu_cc4e9e514cuda3std3__45__cpo5crendE,@object
	.size		_ZN61_INTERNAL_a3f90e78_30_group_norm_nhwc_one_pass_26_cu_cc4e9e514cuda3std3__45__cpo5crendE,(_ZN61_INTERNAL_a3f90e78_30_group_norm_nhwc_one_pass_26_cu_cc4e9e514cuda3std6ranges3__45__cpo4prevE - _ZN61_INTERNAL_a3f90e78_30_group_norm_nhwc_one_pass_26_cu_cc4e9e514cuda3std3__45__cpo5crendE)
_ZN61_INTERNAL_a3f90e78_30_group_norm_nhwc_one_pass_26_cu_cc4e9e514cuda3std3__45__cpo5crendE:
	.zero		1
	.type		_ZN61_INTERNAL_a3f90e78_30_group_norm_nhwc_one_pass_26_cu_cc4e9e514cuda3std6ranges3__45__cpo4prevE,@object
	.size		_ZN61_INTERNAL_a3f90e78_30_group_norm_nhwc_one_pass_26_cu_cc4e9e514cuda3std6ranges3__45__cpo4prevE,(_ZN61_INTERNAL_a3f90e78_30_group_norm_nhwc_one_pass_26_cu_cc4e9e514cuda3std6ranges3__45__cpo9iter_moveE - _ZN61_INTERNAL_a3f90e78_30_group_norm_nhwc_one_pass_26_cu_cc4e9e514cuda3std6ranges3__45__cpo4prevE)
_ZN61_INTERNAL_a3f90e78_30_group_norm_nhwc_one_pass_26_cu_cc4e9e514cuda3std6ranges3__45__cpo4prevE:
	.zero		1
	.type		_ZN61_INTERNAL_a3f90e78_30_group_norm_nhwc_one_pass_26_cu_cc4e9e514cuda3std6ranges3__45__cpo9iter_moveE,@object
	.size		_ZN61_INTERNAL_a3f90e78_30_group_norm_nhwc_one_pass_26_cu_cc4e9e514cuda3std6ranges3__45__cpo9iter_moveE,(_ZN61_INTERNAL_a3f90e78_30_group_norm_nhwc_one_pass_26_cu_cc4e9e516thrust23THRUST_300001_SM_800_NS12placeholders2_2E - _ZN61_INTERNAL_a3f90e78_30_group_norm_nhwc_one_pass_26_cu_cc4e9e514cuda3std6ranges3__45__cpo9iter_moveE)
_ZN61_INTERNAL_a3f90e78_30_group_norm_nhwc_one_pass_26_cu_cc4e9e514cuda3std6ranges3__45__cpo9iter_moveE:
	.zero		1
	.type		_ZN61_INTERNAL_a3f90e78_30_group_norm_nhwc_one_pass_26_cu_cc4e9e516thrust23THRUST_300001_SM_800_NS12placeholders2_2E,@object
	.size		_ZN61_INTERNAL_a3f90e78_30_group_norm_nhwc_one_pass_26_cu_cc4e9e516thrust23THRUST_300001_SM_800_NS12placeholders2_2E,(_ZN61_INTERNAL_a3f90e78_30_group_norm_nhwc_one_pass_26_cu_cc4e9e516thrust23THRUST_300001_SM_800_NS12placeholders2_4E - _ZN61_INTERNAL_a3f90e78_30_group_norm_nhwc_one_pass_26_cu_cc4e9e516thrust23THRUST_300001_SM_800_NS12placeholders2_2E)
_ZN61_INTERNAL_a3f90e78_30_group_norm_nhwc_one_pass_26_cu_cc4e9e516thrust23THRUST_300001_SM_800_NS12placeholders2_2E:
	.zero		1
	.type		_ZN61_INTERNAL_a3f90e78_30_group_norm_nhwc_one_pass_26_cu_cc4e9e516thrust23THRUST_300001_SM_800_NS12placeholders2_4E,@object
	.size		_ZN61_INTERNAL_a3f90e78_30_group_norm_nhwc_one_pass_26_cu_cc4e9e516thrust23THRUST_300001_SM_800_NS12placeholders2_4E,(_ZN61_INTERNAL_a3f90e78_30_group_norm_nhwc_one_pass_26_cu_cc4e9e514cuda3std3__45__cpo3endE - _ZN61_INTERNAL_a3f90e78_30_group_norm_nhwc_one_pass_26_cu_cc4e9e516thrust23THRUST_300001_SM_800_NS12placeholders2_4E)
_ZN61_INTERNAL_a3f90e78_30_group_norm_nhwc_one_pass_26_cu_cc4e9e516thrust23THRUST_300001_SM_800_NS12placeholders2_4E:
	.zero		1
	.type		_ZN61_INTERNAL_a3f90e78_30_group_norm_nhwc_one_pass_26_cu_cc4e9e514cuda3std3__45__cpo3endE,@object
	.size		_ZN61_INTERNAL_a3f90e78_30_group_norm_nhwc_one_pass_26_cu_cc4e9e514cuda3std3__45__cpo3endE,(_ZN61_INTERNAL_a3f90e78_30_group_norm_nhwc_one_pass_26_cu_cc4e9e514cuda3std6ranges3__45__cpo3endE - _ZN61_INTERNAL_a3f90e78_30_group_norm_nhwc_one_pass_26_cu_cc4e9e514cuda3std3__45__cpo3endE)
_ZN61_INTERNAL_a3f90e78_30_group_norm_nhwc_one_pass_26_cu_cc4e9e514cuda3std3__45__cpo3endE:
	.zero		1
	.type		_ZN61_INTERNAL_a3f90e78_30_group_norm_nhwc_one_pass_26_cu_cc4e9e514cuda3std6ranges3__45__cpo3endE,@object
	.size		_ZN61_INTERNAL_a3f90e78_30_group_norm_nhwc_one_pass_26_cu_cc4e9e514cuda3std6ranges3__45__cpo3endE,(_ZN61_INTERNAL_a3f90e78_30_group_norm_nhwc_one_pass_26_cu_cc4e9e514cuda3std3__419piecewise_constructE - _ZN61_INTERNAL_a3f90e78_30_group_norm_nhwc_one_pass_26_cu_cc4e9e514cuda3std6ranges3__45__cpo3endE)
_ZN61_INTERNAL_a3f90e78_30_group_norm_nhwc_one_pass_26_cu_cc4e9e514cuda3std6ranges3__45__cpo3endE:
	.zero		1
	.type		_ZN61_INTERNAL_a3f90e78_30_group_norm_nhwc_one_pass_26_cu_cc4e9e514cuda3std3__419piecewise_constructE,@object
	.size		_ZN61_INTERNAL_a3f90e78_30_group_norm_nhwc_one_pass_26_cu_cc4e9e514cuda3std3__419piecewise_constructE,(_ZN61_INTERNAL_a3f90e78_30_group_norm_nhwc_one_pass_26_cu_cc4e9e514cuda3std6ranges3__45__cpo5cdataE - _ZN61_INTERNAL_a3f90e78_30_group_norm_nhwc_one_pass_26_cu_cc4e9e514cuda3std3__419piecewise_constructE)
_ZN61_INTERNAL_a3f90e78_30_group_norm_nhwc_one_pass_26_cu_cc4e9e514cuda3std3__419piecewise_constructE:
	.zero		1
	.type		_ZN61_INTERNAL_a3f90e78_30_group_norm_nhwc_one_pass_26_cu_cc4e9e514cuda3std6ranges3__45__cpo5cdataE,@object
	.size		_ZN61_INTERNAL_a3f90e78_30_group_norm_nhwc_one_pass_26_cu_cc4e9e514cuda3std6ranges3__45__cpo5cdataE,(_ZN61_INTERNAL_a3f90e78_30_group_norm_nhwc_one_pass_26_cu_cc4e9e516thrust23THRUST_300001_SM_800_NS12placeholders2_8E - _ZN61_INTERNAL_a3f90e78_30_group_norm_nhwc_one_pass_26_cu_cc4e9e514cuda3std6ranges3__45__cpo5cdataE)
_ZN61_INTERNAL_a3f90e78_30_group_norm_nhwc_one_pass_26_cu_cc4e9e514cuda3std6ranges3__45__cpo5cdataE:
	.zero		1
	.type		_ZN61_INTERNAL_a3f90e78_30_group_norm_nhwc_one_pass_26_cu_cc4e9e516thrust23THRUST_300001_SM_800_NS12placeholders2_8E,@object
	.size		_ZN61_INTERNAL_a3f90e78_30_group_norm_nhwc_one_pass_26_cu_cc4e9e516thrust23THRUST_300001_SM_800_NS12placeholders2_8E,(_ZN61_INTERNAL_a3f90e78_30_group_norm_nhwc_one_pass_26_cu_cc4e9e514cuda3std3__45__cpo4rendE - _ZN61_INTERNAL_a3f90e78_30_group_norm_nhwc_one_pass_26_cu_cc4e9e516thrust23THRUST_300001_SM_800_NS12placeholders2_8E)
_ZN61_INTERNAL_a3f90e78_30_group_norm_nhwc_one_pass_26_cu_cc4e9e516thrust23THRUST_300001_SM_800_NS12placeholders2_8E:
	.zero		1
	.type		_ZN61_INTERNAL_a3f90e78_30_group_norm_nhwc_one_pass_26_cu_cc4e9e514cuda3std3__45__cpo4rendE,@object
	.size		_ZN61_INTERNAL_a3f90e78_30_group_norm_nhwc_one_pass_26_cu_cc4e9e514cuda3std3__45__cpo4rendE,(_ZN61_INTERNAL_a3f90e78_30_group_norm_nhwc_one_pass_26_cu_cc4e9e514cuda3std6ranges3__45__cpo9iter_swapE - _ZN61_INTERNAL_a3f90e78_30_group_norm_nhwc_one_pass_26_cu_cc4e9e514cuda3std3__45__cpo4rendE)
_ZN61_INTERNAL_a3f90e78_30_group_norm_nhwc_one_pass_26_cu_cc4e9e514cuda3std3__45__cpo4rendE:
	.zero		1
	.type		_ZN61_INTERNAL_a3f90e78_30_group_norm_nhwc_one_pass_26_cu_cc4e9e514cuda3std6ranges3__45__cpo9iter_swapE,@object
	.size		_ZN61_INTERNAL_a3f90e78_30_group_norm_nhwc_one_pass_26_cu_cc4e9e514cuda3std6ranges3__45__cpo9iter_swapE,(_ZN61_INTERNAL_a3f90e78_30_group_norm_nhwc_one_pass_26_cu_cc4e9e514cuda3std3__48unexpectE - _ZN61_INTERNAL_a3f90e78_30_group_norm_nhwc_one_pass_26_cu_cc4e9e514cuda3std6ranges3__45__cpo9iter_swapE)
_ZN61_INTERNAL_a3f90e78_30_group_norm_nhwc_one_pass_26_cu_cc4e9e514cuda3std6ranges3__45__cpo9iter_swapE:
	.zero		1
	.type		_ZN61_INTERNAL_a3f90e78_30_group_norm_nhwc_one_pass_26_cu_cc4e9e514cuda3std3__48unexpectE,@object
	.size		_ZN61_INTERNAL_a3f90e78_30_group_norm_nhwc_one_pass_26_cu_cc4e9e514cuda3std3__48unexpectE,(_ZN61_INTERNAL_a3f90e78_30_group_norm_nhwc_one_pass_26_cu_cc4e9e516thrust23THRUST_300001_SM_800_NS6system6detail10sequential3seqE - _ZN61_INTERNAL_a3f90e78_30_group_norm_nhwc_one_pass_26_cu_cc4e9e514cuda3std3__48unexpectE)
_ZN61_INTERNAL_a3f90e78_30_group_norm_nhwc_one_pass_26_cu_cc4e9e514cuda3std3__48unexpectE:
	.zero		1
	.type		_ZN61_INTERNAL_a3f90e78_30_group_norm_nhwc_one_pass_26_cu_cc4e9e516thrust23THRUST_300001_SM_800_NS6system6detail10sequential3seqE,@object
	.size		_ZN61_INTERNAL_a3f90e78_30_group_norm_nhwc_one_pass_26_cu_cc4e9e516thrust23THRUST_300001_SM_800_NS6system6detail10sequential3seqE,(.L_29 - _ZN61_INTERNAL_a3f90e78_30_group_norm_nhwc_one_pass_26_cu_cc4e9e516thrust23THRUST_300001_SM_800_NS6system6detail10sequential3seqE)
_ZN61_INTERNAL_a3f90e78_30_group_norm_nhwc_one_pass_26_cu_cc4e9e516thrust23THRUST_300001_SM_800_NS6system6detail10sequential3seqE:
	.zero		1
.L_29:


//--------------------- .nv.shared._Z35group_norm_nhwc_bwd_one_pass_kernelI11Bf16IOFp32WLi64ELi26ELi416EEv26Group_norm_nhwc_bwd_params --------------------------
	.section	.nv.shared._Z35group_norm_nhwc_bwd_one_pass_kernelI11Bf16IOFp32WLi64ELi26ELi416EEv26Group_norm_nhwc_bwd_params,"aw",@nobits
	.sectionflags	@""
	.align	16
.nv.shared._Z35group_norm_nhwc_bwd_one_pass_kernelI11Bf16IOFp32WLi64ELi26ELi416EEv26Group_norm_nhwc_bwd_params:
	.zero		6800


//--------------------- .nv.shared._Z35group_norm_nhwc_bwd_one_pass_kernelI11Bf16IOFp32WLi128ELi26ELi416EEv26Group_norm_nhwc_bwd_params --------------------------
	.section	.nv.shared._Z35group_norm_nhwc_bwd_one_pass_kernelI11Bf16IOFp32WLi128ELi26ELi416EEv26Group_norm_nhwc_bwd_params,"aw",@nobits
	.sectionflags	@""
	.align	16
.nv.shared._Z35group_norm_nhwc_bwd_one_pass_kernelI11Bf16IOFp32WLi128ELi26ELi416EEv26Group_norm_nhwc_bwd_params:
	.zero		6800


//--------------------- .nv.shared._Z35group_norm_nhwc_bwd_one_pass_kernelI11Bf16IOFp32WLi256ELi26ELi416EEv26Group_norm_nhwc_bwd_params --------------------------
	.section	.nv.shared._Z35group_norm_nhwc_bwd_one_pass_kernelI11Bf16IOFp32WLi256ELi26ELi416EEv26Group_norm_nhwc_bwd_params,"aw",@nobits
	.sectionflags	@""
	.align	16
.nv.shared._Z35group_norm_nhwc_bwd_one_pass_kernelI11Bf16IOFp32WLi256ELi26ELi416EEv26Group_norm_nhwc_bwd_params:
	.zero		6800


//--------------------- .nv.shared._Z35group_norm_nhwc_bwd_one_pass_kernelI11Bf16IOFp32WLi512ELi26ELi416EEv26Group_norm_nhwc_bwd_params --------------------------
	.section	.nv.shared._Z35group_norm_nhwc_bwd_one_pass_kernelI11Bf16IOFp32WLi512ELi26ELi416EEv26Group_norm_nhwc_bwd_params,"aw",@nobits
	.sectionflags	@""
	.align	16
.nv.shared._Z35group_norm_nhwc_bwd_one_pass_kernelI11Bf16IOFp32WLi512ELi26ELi416EEv26Group_norm_nhwc_bwd_params:
	.zero		6800


//--------------------- .nv.shared._Z35group_norm_nhwc_bwd_one_pass_kernelI11Bf16IOBf16WLi64ELi26ELi416EEv26Group_norm_nhwc_bwd_params --------------------------
	.section	.nv.shared._Z35group_norm_nhwc_bwd_one_pass_kernelI11Bf16IOBf16WLi64ELi26ELi416EEv26Group_norm_nhwc_bwd_params,"aw",@nobits
	.sectionflags	@""
	.align	16
.nv.shared._Z35group_norm_nhwc_bwd_one_pass_kernelI11Bf16IOBf16WLi64ELi26ELi416EEv26Group_norm_nhwc_bwd_params:
	.zero		6800


//--------------------- .nv.shared._Z35group_norm_nhwc_bwd_one_pass_kernelI11Bf16IOBf16WLi128ELi26ELi416EEv26Group_norm_nhwc_bwd_params --------------------------
	.section	.nv.shared._Z35group_norm_nhwc_bwd_one_pass_kernelI11Bf16IOBf16WLi128ELi26ELi416EEv26Group_norm_nhwc_bwd_params,"aw",@nobits
	.sectionflags	@""
	.align	16
.nv.shared._Z35group_norm_nhwc_bwd_one_pass_kernelI11Bf16IOBf16WLi128ELi26ELi416EEv26Group_norm_nhwc_bwd_params:
	.zero		6800


//--------------------- .nv.shared._Z35group_norm_nhwc_bwd_one_pass_kernelI11Bf16IOBf16WLi256ELi26ELi416EEv26Group_norm_nhwc_bwd_params --------------------------
	.section	.nv.shared._Z35group_norm_nhwc_bwd_one_pass_kernelI11Bf16IOBf16WLi256ELi26ELi416EEv26Group_norm_nhwc_bwd_params,"aw",@nobits
	.sectionflags	@""
	.align	16
.nv.shared._Z35group_norm_nhwc_bwd_one_pass_kernelI11Bf16IOBf16WLi256ELi26ELi416EEv26Group_norm_nhwc_bwd_params:
	.zero		6800


//--------------------- .nv.shared._Z35group_norm_nhwc_bwd_one_pass_kernelI11Bf16IOBf16WLi512ELi26ELi416EEv26Group_norm_nhwc_bwd_params --------------------------
	.section	.nv.shared._Z35group_norm_nhwc_bwd_one_pass_kernelI11Bf16IOBf16WLi512ELi26ELi416EEv26Group_norm_nhwc_bwd_params,"aw",@nobits
	.sectionflags	@""
	.align	16
.nv.shared._Z35group_norm_nhwc_bwd_one_pass_kernelI11Bf16IOBf16WLi512ELi26ELi416EEv26Group_norm_nhwc_bwd_params:
	.zero		6800


//--------------------- .nv.shared._Z35group_norm_nhwc_bwd_one_pass_kernelI11Bf16IOFp16WLi64ELi26ELi416EEv26Group_norm_nhwc_bwd_params --------------------------
	.section	.nv.shared._Z35group_norm_nhwc_bwd_one_pass_kernelI11Bf16IOFp16WLi64ELi26ELi416EEv26Group_norm_nhwc_bwd_params,"aw",@nobits
	.sectionflags	@""
	.align	16
.nv.shared._Z35group_norm_nhwc_bwd_one_pass_kernelI11Bf16IOFp16WLi64ELi26ELi416EEv26Group_norm_nhwc_bwd_params:
	.zero		6800


//--------------------- .nv.shared._Z35group_norm_nhwc_bwd_one_pass_kernelI11Bf16IOFp16WLi128ELi26ELi416EEv26Group_norm_nhwc_bwd_params --------------------------
	.section	.nv.shared._Z35group_norm_nhwc_bwd_one_pass_kernelI11Bf16IOFp16WLi128ELi26ELi416EEv26Group_norm_nhwc_bwd_params,"aw",@nobits
	.sectionflags	@""
	.align	16
.nv.shared._Z35group_norm_nhwc_bwd_one_pass_kernelI11Bf16IOFp16WLi128ELi26ELi416EEv26Group_norm_nhwc_bwd_params:
	.zero		6800


//--------------------- .nv.shared._Z35group_norm_nhwc_bwd_one_pass_kernelI11Bf16IOFp16WLi256ELi26ELi416EEv26Group_norm_nhwc_bwd_params --------------------------
	.section	.nv.shared._Z35group_norm_nhwc_bwd_one_pass_kernelI11Bf16IOFp16WLi256ELi26ELi416EEv26Group_norm_nhwc_bwd_params,"aw",@nobits
	.sectionflags	@""
	.align	16
.nv.shared._Z35group_norm_nhwc_bwd_one_pass_kernelI11Bf16IOFp16WLi256ELi26ELi416EEv26Group_norm_nhwc_bwd_params:
	.zero		6800


//--------------------- .nv.shared._Z35group_norm_nhwc_bwd_one_pass_kernelI11Bf16IOFp16WLi512ELi26ELi416EEv26Group_norm_nhwc_bwd_params --------------------------
	.section	.nv.shared._Z35group_norm_nhwc_bwd_one_pass_kernelI11Bf16IOFp16WLi512ELi26ELi416EEv26Group_norm_nhwc_bwd_params,"aw",@nobits
	.sectionflags	@""
	.align	16
.nv.shared._Z35group_norm_nhwc_bwd_one_pass_kernelI11Bf16IOFp16WLi512ELi26ELi416EEv26Group_norm_nhwc_bwd_params:
	.zero		6800


//--------------------- .nv.shared._Z35group_norm_nhwc_bwd_one_pass_kernelI11Fp16IOFp32WLi64ELi26ELi416EEv26Group_norm_nhwc_bwd_params --------------------------
	.section	.nv.shared._Z35group_norm_nhwc_bwd_one_pass_kernelI11Fp16IOFp32WLi64ELi26ELi416EEv26Group_norm_nhwc_bwd_params,"aw",@nobits
	.sectionflags	@""
	.align	16
.nv.shared._Z35group_norm_nhwc_bwd_one_pass_kernelI11Fp16IOFp32WLi64ELi26ELi416EEv26Group_norm_nhwc_bwd_params:
	.zero		6800


//--------------------- .nv.shared._Z35group_norm_nhwc_bwd_one_pass_kernelI11Fp16IOFp32WLi128ELi26ELi416EEv26Group_norm_nhwc_bwd_params --------------------------
	.section	.nv.shared._Z35group_norm_nhwc_bwd_one_pass_kernelI11Fp16IOFp32WLi128ELi26ELi416EEv26Group_norm_nhwc_bwd_params,"aw",@nobits
	.sectionflags	@""
	.align	16
.nv.shared._Z35group_norm_nhwc_bwd_one_pass_kernelI11Fp16IOFp32WLi128ELi26ELi416EEv26Group_norm_nhwc_bwd_params:
	.zero		6800


//--------------------- .nv.shared._Z35group_norm_nhwc_bwd_one_pass_kernelI11Fp16IOFp32WLi256ELi26ELi416EEv26Group_norm_nhwc_bwd_params --------------------------
	.section	.nv.shared._Z35group_norm_nhwc_bwd_one_pass_kernelI11Fp16IOFp32WLi256ELi26ELi416EEv26Group_norm_nhwc_bwd_params,"aw",@nobits
	.sectionflags	@""
	.align	16
.nv.shared._Z35group_norm_nhwc_bwd_one_pass_kernelI11Fp16IOFp32WLi256ELi26ELi416EEv26Group_norm_nhwc_bwd_params:
	.zero		6800


//--------------------- .nv.shared._Z35group_norm_nhwc_bwd_one_pass_kernelI11Fp16IOFp32WLi512ELi26ELi416EEv26Group_norm_nhwc_bwd_params --------------------------
	.section	.nv.shared._Z35group_norm_nhwc_bwd_one_pass_kernelI11Fp16IOFp32WLi512ELi26ELi416EEv26Group_norm_nhwc_bwd_params,"aw",@nobits
	.sectionflags	@""
	.align	16
.nv.shared._Z35group_norm_nhwc_bwd_one_pass_kernelI11Fp16IOFp32WLi512ELi26ELi416EEv26Group_norm_nhwc_bwd_params:
	.zero		6800


//--------------------- .nv.shared._Z35group_norm_nhwc_bwd_one_pass_kernelI11Fp16IOBf16WLi64ELi26ELi416EEv26Group_norm_nhwc_bwd_params --------------------------
	.section	.nv.shared._Z35group_norm_nhwc_bwd_one_pass_kernelI11Fp16IOBf16WLi64ELi26ELi416EEv26Group_norm_nhwc_bwd_params,"aw",@nobits
	.sectionflags	@""
	.align	16
.nv.shared._Z35group_norm_nhwc_bwd_one_pass_kernelI11Fp16IOBf16WLi64ELi26ELi416EEv26Group_norm_nhwc_bwd_params:
	.zero		6800


//--------------------- .nv.shared._Z35group_norm_nhwc_bwd_one_pass_kernelI11Fp16IOBf16WLi128ELi26ELi416EEv26Group_norm_nhwc_bwd_params --------------------------
	.section	.nv.shared._Z35group_norm_nhwc_bwd_one_pass_kernelI11Fp16IOBf16WLi128ELi26ELi416EEv26Group_norm_nhwc_bwd_params,"aw",@nobits
	.sectionflags	@""
	.align	16
.nv.shared._Z35group_norm_nhwc_bwd_one_pass_kernelI11Fp16IOBf16WLi128ELi26ELi416EEv26Group_norm_nhwc_bwd_params:
	.zero		6800


//--------------------- .nv.shared._Z35group_norm_nhwc_bwd_one_pass_kernelI11Fp16IOBf16WLi256ELi26ELi416EEv26Group_norm_nhwc_bwd_params --------------------------
	.section	.nv.shared._Z35group_norm_nhwc_bwd_one_pass_kernelI11Fp16IOBf16WLi256ELi26ELi416EEv26Group_norm_nhwc_bwd_params,"aw",@nobits
	.sectionflags	@""
	.align	16
.nv.shared._Z35group_norm_nhwc_bwd_one_pass_kernelI11Fp16IOBf16WLi256ELi26ELi416EEv26Group_norm_nhwc_bwd_params:
	.zero		6800


//--------------------- .nv.shared._Z35group_norm_nhwc_bwd_one_pass_kernelI11Fp16IOBf16WLi512ELi26ELi416EEv26Group_norm_nhwc_bwd_params --------------------------
	.section	.nv.shared._Z35group_norm_nhwc_bwd_one_pass_kernelI11Fp16IOBf16WLi512ELi26ELi416EEv26Group_norm_nhwc_bwd_params,"aw",@nobits
	.sectionflags	@""
	.align	16
.nv.shared._Z35group_norm_nhwc_bwd_one_pass_kernelI11Fp16IOBf16WLi512ELi26ELi416EEv26Group_norm_nhwc_bwd_params:
	.zero		6800


//--------------------- .nv.shared._Z35group_norm_nhwc_bwd_one_pass_kernelI11Fp16IOFp16WLi64ELi26ELi416EEv26Group_norm_nhwc_bwd_params --------------------------
	.section	.nv.shared._Z35group_norm_nhwc_bwd_one_pass_kernelI11Fp16IOFp16WLi64ELi26ELi416EEv26Group_norm_nhwc_bwd_params,"aw",@nobits
	.sectionflags	@""
	.align	16
.nv.shared._Z35group_norm_nhwc_bwd_one_pass_kernelI11Fp16IOFp16WLi64ELi26ELi416EEv26Group_norm_nhwc_bwd_params:
	.zero		6800


//--------------------- .nv.shared._Z35group_norm_nhwc_bwd_one_pass_kernelI11Fp16IOFp16WLi128ELi26ELi416EEv26Group_norm_nhwc_bwd_params --------------------------
	.section	.nv.shared._Z35group_norm_nhwc_bwd_one_pass_kernelI11Fp16IOFp16WLi128ELi26ELi416EEv26Group_norm_nhwc_bwd_params,"aw",@nobits
	.sectionflags	@""
	.align	16
.nv.shared._Z35group_norm_nhwc_bwd_one_pass_kernelI11Fp16IOFp16WLi128ELi26ELi416EEv26Group_norm_nhwc_bwd_params:
	.zero		6800


//--------------------- .nv.shared._Z35group_norm_nhwc_bwd_one_pass_kernelI11Fp16IOFp16WLi256ELi26ELi416EEv26Group_norm_nhwc_bwd_params --------------------------
	.section	.nv.shared._Z35group_norm_nhwc_bwd_one_pass_kernelI11Fp16IOFp16WLi256ELi26ELi416EEv26Group_norm_nhwc_bwd_params,"aw",@nobits
	.sectionflags	@""
	.align	16
.nv.shared._Z35group_norm_nhwc_bwd_one_pass_kernelI11Fp16IOFp16WLi256ELi26ELi416EEv26Group_norm_nhwc_bwd_params:
	.zero		6800


//--------------------- .nv.shared._Z35group_norm_nhwc_bwd_one_pass_kernelI11Fp16IOFp16WLi512ELi26ELi416EEv26Group_norm_nhwc_bwd_params --------------------------
	.section	.nv.shared._Z35group_norm_nhwc_bwd_one_pass_kernelI11Fp16IOFp16WLi512ELi26ELi416EEv26Group_norm_nhwc_bwd_params,"aw",@nobits
	.sectionflags	@""
	.align	16
.nv.shared._Z35group_norm_nhwc_bwd_one_pass_kernelI11Fp16IOFp16WLi512ELi26ELi416EEv26Group_norm_nhwc_bwd_params:
	.zero		6800


//--------------------- .nv.shared._Z35group_norm_nhwc_bwd_one_pass_kernelI11Fp32IOFp32WLi64ELi26ELi416EEv26Group_norm_nhwc_bwd_params --------------------------
	.section	.nv.shared._Z35group_norm_nhwc_bwd_one_pass_kernelI11Fp32IOFp32WLi64ELi26ELi416EEv26Group_norm_nhwc_bwd_params,"aw",@nobits
	.sectionflags	@""
	.align	16
.nv.shared._Z35group_norm_nhwc_bwd_one_pass_kernelI11Fp32IOFp32WLi64ELi26ELi416EEv26Group_norm_nhwc_bwd_params:
	.zero		6800


//--------------------- .nv.shared._Z35group_norm_nhwc_bwd_one_pass_kernelI11Fp32IOFp32WLi128ELi26ELi416EEv26Group_norm_nhwc_bwd_params --------------------------
	.section	.nv.shared._Z35group_norm_nhwc_bwd_one_pass_kernelI11Fp32IOFp32WLi128ELi26ELi416EEv26Group_norm_nhwc_bwd_params,"aw",@nobits
	.sectionflags	@""
	.align	16
.nv.shared._Z35group_norm_nhwc_bwd_one_pass_kernelI11Fp32IOFp32WLi128ELi26ELi416EEv26Group_norm_nhwc_bwd_params:
	.zero		6800


//--------------------- .nv.shared._Z35group_norm_nhwc_bwd_one_pass_kernelI11Fp32IOFp32WLi256ELi26ELi416EEv26Group_norm_nhwc_bwd_params --------------------------
	.section	.nv.shared._Z35group_norm_nhwc_bwd_one_pass_kernelI11Fp32IOFp32WLi256ELi26ELi416EEv26Group_norm_nhwc_bwd_params,"aw",@nobits
	.sectionflags	@""
	.align	16
.nv.shared._Z35group_norm_nhwc_bwd_one_pass_kernelI11Fp32IOFp32WLi256ELi26ELi416EEv26Group_norm_nhwc_bwd_params:
	.zero		6800


//--------------------- .nv.shared._Z35group_norm_nhwc_bwd_one_pass_kernelI11Fp32IOFp32WLi512ELi26ELi416EEv26Group_norm_nhwc_bwd_params --------------------------
	.section	.nv.shared._Z35group_norm_nhwc_bwd_one_pass_kernelI11Fp32IOFp32WLi512ELi26ELi416EEv26Group_norm_nhwc_bwd_params,"aw",@nobits
	.sectionflags	@""
	.align	16
.nv.shared._Z35group_norm_nhwc_bwd_one_pass_kernelI11Fp32IOFp32WLi512ELi26ELi416EEv26Group_norm_nhwc_bwd_params:
	.zero		6800


//--------------------- .nv.shared._Z35group_norm_nhwc_bwd_one_pass_kernelI11Fp32IOBf16WLi64ELi26ELi416EEv26Group_norm_nhwc_bwd_params --------------------------
	.section	.nv.shared._Z35group_norm_nhwc_bwd_one_pass_kernelI11Fp32IOBf16WLi64ELi26ELi416EEv26Group_norm_nhwc_bwd_params,"aw",@nobits
	.sectionflags	@""
	.align	16
.nv.shared._Z35group_norm_nhwc_bwd_one_pass_kernelI11Fp32IOBf16WLi64ELi26ELi416EEv26Group_norm_nhwc_bwd_params:
	.zero		6800


//--------------------- .nv.shared._Z35group_norm_nhwc_bwd_one_pass_kernelI11Fp32IOBf16WLi128ELi26ELi416EEv26Group_norm_nhwc_bwd_params --------------------------
	.section	.nv.shared._Z35group_norm_nhwc_bwd_one_pass_kernelI11Fp32IOBf16WLi128ELi26ELi416EEv26Group_norm_nhwc_bwd_params,"aw",@nobits
	.sectionflags	@""
	.align	16
.nv.shared._Z35group_norm_nhwc_bwd_one_pass_kernelI11Fp32IOBf16WLi128ELi26ELi416EEv26Group_norm_nhwc_bwd_params:
	.zero		6800


//--------------------- .nv.shared._Z35group_norm_nhwc_bwd_one_pass_kernelI11Fp32IOBf16WLi256ELi26ELi416EEv26Group_norm_nhwc_bwd_params --------------------------
	.section	.nv.shared._Z35group_norm_nhwc_bwd_one_pass_kernelI11Fp32IOBf16WLi256ELi26ELi416EEv26Group_norm_nhwc_bwd_params,"aw",@nobits
	.sectionflags	@""
	.align	16
.nv.shared._Z35group_norm_nhwc_bwd_one_pass_kernelI11Fp32IOBf16WLi256ELi26ELi416EEv26Group_norm_nhwc_bwd_params:
	.zero		6800


//--------------------- .nv.shared._Z35group_norm_nhwc_bwd_one_pass_kernelI11Fp32IOBf16WLi512ELi26ELi416EEv26Group_norm_nhwc_bwd_params --------------------------
	.section	.nv.shared._Z35group_norm_nhwc_bwd_one_pass_kernelI11Fp32IOBf16WLi512ELi26ELi416EEv26Group_norm_nhwc_bwd_params,"aw",@nobits
	.sectionflags	@""
	.align	16
.nv.shared._Z35group_norm_nhwc_bwd_one_pass_kernelI11Fp32IOBf16WLi512ELi26ELi416EEv26Group_norm_nhwc_bwd_params:
	.zero		6800


//--------------------- .nv.shared._Z35group_norm_nhwc_bwd_one_pass_kernelI11Fp32IOFp16WLi64ELi26ELi416EEv26Group_norm_nhwc_bwd_params --------------------------
	.section	.nv.shared._Z35group_norm_nhwc_bwd_one_pass_kernelI11Fp32IOFp16WLi64ELi26ELi416EEv26Group_norm_nhwc_bwd_params,"aw",@nobits
	.sectionflags	@""
	.align	16
.nv.shared._Z35group_norm_nhwc_bwd_one_pass_kernelI11Fp32IOFp16WLi64ELi26ELi416EEv26Group_norm_nhwc_bwd_params:
	.zero		6800


//--------------------- .nv.shared._Z35group_norm_nhwc_bwd_one_pass_kernelI11Fp32IOFp16WLi128ELi26ELi416EEv26Group_norm_nhwc_bwd_params --------------------------
	.section	.nv.shared._Z35group_norm_nhwc_bwd_one_pass_kernelI11Fp32IOFp16WLi128ELi26ELi416EEv26Group_norm_nhwc_bwd_params,"aw",@nobits
	.sectionflags	@""
	.align	16
.nv.shared._Z35group_norm_nhwc_bwd_one_pass_kernelI11Fp32IOFp16WLi128ELi26ELi416EEv26Group_norm_nhwc_bwd_params:
	.zero		6800


//--------------------- .nv.shared._Z35group_norm_nhwc_bwd_one_pass_kernelI11Fp32IOFp16WLi256ELi26ELi416EEv26Group_norm_nhwc_bwd_params --------------------------
	.section	.nv.shared._Z35group_norm_nhwc_bwd_one_pass_kernelI11Fp32IOFp16WLi256ELi26ELi416EEv26Group_norm_nhwc_bwd_params,"aw",@nobits
	.sectionflags	@""
	.align	16
.nv.shared._Z35group_norm_nhwc_bwd_one_pass_kernelI11Fp32IOFp16WLi256ELi26ELi416EEv26Group_norm_nhwc_bwd_params:
	.zero		6800


//--------------------- .nv.shared._Z35group_norm_nhwc_bwd_one_pass_kernelI11Fp32IOFp16WLi512ELi26ELi416EEv26Group_norm_nhwc_bwd_params --------------------------
	.section	.nv.shared._Z35group_norm_nhwc_bwd_one_pass_kernelI11Fp32IOFp16WLi512ELi26ELi416EEv26Group_norm_nhwc_bwd_params,"aw",@nobits
	.sectionflags	@""
	.align	16
.nv.shared._Z35group_norm_nhwc_bwd_one_pass_kernelI11Fp32IOFp16WLi512ELi26ELi416EEv26Group_norm_nhwc_bwd_params:
	.zero		6800


//--------------------- .nv.shared._Z35group_norm_nhwc_fwd_one_pass_kernelI11Bf16IOFp32WLi64ELi26ELi416EEv26Group_norm_nhwc_fwd_params --------------------------
	.section	.nv.shared._Z35group_norm_nhwc_fwd_one_pass_kernelI11Bf16IOFp32WLi64ELi26ELi416EEv26Group_norm_nhwc_fwd_params,"aw",@nobits
	.sectionflags	@""
	.align	8
.nv.shared._Z35group_norm_nhwc_fwd_one_pass_kernelI11Bf16IOFp32WLi64ELi26ELi416EEv26Group_norm_nhwc_fwd_params:
	.zero		136


//--------------------- .nv.shared._Z35group_norm_nhwc_fwd_one_pass_kernelI11Bf16IOFp32WLi128ELi26ELi416EEv26Group_norm_nhwc_fwd_params --------------------------
	.section	.nv.shared._Z35group_norm_nhwc_fwd_one_pass_kernelI11Bf16IOFp32WLi128ELi26ELi416EEv26Group_norm_nhwc_fwd_params,"aw",@nobits
	.sectionflags	@""
	.align	8
.nv.shared._Z35group_norm_nhwc_fwd_one_pass_kernelI11Bf16IOFp32WLi128ELi26ELi416EEv26Group_norm_nhwc_fwd_params:
	.zero		136


//--------------------- .nv.shared._Z35group_norm_nhwc_fwd_one_pass_kernelI11Bf16IOFp32WLi256ELi26ELi416EEv26Group_norm_nhwc_fwd_params --------------------------
	.section	.nv.shared._Z35group_norm_nhwc_fwd_one_pass_kernelI11Bf16IOFp32WLi256ELi26ELi416EEv26Group_norm_nhwc_fwd_params,"aw",@nobits
	.sectionflags	@""
	.align	8
.nv.shared._Z35group_norm_nhwc_fwd_one_pass_kernelI11Bf16IOFp32WLi256ELi26ELi416EEv26Group_norm_nhwc_fwd_params:
	.zero		136


//--------------------- .nv.shared._Z35group_norm_nhwc_fwd_one_pass_kernelI11Bf16IOFp32WLi512ELi26ELi416EEv26Group_norm_nhwc_fwd_params --------------------------
	.section	.nv.shared._Z35group_norm_nhwc_fwd_one_pass_kernelI11Bf16IOFp32WLi512ELi26ELi416EEv26Group_norm_nhwc_fwd_params,"aw",@nobits
	.sectionflags	@""
	.align	8
.nv.shared._Z35group_norm_nhwc_fwd_one_pass_kernelI11Bf16IOFp32WLi512ELi26ELi416EEv26Group_norm_nhwc_fwd_params:
	.zero		136


//--------------------- .nv.shared._Z35group_norm_nhwc_fwd_one_pass_kernelI11Bf16IOBf16WLi64ELi26ELi416EEv26Group_norm_nhwc_fwd_params --------------------------
	.section	.nv.shared._Z35group_norm_nhwc_fwd_one_pass_kernelI11Bf16IOBf16WLi64ELi26ELi416EEv26Group_norm_nhwc_fwd_params,"aw",@nobits
	.sectionflags	@""
	.align	8
.nv.shared._Z35group_norm_nhwc_fwd_one_pass_kernelI11Bf16IOBf16WLi64ELi26ELi416EEv26Group_norm_nhwc_fwd_params:
	.zero		136


//--------------------- .nv.shared._Z35group_norm_nhwc_fwd_one_pass_kernelI11Bf16IOBf16WLi128ELi26ELi416EEv26Group_norm_nhwc_fwd_params --------------------------
	.section	.nv.shared._Z35group_norm_nhwc_fwd_one_pass_kernelI11Bf16IOBf16WLi128ELi26ELi416EEv26Group_norm_nhwc_fwd_params,"aw",@nobits
	.sectionflags	@""
	.align	8
.nv.shared._Z35group_norm_nhwc_fwd_one_pass_kernelI11Bf16IOBf16WLi128ELi26ELi416EEv26Group_norm_nhwc_fwd_params:
	.zero		136


//--------------------- .nv.shared._Z35group_norm_nhwc_fwd_one_pass_kernelI11Bf16IOBf16WLi256ELi26ELi416EEv26Group_norm_nhwc_fwd_params --------------------------
	.section	.nv.shared._Z35group_norm_nhwc_fwd_one_pass_kernelI11Bf16IOBf16WLi256ELi26ELi416EEv26Group_norm_nhwc_fwd_params,"aw",@nobits
	.sectionflags	@""
	.align	8
.nv.shared._Z35group_norm_nhwc_fwd_one_pass_kernelI11Bf16IOBf16WLi256ELi26ELi416EEv26Group_norm_nhwc_fwd_params:
	.zero		136


//--------------------- .nv.shared._Z35group_norm_nhwc_fwd_one_pass_kernelI11Bf16IOBf16WLi512ELi26ELi416EEv26Group_norm_nhwc_fwd_params --------------------------
	.section	.nv.shared._Z35group_norm_nhwc_fwd_one_pass_kernelI11Bf16IOBf16WLi512ELi26ELi416EEv26Group_norm_nhwc_fwd_params,"aw",@nobits
	.sectionflags	@""
	.align	8
.nv.shared._Z35group_norm_nhwc_fwd_one_pass_kernelI11Bf16IOBf16WLi512ELi26ELi416EEv26Group_norm_nhwc_fwd_params:
	.zero		136


//--------------------- .nv.shared._Z35group_norm_nhwc_fwd_one_pass_kernelI11Bf16IOFp16WLi64ELi26ELi416EEv26Group_norm_nhwc_fwd_params --------------------------
	.section	.nv.shared._Z35group_norm_nhwc_fwd_one_pass_kernelI11Bf16IOFp16WLi64ELi26ELi416EEv26Group_norm_nhwc_fwd_params,"aw",@nobits
	.sectionflags	@""
	.align	8
.nv.shared._Z35group_norm_nhwc_fwd_one_pass_kernelI11Bf16IOFp16WLi64ELi26ELi416EEv26Group_norm_nhwc_fwd_params:
	.zero		136


//--------------------- .nv.shared._Z35group_norm_nhwc_fwd_one_pass_kernelI11Bf16IOFp16WLi128ELi26ELi416EEv26Group_norm_nhwc_fwd_params --------------------------
	.section	.nv.shared._Z35group_norm_nhwc_fwd_one_pass_kernelI11Bf16IOFp16WLi128ELi26ELi416EEv26Group_norm_nhwc_fwd_params,"aw",@nobits
	.sectionflags	@""
	.align	8
.nv.shared._Z35group_norm_nhwc_fwd_one_pass_kernelI11Bf16IOFp16WLi128ELi26ELi416EEv26Group_norm_nhwc_fwd_params:
	.zero		136


//--------------------- .nv.shared._Z35group_norm_nhwc_fwd_one_pass_kernelI11Bf16IOFp16WLi256ELi26ELi416EEv26Group_norm_nhwc_fwd_params --------------------------
	.section	.nv.shared._Z35group_norm_nhwc_fwd_one_pass_kernelI11Bf16IOFp16WLi256ELi26ELi416EEv26Group_norm_nhwc_fwd_params,"aw",@nobits
	.sectionflags	@""
	.align	8
.nv.shared._Z35group_norm_nhwc_fwd_one_pass_kernelI11Bf16IOFp16WLi256ELi26ELi416EEv26Group_norm_nhwc_fwd_params:
	.zero		136


//--------------------- .nv.shared._Z35group_norm_nhwc_fwd_one_pass_kernelI11Bf16IOFp16WLi512ELi26ELi416EEv26Group_norm_nhwc_fwd_params --------------------------
	.section	.nv.shared._Z35group_norm_nhwc_fwd_one_pass_kernelI11Bf16IOFp16WLi512ELi26ELi416EEv26Group_norm_nhwc_fwd_params,"aw",@nobits
	.sectionflags	@""
	.align	8
.nv.shared._Z35group_norm_nhwc_fwd_one_pass_kernelI11Bf16IOFp16WLi512ELi26ELi416EEv26Group_norm_nhwc_fwd_params:
	.zero		136


//--------------------- .nv.shared._Z35group_norm_nhwc_fwd_one_pass_kernelI11Fp16IOFp32WLi64ELi26ELi416EEv26Group_norm_nhwc_fwd_params --------------------------
	.section	.nv.shared._Z35group_norm_nhwc_fwd_one_pass_kernelI11Fp16IOFp32WLi64ELi26ELi416EEv26Group_norm_nhwc_fwd_params,"aw",@nobits
	.sectionflags	@""
	.align	8
.nv.shared._Z35group_norm_nhwc_fwd_one_pass_kernelI11Fp16IOFp32WLi64ELi26ELi416EEv26Group_norm_nhwc_fwd_params:
	.zero		136


//--------------------- .nv.shared._Z35group_norm_nhwc_fwd_one_pass_kernelI11Fp16IOFp32WLi128ELi26ELi416EEv26Group_norm_nhwc_fwd_params --------------------------
	.section	.nv.shared._Z35group_norm_nhwc_fwd_one_pass_kernelI11Fp16IOFp32WLi128ELi26ELi416EEv26Group_norm_nhwc_fwd_params,"aw",@nobits
	.sectionflags	@""
	.align	8
.nv.shared._Z35group_norm_nhwc_fwd_one_pass_kernelI11Fp16IOFp32WLi128ELi26ELi416EEv26Group_norm_nhwc_fwd_params:
	.zero		136


//--------------------- .nv.shared._Z35group_norm_nhwc_fwd_one_pass_kernelI11Fp16IOFp32WLi256ELi26ELi416EEv26Group_norm_nhwc_fwd_params --------------------------
	.section	.nv.shared._Z35group_norm_nhwc_fwd_one_pass_kernelI11Fp16IOFp32WLi256ELi26ELi416EEv26Group_norm_nhwc_fwd_params,"aw",@nobits
	.sectionflags	@""
	.align	8
.nv.shared._Z35group_norm_nhwc_fwd_one_pass_kernelI11Fp16IOFp32WLi256ELi26ELi416EEv26Group_norm_nhwc_fwd_params:
	.zero		136


//--------------------- .nv.shared._Z35group_norm_nhwc_fwd_one_pass_kernelI11Fp16IOFp32WLi512ELi26ELi416EEv26Group_norm_nhwc_fwd_params --------------------------
	.section	.nv.shared._Z35group_norm_nhwc_fwd_one_pass_kernelI11Fp16IOFp32WLi512ELi26ELi416EEv26Group_norm_nhwc_fwd_params,"aw",@nobits
	.sectionflags	@""
	.align	8
.nv.shared._Z35group_norm_nhwc_fwd_one_pass_kernelI11Fp16IOFp32WLi512ELi26ELi416EEv26Group_norm_nhwc_fwd_params:
	.zero		136


//--------------------- .nv.shared._Z35group_norm_nhwc_fwd_one_pass_kernelI11Fp16IOBf16WLi64ELi26ELi416EEv26Group_norm_nhwc_fwd_params --------------------------
	.section	.nv.shared._Z35group_norm_nhwc_fwd_one_pass_kernelI11Fp16IOBf16WLi64ELi26ELi416EEv26Group_norm_nhwc_fwd_params,"aw",@nobits
	.sectionflags	@""
	.align	8
.nv.shared._Z35group_norm_nhwc_fwd_one_pass_kernelI11Fp16IOBf16WLi64ELi26ELi416EEv26Group_norm_nhwc_fwd_params:
	.zero		136


//--------------------- .nv.shared._Z35group_norm_nhwc_fwd_one_pass_kernelI11Fp16IOBf16WLi128ELi26ELi416EEv26Group_norm_nhwc_fwd_params --------------------------
	.section	.nv.shared._Z35group_norm_nhwc_fwd_one_pass_kernelI11Fp16IOBf16WLi128ELi26ELi416EEv26Group_norm_nhwc_fwd_params,"aw",@nobits
	.sectionflags	@""
	.align	8
.nv.shared._Z35group_norm_nhwc_fwd_one_pass_kernelI11Fp16IOBf16WLi128ELi26ELi416EEv26Group_norm_nhwc_fwd_params:
	.zero		136


//--------------------- .nv.shared._Z35group_norm_nhwc_fwd_one_pass_kernelI11Fp16IOBf16WLi256ELi26ELi416EEv26Group_norm_nhwc_fwd_params --------------------------
	.section	.nv.shared._Z35group_norm_nhwc_fwd_one_pass_kernelI11Fp16IOBf16WLi256ELi26ELi416EEv26Group_norm_nhwc_fwd_params,"aw",@nobits
	.sectionflags	@""
	.align	8
.nv.shared._Z35group_norm_nhwc_fwd_one_pass_kernelI11Fp16IOBf16WLi256ELi26ELi416EEv26Group_norm_nhwc_fwd_params:
	.zero		136


//--------------------- .nv.shared._Z35group_norm_nhwc_fwd_one_pass_kernelI11Fp16IOBf16WLi512ELi26ELi416EEv26Group_norm_nhwc_fwd_params --------------------------
	.section	.nv.shared._Z35group_norm_nhwc_fwd_one_pass_kernelI11Fp16IOBf16WLi512ELi26ELi416EEv26Group_norm_nhwc_fwd_params,"aw",@nobits
	.sectionflags	@""
	.align	8
.nv.shared._Z35group_norm_nhwc_fwd_one_pass_kernelI11Fp16IOBf16WLi512ELi26ELi416EEv26Group_norm_nhwc_fwd_params:
	.zero		136


//--------------------- .nv.shared._Z35group_norm_nhwc_fwd_one_pass_kernelI11Fp16IOFp16WLi64ELi26ELi416EEv26Group_norm_nhwc_fwd_params --------------------------
	.section	.nv.shared._Z35group_norm_nhwc_fwd_one_pass_kernelI11Fp16IOFp16WLi64ELi26ELi416EEv26Group_norm_nhwc_fwd_params,"aw",@nobits
	.sectionflags	@""
	.align	8
.nv.shared._Z35group_norm_nhwc_fwd_one_pass_kernelI11Fp16IOFp16WLi64ELi26ELi416EEv26Group_norm_nhwc_fwd_params:
	.zero		136


//--------------------- .nv.shared._Z35group_norm_nhwc_fwd_one_pass_kernelI11Fp16IOFp16WLi128ELi26ELi416EEv26Group_norm_nhwc_fwd_params --------------------------
	.section	.nv.shared._Z35group_norm_nhwc_fwd_one_pass_kernelI11Fp16IOFp16WLi128ELi26ELi416EEv26Group_norm_nhwc_fwd_params,"aw",@nobits
	.sectionflags	@""
	.align	8
.nv.shared._Z35group_norm_nhwc_fwd_one_pass_kernelI11Fp16IOFp16WLi128ELi26ELi416EEv26Group_norm_nhwc_fwd_params:
	.zero		136


//--------------------- .nv.shared._Z35group_norm_nhwc_fwd_one_pass_kernelI11Fp16IOFp16WLi256ELi26ELi416EEv26Group_norm_nhwc_fwd_params --------------------------
	.section	.nv.shared._Z35group_norm_nhwc_fwd_one_pass_kernelI11Fp16IOFp16WLi256ELi26ELi416EEv26Group_norm_nhwc_fwd_params,"aw",@nobits
	.sectionflags	@""
	.align	8
.nv.shared._Z35group_norm_nhwc_fwd_one_pass_kernelI11Fp16IOFp16WLi256ELi26ELi416EEv26Group_norm_nhwc_fwd_params:
	.zero		136


//--------------------- .nv.shared._Z35group_norm_nhwc_fwd_one_pass_kernelI11Fp16IOFp16WLi512ELi26ELi416EEv26Group_norm_nhwc_fwd_params --------------------------
	.section	.nv.shared._Z35group_norm_nhwc_fwd_one_pass_kernelI11Fp16IOFp16WLi512ELi26ELi416EEv26Group_norm_nhwc_fwd_params,"aw",@nobits
	.sectionflags	@""
	.align	8
.nv.shared._Z35group_norm_nhwc_fwd_one_pass_kernelI11Fp16IOFp16WLi512ELi26ELi416EEv26Group_norm_nhwc_fwd_params:
	.zero		136


//--------------------- .nv.shared._Z35group_norm_nhwc_fwd_one_pass_kernelI11Fp32IOFp32WLi64ELi26ELi416EEv26Group_norm_nhwc_fwd_params --------------------------
	.section	.nv.shared._Z35group_norm_nhwc_fwd_one_pass_kernelI11Fp32IOFp32WLi64ELi26ELi416EEv26Group_norm_nhwc_fwd_params,"aw",@nobits
	.sectionflags	@""
	.align	8
.nv.shared._Z35group_norm_nhwc_fwd_one_pass_kernelI11Fp32IOFp32WLi64ELi26ELi416EEv26Group_norm_nhwc_fwd_params:
	.zero		136


//--------------------- .nv.shared._Z35group_norm_nhwc_fwd_one_pass_kernelI11Fp32IOFp32WLi128ELi26ELi416EEv26Group_norm_nhwc_fwd_params --------------------------
	.section	.nv.shared._Z35group_norm_nhwc_fwd_one_pass_kernelI11Fp32IOFp32WLi128ELi26ELi416EEv26Group_norm_nhwc_fwd_params,"aw",@nobits
	.sectionflags	@""
	.align	8
.nv.shared._Z35group_norm_nhwc_fwd_one_pass_kernelI11Fp32IOFp32WLi128ELi26ELi416EEv26Group_norm_nhwc_fwd_params:
	.zero		136


//--------------------- .nv.shared._Z35group_norm_nhwc_fwd_one_pass_kernelI11Fp32IOFp32WLi256ELi26ELi416EEv26Group_norm_nhwc_fwd_params --------------------------
	.section	.nv.shared._Z35group_norm_nhwc_fwd_one_pass_kernelI11Fp32IOFp32WLi256ELi26ELi416EEv26Group_norm_nhwc_fwd_params,"aw",@nobits
	.sectionflags	@""
	.align	8
.nv.shared._Z35group_norm_nhwc_fwd_one_pass_kernelI11Fp32IOFp32WLi256ELi26ELi416EEv26Group_norm_nhwc_fwd_params:
	.zero		136


//--------------------- .nv.shared._Z35group_norm_nhwc_fwd_one_pass_kernelI11Fp32IOFp32WLi512ELi26ELi416EEv26Group_norm_nhwc_fwd_params --------------------------
	.section	.nv.shared._Z35group_norm_nhwc_fwd_one_pass_kernelI11Fp32IOFp32WLi512ELi26ELi416EEv26Group_norm_nhwc_fwd_params,"aw",@nobits
	.sectionflags	@""
	.align	8
.nv.shared._Z35group_norm_nhwc_fwd_one_pass_kernelI11Fp32IOFp32WLi512ELi26ELi416EEv26Group_norm_nhwc_fwd_params:
	.zero		136


//--------------------- .nv.shared._Z35group_norm_nhwc_fwd_one_pass_kernelI11Fp32IOBf16WLi64ELi26ELi416EEv26Group_norm_nhwc_fwd_params --------------------------
	.section	.nv.shared._Z35group_norm_nhwc_fwd_one_pass_kernelI11Fp32IOBf16WLi64ELi26ELi416EEv26Group_norm_nhwc_fwd_params,"aw",@nobits
	.sectionflags	@""
	.align	8
.nv.shared._Z35group_norm_nhwc_fwd_one_pass_kernelI11Fp32IOBf16WLi64ELi26ELi416EEv26Group_norm_nhwc_fwd_params:
	.zero		136


//--------------------- .nv.shared._Z35group_norm_nhwc_fwd_one_pass_kernelI11Fp32IOBf16WLi128ELi26ELi416EEv26Group_norm_nhwc_fwd_params --------------------------
	.section	.nv.shared._Z35group_norm_nhwc_fwd_one_pass_kernelI11Fp32IOBf16WLi128ELi26ELi416EEv26Group_norm_nhwc_fwd_params,"aw",@nobits
	.sectionflags	@""
	.align	8
.nv.shared._Z35group_norm_nhwc_fwd_one_pass_kernelI11Fp32IOBf16WLi128ELi26ELi416EEv26Group_norm_nhwc_fwd_params:
	.zero		136


//--------------------- .nv.shared._Z35group_norm_nhwc_fwd_one_pass_kernelI11Fp32IOBf16WLi256ELi26ELi416EEv26Group_norm_nhwc_fwd_params --------------------------
	.section	.nv.shared._Z35group_norm_nhwc_fwd_one_pass_kernelI11Fp32IOBf16WLi256ELi26ELi416EEv26Group_norm_nhwc_fwd_params,"aw",@nobits
	.sectionflags	@""
	.align	8
.nv.shared._Z35group_norm_nhwc_fwd_one_pass_kernelI11Fp32IOBf16WLi256ELi26ELi416EEv26Group_norm_nhwc_fwd_params:
	.zero		136


//--------------------- .nv.shared._Z35group_norm_nhwc_fwd_one_pass_kernelI11Fp32IOBf16WLi512ELi26ELi416EEv26Group_norm_nhwc_fwd_params --------------------------
	.section	.nv.shared._Z35group_norm_nhwc_fwd_one_pass_kernelI11Fp32IOBf16WLi512ELi26ELi416EEv26Group_norm_nhwc_fwd_params,"aw",@nobits
	.sectionflags	@""
	.align	8
.nv.shared._Z35group_norm_nhwc_fwd_one_pass_kernelI11Fp32IOBf16WLi512ELi26ELi416EEv26Group_norm_nhwc_fwd_params:
	.zero		136


//--------------------- .nv.shared._Z35group_norm_nhwc_fwd_one_pass_kernelI11Fp32IOFp16WLi64ELi26ELi416EEv26Group_norm_nhwc_fwd_params --------------------------
	.section	.nv.shared._Z35group_norm_nhwc_fwd_one_pass_kernelI11Fp32IOFp16WLi64ELi26ELi416EEv26Group_norm_nhwc_fwd_params,"aw",@nobits
	.sectionflags	@""
	.align	8
.nv.shared._Z35group_norm_nhwc_fwd_one_pass_kernelI11Fp32IOFp16WLi64ELi26ELi416EEv26Group_norm_nhwc_fwd_params:
	.zero		136


//--------------------- .nv.shared._Z35group_norm_nhwc_fwd_one_pass_kernelI11Fp32IOFp16WLi128ELi26ELi416EEv26Group_norm_nhwc_fwd_params --------------------------
	.section	.nv.shared._Z35group_norm_nhwc_fwd_one_pass_kernelI11Fp32IOFp16WLi128ELi26ELi416EEv26Group_norm_nhwc_fwd_params,"aw",@nobits
	.sectionflags	@""
	.align	8
.nv.shared._Z35group_norm_nhwc_fwd_one_pass_kernelI11Fp32IOFp16WLi128ELi26ELi416EEv26Group_norm_nhwc_fwd_params:
	.zero		136


//--------------------- .nv.shared._Z35group_norm_nhwc_fwd_one_pass_kernelI11Fp32IOFp16WLi256ELi26ELi416EEv26Group_norm_nhwc_fwd_params --------------------------
	.section	.nv.shared._Z35group_norm_nhwc_fwd_one_pass_kernelI11Fp32IOFp16WLi256ELi26ELi416EEv26Group_norm_nhwc_fwd_params,"aw",@nobits
	.sectionflags	@""
	.align	8
.nv.shared._Z35group_norm_nhwc_fwd_one_pass_kernelI11Fp32IOFp16WLi256ELi26ELi416EEv26Group_norm_nhwc_fwd_params:
	.zero		136


//--------------------- .nv.shared._Z35group_norm_nhwc_fwd_one_pass_kernelI11Fp32IOFp16WLi512ELi26ELi416EEv26Group_norm_nhwc_fwd_params --------------------------
	.section	.nv.shared._Z35group_norm_nhwc_fwd_one_pass_kernelI11Fp32IOFp16WLi512ELi26ELi416EEv26Group_norm_nhwc_fwd_params,"aw",@nobits
	.sectionflags	@""
	.align	8
.nv.shared._Z35group_norm_nhwc_fwd_one_pass_kernelI11Fp32IOFp16WLi512ELi26ELi416EEv26Group_norm_nhwc_fwd_params:
	.zero		136
